	.target	sm_90

	.elftype	@"ET_EXEC"


//--------------------- .note.nv.tkinfo           --------------------------
	.section	.note.nv.tkinfo,"",@"SHT_NOTE"
	.sectionflags	@"SHF_NOTE_NV_TKINFO"
	.tkinfo
        /*0018*/ 	.word	0x00000002
        /*0030*/ 	.string	""
        /*0030*/ 	.string	"ptxas"
        /*0030*/ 	.string	"Cuda compilation tools, release 13.0, V13.0.88"
        /*0030*/ 	.string	"Build cuda_13.0.r13.0/compiler.36424714_0"
        /*0030*/ 	.string	"-arch sm_90 -m 64 "



//--------------------- .note.nv.cuinfo           --------------------------
	.section	.note.nv.cuinfo,"",@"SHT_NOTE"
	.sectionflags	@"SHF_NOTE_NV_CUINFO"
        /*0018*/ 	.short	0x0002
        /*001a*/ 	.short	0x005a
        /*001c*/ 	.short	0x0082
	.zero		2


//--------------------- .nv.info                  --------------------------
	.section	.nv.info,"",@"SHT_CUDA_INFO"
	.align	4


	//----- nvinfo : EIATTR_REGCOUNT
	.align		4
        /*0000*/ 	.byte	0x04, 0x2f
        /*0002*/ 	.short	(.L_39 - .L_38)
	.align		4
.L_38:
        /*0004*/ 	.word	index@(_ZN2at6native29vectorized_elementwise_kernelILi8EZZZNS0_44_GLOBAL__N__40a83637_7_Lerp_cu_f5210f67_358318lerp_tensor_kernelERNS_18TensorIteratorBaseEENKUlvE0_clEvENKUlvE_clEvEUldddE_St5arrayIPcLm4EEEEviT0_T1_)
        /*0008*/ 	.word	0x00000048


	//----- nvinfo : EIATTR_FRAME_SIZE
	.align		4
.L_39:
        /*000c*/ 	.byte	0x04, 0x11
        /*000e*/ 	.short	(.L_41 - .L_40)
	.align		4
.L_40:
        /*0010*/ 	.word	index@(_ZN2at6native29vectorized_elementwise_kernelILi8EZZZNS0_44_GLOBAL__N__40a83637_7_Lerp_cu_f5210f67_358318lerp_tensor_kernelERNS_18TensorIteratorBaseEENKUlvE0_clEvENKUlvE_clEvEUldddE_St5arrayIPcLm4EEEEviT0_T1_)
        /*0014*/ 	.word	0x00000000


	//----- nvinfo : EIATTR_REGCOUNT
	.align		4
.L_41:
        /*0018*/ 	.byte	0x04, 0x2f
        /*001a*/ 	.short	(.L_43 - .L_42)
	.align		4
.L_42:
        /*001c*/ 	.word	index@(_ZN2at6native29vectorized_elementwise_kernelILi4EZZZNS0_44_GLOBAL__N__40a83637_7_Lerp_cu_f5210f67_358318lerp_tensor_kernelERNS_18TensorIteratorBaseEENKUlvE0_clEvENKUlvE_clEvEUldddE_St5arrayIPcLm4EEEEviT0_T1_)
        /*0020*/ 	.word	0x00000048


	//----- nvinfo : EIATTR_FRAME_SIZE
	.align		4
.L_43:
        /*0024*/ 	.byte	0x04, 0x11
        /*0026*/ 	.short	(.L_45 - .L_44)
	.align		4
.L_44:
        /*0028*/ 	.word	index@(_ZN2at6native29vectorized_elementwise_kernelILi4EZZZNS0_44_GLOBAL__N__40a83637_7_Lerp_cu_f5210f67_358318lerp_tensor_kernelERNS_18TensorIteratorBaseEENKUlvE0_clEvENKUlvE_clEvEUldddE_St5arrayIPcLm4EEEEviT0_T1_)
        /*002c*/ 	.word	0x00000000


	//----- nvinfo : EIATTR_REGCOUNT
	.align		4
.L_45:
        /*0030*/ 	.byte	0x04, 0x2f
        /*0032*/ 	.short	(.L_47 - .L_46)
	.align		4
.L_46:
        /*0034*/ 	.word	index@(_ZN2at6native29vectorized_elementwise_kernelILi2EZZZNS0_44_GLOBAL__N__40a83637_7_Lerp_cu_f5210f67_358318lerp_tensor_kernelERNS_18TensorIteratorBaseEENKUlvE0_clEvENKUlvE_clEvEUldddE_St5arrayIPcLm4EEEEviT0_T1_)
        /*0038*/ 	.word	0x00000048


	//----- nvinfo : EIATTR_FRAME_SIZE
	.align		4
.L_47:
        /*003c*/ 	.byte	0x04, 0x11
        /*003e*/ 	.short	(.L_49 - .L_48)
	.align		4
.L_48:
        /*0040*/ 	.word	index@(_ZN2at6native29vectorized_elementwise_kernelILi2EZZZNS0_44_GLOBAL__N__40a83637_7_Lerp_cu_f5210f67_358318lerp_tensor_kernelERNS_18TensorIteratorBaseEENKUlvE0_clEvENKUlvE_clEvEUldddE_St5arrayIPcLm4EEEEviT0_T1_)
        /*0044*/ 	.word	0x00000000


	//----- nvinfo : EIATTR_REGCOUNT
	.align		4
.L_49:
        /*0048*/ 	.byte	0x04, 0x2f
        /*004a*/ 	.short	(.L_51 - .L_50)
	.align		4
.L_50:
        /*004c*/ 	.word	index@(_ZN2at6native27unrolled_elementwise_kernelIZZZNS0_44_GLOBAL__N__40a83637_7_Lerp_cu_f5210f67_358318lerp_tensor_kernelERNS_18TensorIteratorBaseEENKUlvE0_clEvENKUlvE_clEvEUldddE_St5arrayIPcLm4EELi4E23TrivialOffsetCalculatorILi3EjESB_ILi1EjENS0_6memory15LoadWithoutCastENSE_16StoreWithoutCastEEEviT_T0_T2_T3_T4_T5_)
        /*0050*/ 	.word	0x00000028


	//----- nvinfo : EIATTR_FRAME_SIZE
	.align		4
.L_51:
        /*0054*/ 	.byte	0x04, 0x11
        /*0056*/ 	.short	(.L_53 - .L_52)
	.align		4
.L_52:
        /*0058*/ 	.word	index@(_ZN2at6native27unrolled_elementwise_kernelIZZZNS0_44_GLOBAL__N__40a83637_7_Lerp_cu_f5210f67_358318lerp_tensor_kernelERNS_18TensorIteratorBaseEENKUlvE0_clEvENKUlvE_clEvEUldddE_St5arrayIPcLm4EELi4E23TrivialOffsetCalculatorILi3EjESB_ILi1EjENS0_6memory15LoadWithoutCastENSE_16StoreWithoutCastEEEviT_T0_T2_T3_T4_T5_)
        /*005c*/ 	.word	0x00000000


	//----- nvinfo : EIATTR_REGCOUNT
	.align		4
.L_53:
        /*0060*/ 	.byte	0x04, 0x2f
        /*0062*/ 	.short	(.L_55 - .L_54)
	.align		4
.L_54:
        /*0064*/ 	.word	index@(_ZN2at6native18elementwise_kernelILi128ELi2EZNS0_22gpu_kernel_impl_nocastIZZZNS0_44_GLOBAL__N__40a83637_7_Lerp_cu_f5210f67_358318lerp_tensor_kernelERNS_18TensorIteratorBaseEENKUlvE0_clEvENKUlvE_clEvEUldddE_EEvS5_RKT_EUliE_EEviT1_)
        /*0068*/ 	.word	0x00000014


	//----- nvinfo : EIATTR_FRAME_SIZE
	.align		4
.L_55:
        /*006c*/ 	.byte	0x04, 0x11
        /*006e*/ 	.short	(.L_57 - .L_56)
	.align		4
.L_56:
        /*0070*/ 	.word	index@(_ZN2at6native18elementwise_kernelILi128ELi2EZNS0_22gpu_kernel_impl_nocastIZZZNS0_44_GLOBAL__N__40a83637_7_Lerp_cu_f5210f67_358318lerp_tensor_kernelERNS_18TensorIteratorBaseEENKUlvE0_clEvENKUlvE_clEvEUldddE_EEvS5_RKT_EUliE_EEviT1_)
        /*0074*/ 	.word	0x00000000


	//----- nvinfo : EIATTR_REGCOUNT
	.align		4
.L_57:
        /*0078*/ 	.byte	0x04, 0x2f
        /*007a*/ 	.short	(.L_59 - .L_58)
	.align		4
.L_58:
        /*007c*/ 	.word	index@(_ZN2at6native27unrolled_elementwise_kernelIZZZNS0_44_GLOBAL__N__40a83637_7_Lerp_cu_f5210f67_358318lerp_tensor_kernelERNS_18TensorIteratorBaseEENKUlvE0_clEvENKUlvE_clEvEUldddE_St5arrayIPcLm4EELi4E23TrivialOffsetCalculatorILi3EjESB_ILi1EjENS0_6memory12LoadWithCastILi3EEENSE_13StoreWithCastILi1EEEEEviT_T0_T2_T3_T4_T5_)
        /*0080*/ 	.word	0x00000030


	//----- nvinfo : EIATTR_FRAME_SIZE
	.align		4
.L_59:
        /*0084*/ 	.byte	0x04, 0x11
        /*0086*/ 	.short	(.L_61 - .L_60)
	.align		4
.L_60:
        /*0088*/ 	.word	index@(_ZN2at6native27unrolled_elementwise_kernelIZZZNS0_44_GLOBAL__N__40a83637_7_Lerp_cu_f5210f67_358318lerp_tensor_kernelERNS_18TensorIteratorBaseEENKUlvE0_clEvENKUlvE_clEvEUldddE_St5arrayIPcLm4EELi4E23TrivialOffsetCalculatorILi3EjESB_ILi1EjENS0_6memory12LoadWithCastILi3EEENSE_13StoreWithCastILi1EEEEEviT_T0_T2_T3_T4_T5_)
        /*008c*/ 	.word	0x00000000


	//----- nvinfo : EIATTR_REGCOUNT
	.align		4
.L_61:
        /*0090*/ 	.byte	0x04, 0x2f
        /*0092*/ 	.short	(.L_63 - .L_62)
	.align		4
.L_62:
        /*0094*/ 	.word	index@(_ZN2at6native18elementwise_kernelILi128ELi4EZNS0_15gpu_kernel_implIZZZNS0_44_GLOBAL__N__40a83637_7_Lerp_cu_f5210f67_358318lerp_tensor_kernelERNS_18TensorIteratorBaseEENKUlvE0_clEvENKUlvE_clEvEUldddE_EEvS5_RKT_EUliE_EEviT1_)
        /*0098*/ 	.word	0x0000001e


	//----- nvinfo : EIATTR_FRAME_SIZE
	.align		4
.L_63:
        /*009c*/ 	.byte	0x04, 0x11
        /*009e*/ 	.short	(.L_65 - .L_64)
	.align		4
.L_64:
        /*00a0*/ 	.word	index@(_ZN2at6native18elementwise_kernelILi128ELi4EZNS0_15gpu_kernel_implIZZZNS0_44_GLOBAL__N__40a83637_7_Lerp_cu_f5210f67_358318lerp_tensor_kernelERNS_18TensorIteratorBaseEENKUlvE0_clEvENKUlvE_clEvEUldddE_EEvS5_RKT_EUliE_EEviT1_)
        /*00a4*/ 	.word	0x00000000


	//----- nvinfo : EIATTR_REGCOUNT
	.align		4
.L_65:
        /*00a8*/ 	.byte	0x04, 0x2f
        /*00aa*/ 	.short	(.L_67 - .L_66)
	.align		4
.L_66:
        /*00ac*/ 	.word	index@(_ZN2at6native29vectorized_elementwise_kernelILi8EZZZNS0_44_GLOBAL__N__40a83637_7_Lerp_cu_f5210f67_358318lerp_tensor_kernelERNS_18TensorIteratorBaseEENKUlvE0_clEvENKUlvE0_clEvEUlfffE_St5arrayIPcLm4EEEEviT0_T1_)
        /*00b0*/ 	.word	0x00000028


	//----- nvinfo : EIATTR_FRAME_SIZE
	.align		4
.L_67:
        /*00b4*/ 	.byte	0x04, 0x11
        /*00b6*/ 	.short	(.L_69 - .L_68)
	.align		4
.L_68:
        /*00b8*/ 	.word	index@(_ZN2at6native29vectorized_elementwise_kernelILi8EZZZNS0_44_GLOBAL__N__40a83637_7_Lerp_cu_f5210f67_358318lerp_tensor_kernelERNS_18TensorIteratorBaseEENKUlvE0_clEvENKUlvE0_clEvEUlfffE_St5arrayIPcLm4EEEEviT0_T1_)
        /*00bc*/ 	.word	0x00000000


	//----- nvinfo : EIATTR_REGCOUNT
	.align		4
.L_69:
        /*00c0*/ 	.byte	0x04, 0x2f
        /*00c2*/ 	.short	(.L_71 - .L_70)
	.align		4
.L_70:
        /*00c4*/ 	.word	index@(_ZN2at6native29vectorized_elementwise_kernelILi4EZZZNS0_44_GLOBAL__N__40a83637_7_Lerp_cu_f5210f67_358318lerp_tensor_kernelERNS_18TensorIteratorBaseEENKUlvE0_clEvENKUlvE0_clEvEUlfffE_St5arrayIPcLm4EEEEviT0_T1_)
        /*00c8*/ 	.word	0x00000028


	//----- nvinfo : EIATTR_FRAME_SIZE
	.align		4
.L_71:
        /*00cc*/ 	.byte	0x04, 0x11
        /*00ce*/ 	.short	(.L_73 - .L_72)
	.align		4
.L_72:
        /*00d0*/ 	.word	index@(_ZN2at6native29vectorized_elementwise_kernelILi4EZZZNS0_44_GLOBAL__N__40a83637_7_Lerp_cu_f5210f67_358318lerp_tensor_kernelERNS_18TensorIteratorBaseEENKUlvE0_clEvENKUlvE0_clEvEUlfffE_St5arrayIPcLm4EEEEviT0_T1_)
        /*00d4*/ 	.word	0x00000000


	//----- nvinfo : EIATTR_REGCOUNT
	.align		4
.L_73:
        /*00d8*/ 	.byte	0x04, 0x2f
        /*00da*/ 	.short	(.L_75 - .L_74)
	.align		4
.L_74:
        /*00dc*/ 	.word	index@(_ZN2at6native29vectorized_elementwise_kernelILi2EZZZNS0_44_GLOBAL__N__40a83637_7_Lerp_cu_f5210f67_358318lerp_tensor_kernelERNS_18TensorIteratorBaseEENKUlvE0_clEvENKUlvE0_clEvEUlfffE_St5arrayIPcLm4EEEEviT0_T1_)
        /*00e0*/ 	.word	0x00000028


	//----- nvinfo : EIATTR_FRAME_SIZE
	.align		4
.L_75:
        /*00e4*/ 	.byte	0x04, 0x11
        /*00e6*/ 	.short	(.L_77 - .L_76)
	.align		4
.L_76:
        /*00e8*/ 	.word	index@(_ZN2at6native29vectorized_elementwise_kernelILi2EZZZNS0_44_GLOBAL__N__40a83637_7_Lerp_cu_f5210f67_358318lerp_tensor_kernelERNS_18TensorIteratorBaseEENKUlvE0_clEvENKUlvE0_clEvEUlfffE_St5arrayIPcLm4EEEEviT0_T1_)
        /*00ec*/ 	.word	0x00000000


	//----- nvinfo : EIATTR_REGCOUNT
	.align		4
.L_77:
        /*00f0*/ 	.byte	0x04, 0x2f
        /*00f2*/ 	.short	(.L_79 - .L_78)
	.align		4
.L_78:
        /*00f4*/ 	.word	index@(_ZN2at6native27unrolled_elementwise_kernelIZZZNS0_44_GLOBAL__N__40a83637_7_Lerp_cu_f5210f67_358318lerp_tensor_kernelERNS_18TensorIteratorBaseEENKUlvE0_clEvENKUlvE0_clEvEUlfffE_St5arrayIPcLm4EELi4E23TrivialOffsetCalculatorILi3EjESB_ILi1EjENS0_6memory15LoadWithoutCastENSE_16StoreWithoutCastEEEviT_T0_T2_T3_T4_T5_)
        /*00f8*/ 	.word	0x00000020


	//----- nvinfo : EIATTR_FRAME_SIZE
	.align		4
.L_79:
        /*00fc*/ 	.byte	0x04, 0x11
        /*00fe*/ 	.short	(.L_81 - .L_80)
	.align		4
.L_80:
        /*0100*/ 	.word	index@(_ZN2at6native27unrolled_elementwise_kernelIZZZNS0_44_GLOBAL__N__40a83637_7_Lerp_cu_f5210f67_358318lerp_tensor_kernelERNS_18TensorIteratorBaseEENKUlvE0_clEvENKUlvE0_clEvEUlfffE_St5arrayIPcLm4EELi4E23TrivialOffsetCalculatorILi3EjESB_ILi1EjENS0_6memory15LoadWithoutCastENSE_16StoreWithoutCastEEEviT_T0_T2_T3_T4_T5_)
        /*0104*/ 	.word	0x00000000


	//----- nvinfo : EIATTR_REGCOUNT
	.align		4
.L_81:
        /*0108*/ 	.byte	0x04, 0x2f
        /*010a*/ 	.short	(.L_83 - .L_82)
	.align		4
.L_82:
        /*010c*/ 	.word	index@(_ZN2at6native18elementwise_kernelILi128ELi2EZNS0_22gpu_kernel_impl_nocastIZZZNS0_44_GLOBAL__N__40a83637_7_Lerp_cu_f5210f67_358318lerp_tensor_kernelERNS_18TensorIteratorBaseEENKUlvE0_clEvENKUlvE0_clEvEUlfffE_EEvS5_RKT_EUliE_EEviT1_)
        /*0110*/ 	.word	0x00000014


	//----- nvinfo : EIATTR_FRAME_SIZE
	.align		4
.L_83:
        /*0114*/ 	.byte	0x04, 0x11
        /*0116*/ 	.short	(.L_85 - .L_84)
	.align		4
.L_84:
        /*0118*/ 	.word	index@(_ZN2at6native18elementwise_kernelILi128ELi2EZNS0_22gpu_kernel_impl_nocastIZZZNS0_44_GLOBAL__N__40a83637_7_Lerp_cu_f5210f67_358318lerp_tensor_kernelERNS_18TensorIteratorBaseEENKUlvE0_clEvENKUlvE0_clEvEUlfffE_EEvS5_RKT_EUliE_EEviT1_)
        /*011c*/ 	.word	0x00000000


	//----- nvinfo : EIATTR_REGCOUNT
	.align		4
.L_85:
        /*0120*/ 	.byte	0x04, 0x2f
        /*0122*/ 	.short	(.L_87 - .L_86)
	.align		4
.L_86:
        /*0124*/ 	.word	index@(_ZN2at6native27unrolled_elementwise_kernelIZZZNS0_44_GLOBAL__N__40a83637_7_Lerp_cu_f5210f67_358318lerp_tensor_kernelERNS_18TensorIteratorBaseEENKUlvE0_clEvENKUlvE0_clEvEUlfffE_St5arrayIPcLm4EELi4E23TrivialOffsetCalculatorILi3EjESB_ILi1EjENS0_6memory12LoadWithCastILi3EEENSE_13StoreWithCastILi1EEEEEviT_T0_T2_T3_T4_T5_)
        /*0128*/ 	.word	0x00000025


	//----- nvinfo : EIATTR_FRAME_SIZE
	.align		4
.L_87:
        /*012c*/ 	.byte	0x04, 0x11
        /*012e*/ 	.short	(.L_89 - .L_88)
	.align		4
.L_88:
        /*0130*/ 	.word	index@(_ZN2at6native27unrolled_elementwise_kernelIZZZNS0_44_GLOBAL__N__40a83637_7_Lerp_cu_f5210f67_358318lerp_tensor_kernelERNS_18TensorIteratorBaseEENKUlvE0_clEvENKUlvE0_clEvEUlfffE_St5arrayIPcLm4EELi4E23TrivialOffsetCalculatorILi3EjESB_ILi1EjENS0_6memory12LoadWithCastILi3EEENSE_13StoreWithCastILi1EEEEEviT_T0_T2_T3_T4_T5_)
        /*0134*/ 	.word	0x00000000


	//----- nvinfo : EIATTR_REGCOUNT
	.align		4
.L_89:
        /*0138*/ 	.byte	0x04, 0x2f
        /*013a*/ 	.short	(.L_91 - .L_90)
	.align		4
.L_90:
        /*013c*/ 	.word	index@(_ZN2at6native18elementwise_kernelILi128ELi4EZNS0_15gpu_kernel_implIZZZNS0_44_GLOBAL__N__40a83637_7_Lerp_cu_f5210f67_358318lerp_tensor_kernelERNS_18TensorIteratorBaseEENKUlvE0_clEvENKUlvE0_clEvEUlfffE_EEvS5_RKT_EUliE_EEviT1_)
        /*0140*/ 	.word	0x0000001c


	//----- nvinfo : EIATTR_FRAME_SIZE
	.align		4
.L_91:
        /*0144*/ 	.byte	0x04, 0x11
        /*0146*/ 	.short	(.L_93 - .L_92)
	.align		4
.L_92:
        /*0148*/ 	.word	index@(_ZN2at6native18elementwise_kernelILi128ELi4EZNS0_15gpu_kernel_implIZZZNS0_44_GLOBAL__N__40a83637_7_Lerp_cu_f5210f67_358318lerp_tensor_kernelERNS_18TensorIteratorBaseEENKUlvE0_clEvENKUlvE0_clEvEUlfffE_EEvS5_RKT_EUliE_EEviT1_)
        /*014c*/ 	.word	0x00000000


	//----- nvinfo : EIATTR_REGCOUNT
	.align		4
.L_93:
        /*0150*/ 	.byte	0x04, 0x2f
        /*0152*/ 	.short	(.L_95 - .L_94)
	.align		4
.L_94:
        /*0154*/ 	.word	index@(_ZN2at6native29vectorized_elementwise_kernelILi8EZZZNS0_44_GLOBAL__N__40a83637_7_Lerp_cu_f5210f67_358318lerp_tensor_kernelERNS_18TensorIteratorBaseEENKUlvE0_clEvENKUlvE1_clEvEUlN3c104HalfES8_S8_E_St5arrayIPcLm4EEEEviT0_T1_)
        /*0158*/ 	.word	0x00000020


	//----- nvinfo : EIATTR_FRAME_SIZE
	.align		4
.L_95:
        /*015c*/ 	.byte	0x04, 0x11
        /*015e*/ 	.short	(.L_97 - .L_96)
	.align		4
.L_96:
        /*0160*/ 	.word	index@(_ZN2at6native29vectorized_elementwise_kernelILi8EZZZNS0_44_GLOBAL__N__40a83637_7_Lerp_cu_f5210f67_358318lerp_tensor_kernelERNS_18TensorIteratorBaseEENKUlvE0_clEvENKUlvE1_clEvEUlN3c104HalfES8_S8_E_St5arrayIPcLm4EEEEviT0_T1_)
        /*0164*/ 	.word	0x00000000


	//----- nvinfo : EIATTR_REGCOUNT
	.align		4
.L_97:
        /*0168*/ 	.byte	0x04, 0x2f
        /*016a*/ 	.short	(.L_99 - .L_98)
	.align		4
.L_98:
        /*016c*/ 	.word	index@(_ZN2at6native29vectorized_elementwise_kernelILi4EZZZNS0_44_GLOBAL__N__40a83637_7_Lerp_cu_f5210f67_358318lerp_tensor_kernelERNS_18TensorIteratorBaseEENKUlvE0_clEvENKUlvE1_clEvEUlN3c104HalfES8_S8_E_St5arrayIPcLm4EEEEviT0_T1_)
        /*0170*/ 	.word	0x00000020


	//----- nvinfo : EIATTR_FRAME_SIZE
	.align		4
.L_99:
        /*0174*/ 	.byte	0x04, 0x11
        /*0176*/ 	.short	(.L_101 - .L_100)
	.align		4
.L_100:
        /*0178*/ 	.word	index@(_ZN2at6native29vectorized_elementwise_kernelILi4EZZZNS0_44_GLOBAL__N__40a83637_7_Lerp_cu_f5210f67_358318lerp_tensor_kernelERNS_18TensorIteratorBaseEENKUlvE0_clEvENKUlvE1_clEvEUlN3c104HalfES8_S8_E_St5arrayIPcLm4EEEEviT0_T1_)
        /*017c*/ 	.word	0x00000000


	//----- nvinfo : EIATTR_REGCOUNT
	.align		4
.L_101:
        /*0180*/ 	.byte	0x04, 0x2f
        /*0182*/ 	.short	(.L_103 - .L_102)
	.align		4
.L_102:
        /*0184*/ 	.word	index@(_ZN2at6native29vectorized_elementwise_kernelILi2EZZZNS0_44_GLOBAL__N__40a83637_7_Lerp_cu_f5210f67_358318lerp_tensor_kernelERNS_18TensorIteratorBaseEENKUlvE0_clEvENKUlvE1_clEvEUlN3c104HalfES8_S8_E_St5arrayIPcLm4EEEEviT0_T1_)
        /*0188*/ 	.word	0x00000020


	//----- nvinfo : EIATTR_FRAME_SIZE
	.align		4
.L_103:
        /*018c*/ 	.byte	0x04, 0x11
        /*018e*/ 	.short	(.L_105 - .L_104)
	.align		4
.L_104:
        /*0190*/ 	.word	index@(_ZN2at6native29vectorized_elementwise_kernelILi2EZZZNS0_44_GLOBAL__N__40a83637_7_Lerp_cu_f5210f67_358318lerp_tensor_kernelERNS_18TensorIteratorBaseEENKUlvE0_clEvENKUlvE1_clEvEUlN3c104HalfES8_S8_E_St5arrayIPcLm4EEEEviT0_T1_)
        /*0194*/ 	.word	0x00000000


	//----- nvinfo : EIATTR_REGCOUNT
	.align		4
.L_105:
        /*0198*/ 	.byte	0x04, 0x2f
        /*019a*/ 	.short	(.L_107 - .L_106)
	.align		4
.L_106:
        /*019c*/ 	.word	index@(_ZN2at6native27unrolled_elementwise_kernelIZZZNS0_44_GLOBAL__N__40a83637_7_Lerp_cu_f5210f67_358318lerp_tensor_kernelERNS_18TensorIteratorBaseEENKUlvE0_clEvENKUlvE1_clEvEUlN3c104HalfES8_S8_E_St5arrayIPcLm4EELi4E23TrivialOffsetCalculatorILi3EjESD_ILi1EjENS0_6memory15LoadWithoutCastENSG_16StoreWithoutCastEEEviT_T0_T2_T3_T4_T5_)
        /*01a0*/ 	.word	0x00000020


	//----- nvinfo : EIATTR_FRAME_SIZE
	.align		4
.L_107:
        /*01a4*/ 	.byte	0x04, 0x11
        /*01a6*/ 	.short	(.L_109 - .L_108)
	.align		4
.L_108:
        /*01a8*/ 	.word	index@(_ZN2at6native27unrolled_elementwise_kernelIZZZNS0_44_GLOBAL__N__40a83637_7_Lerp_cu_f5210f67_358318lerp_tensor_kernelERNS_18TensorIteratorBaseEENKUlvE0_clEvENKUlvE1_clEvEUlN3c104HalfES8_S8_E_St5arrayIPcLm4EELi4E23TrivialOffsetCalculatorILi3EjESD_ILi1EjENS0_6memory15LoadWithoutCastENSG_16StoreWithoutCastEEEviT_T0_T2_T3_T4_T5_)
        /*01ac*/ 	.word	0x00000000


	//----- nvinfo : EIATTR_REGCOUNT
	.align		4
.L_109:
        /*01b0*/ 	.byte	0x04, 0x2f
        /*01b2*/ 	.short	(.L_111 - .L_110)
	.align		4
.L_110:
        /*01b4*/ 	.word	index@(_ZN2at6native18elementwise_kernelILi128ELi4EZNS0_22gpu_kernel_impl_nocastIZZZNS0_44_GLOBAL__N__40a83637_7_Lerp_cu_f5210f67_358318lerp_tensor_kernelERNS_18TensorIteratorBaseEENKUlvE0_clEvENKUlvE1_clEvEUlN3c104HalfES9_S9_E_EEvS5_RKT_EUliE_EEviT1_)
        /*01b8*/ 	.word	0x00000016


	//----- nvinfo : EIATTR_FRAME_SIZE
	.align		4
.L_111:
        /*01bc*/ 	.byte	0x04, 0x11
        /*01be*/ 	.short	(.L_113 - .L_112)
	.align		4
.L_112:
        /*01c0*/ 	.word	index@(_ZN2at6native18elementwise_kernelILi128ELi4EZNS0_22gpu_kernel_impl_nocastIZZZNS0_44_GLOBAL__N__40a83637_7_Lerp_cu_f5210f67_358318lerp_tensor_kernelERNS_18TensorIteratorBaseEENKUlvE0_clEvENKUlvE1_clEvEUlN3c104HalfES9_S9_E_EEvS5_RKT_EUliE_EEviT1_)
        /*01c4*/ 	.word	0x00000000


	//----- nvinfo : EIATTR_REGCOUNT
	.align		4
.L_113:
        /*01c8*/ 	.byte	0x04, 0x2f
        /*01ca*/ 	.short	(.L_115 - .L_114)
	.align		4
.L_114:
        /*01cc*/ 	.word	index@(_ZN2at6native27unrolled_elementwise_kernelIZZZNS0_44_GLOBAL__N__40a83637_7_Lerp_cu_f5210f67_358318lerp_tensor_kernelERNS_18TensorIteratorBaseEENKUlvE0_clEvENKUlvE1_clEvEUlN3c104HalfES8_S8_E_St5arrayIPcLm4EELi4E23TrivialOffsetCalculatorILi3EjESD_ILi1EjENS0_6memory12LoadWithCastILi3EEENSG_13StoreWithCastILi1EEEEEviT_T0_T2_T3_T4_T5_)
        /*01d0*/ 	.word	0x00000020


	//----- nvinfo : EIATTR_FRAME_SIZE
	.align		4
.L_115:
        /*01d4*/ 	.byte	0x04, 0x11
        /*01d6*/ 	.short	(.L_117 - .L_116)
	.align		4
.L_116:
        /*01d8*/ 	.word	index@(_ZN2at6native27unrolled_elementwise_kernelIZZZNS0_44_GLOBAL__N__40a83637_7_Lerp_cu_f5210f67_358318lerp_tensor_kernelERNS_18TensorIteratorBaseEENKUlvE0_clEvENKUlvE1_clEvEUlN3c104HalfES8_S8_E_St5arrayIPcLm4EELi4E23TrivialOffsetCalculatorILi3EjESD_ILi1EjENS0_6memory12LoadWithCastILi3EEENSG_13StoreWithCastILi1EEEEEviT_T0_T2_T3_T4_T5_)
        /*01dc*/ 	.word	0x00000000


	//----- nvinfo : EIATTR_REGCOUNT
	.align		4
.L_117:
        /*01e0*/ 	.byte	0x04, 0x2f
        /*01e2*/ 	.short	(.L_119 - .L_118)
	.align		4
.L_118:
        /*01e4*/ 	.word	index@(_ZN2at6native18elementwise_kernelILi128ELi4EZNS0_15gpu_kernel_implIZZZNS0_44_GLOBAL__N__40a83637_7_Lerp_cu_f5210f67_358318lerp_tensor_kernelERNS_18TensorIteratorBaseEENKUlvE0_clEvENKUlvE1_clEvEUlN3c104HalfES9_S9_E_EEvS5_RKT_EUliE_EEviT1_)
        /*01e8*/ 	.word	0x0000001b


	//----- nvinfo : EIATTR_FRAME_SIZE
	.align		4
.L_119:
        /*01ec*/ 	.byte	0x04, 0x11
        /*01ee*/ 	.short	(.L_121 - .L_120)
	.align		4
.L_120:
        /*01f0*/ 	.word	index@(_ZN2at6native18elementwise_kernelILi128ELi4EZNS0_15gpu_kernel_implIZZZNS0_44_GLOBAL__N__40a83637_7_Lerp_cu_f5210f67_358318lerp_tensor_kernelERNS_18TensorIteratorBaseEENKUlvE0_clEvENKUlvE1_clEvEUlN3c104HalfES9_S9_E_EEvS5_RKT_EUliE_EEviT1_)
        /*01f4*/ 	.word	0x00000000


	//----- nvinfo : EIATTR_REGCOUNT
	.align		4
.L_121:
        /*01f8*/ 	.byte	0x04, 0x2f
        /*01fa*/ 	.short	(.L_123 - .L_122)
	.align		4
.L_122:
        /*01fc*/ 	.word	index@(_ZN2at6native29vectorized_elementwise_kernelILi8EZZZNS0_44_GLOBAL__N__40a83637_7_Lerp_cu_f5210f67_358318lerp_tensor_kernelERNS_18TensorIteratorBaseEENKUlvE0_clEvENKUlvE2_clEvEUlN3c108BFloat16ES8_S8_E_St5arrayIPcLm4EEEEviT0_T1_)
        /*0200*/ 	.word	0x00000020


	//----- nvinfo : EIATTR_FRAME_SIZE
	.align		4
.L_123:
        /*0204*/ 	.byte	0x04, 0x11
        /*0206*/ 	.short	(.L_125 - .L_124)
	.align		4
.L_124:
        /*0208*/ 	.word	index@(_ZN2at6native29vectorized_elementwise_kernelILi8EZZZNS0_44_GLOBAL__N__40a83637_7_Lerp_cu_f5210f67_358318lerp_tensor_kernelERNS_18TensorIteratorBaseEENKUlvE0_clEvENKUlvE2_clEvEUlN3c108BFloat16ES8_S8_E_St5arrayIPcLm4EEEEviT0_T1_)
        /*020c*/ 	.word	0x00000000


	//----- nvinfo : EIATTR_REGCOUNT
	.align		4
.L_125:
        /*0210*/ 	.byte	0x04, 0x2f
        /*0212*/ 	.short	(.L_127 - .L_126)
	.align		4
.L_126:
        /*0214*/ 	.word	index@(_ZN2at6native29vectorized_elementwise_kernelILi4EZZZNS0_44_GLOBAL__N__40a83637_7_Lerp_cu_f5210f67_358318lerp_tensor_kernelERNS_18TensorIteratorBaseEENKUlvE0_clEvENKUlvE2_clEvEUlN3c108BFloat16ES8_S8_E_St5arrayIPcLm4EEEEviT0_T1_)
        /*0218*/ 	.word	0x00000020


	//----- nvinfo : EIATTR_FRAME_SIZE
	.align		4
.L_127:
        /*021c*/ 	.byte	0x04, 0x11
        /*021e*/ 	.short	(.L_129 - .L_128)
	.align		4
.L_128:
        /*0220*/ 	.word	index@(_ZN2at6native29vectorized_elementwise_kernelILi4EZZZNS0_44_GLOBAL__N__40a83637_7_Lerp_cu_f5210f67_358318lerp_tensor_kernelERNS_18TensorIteratorBaseEENKUlvE0_clEvENKUlvE2_clEvEUlN3c108BFloat16ES8_S8_E_St5arrayIPcLm4EEEEviT0_T1_)
        /*0224*/ 	.word	0x00000000


	//----- nvinfo : EIATTR_REGCOUNT
	.align		4
.L_129:
        /*0228*/ 	.byte	0x04, 0x2f
        /*022a*/ 	.short	(.L_131 - .L_130)
	.align		4
.L_130:
        /*022c*/ 	.word	index@(_ZN2at6native29vectorized_elementwise_kernelILi2EZZZNS0_44_GLOBAL__N__40a83637_7_Lerp_cu_f5210f67_358318lerp_tensor_kernelERNS_18TensorIteratorBaseEENKUlvE0_clEvENKUlvE2_clEvEUlN3c108BFloat16ES8_S8_E_St5arrayIPcLm4EEEEviT0_T1_)
        /*0230*/ 	.word	0x00000020


	//----- nvinfo : EIATTR_FRAME_SIZE
	.align		4
.L_131:
        /*0234*/ 	.byte	0x04, 0x11
        /*0236*/ 	.short	(.L_133 - .L_132)
	.align		4
.L_132:
        /*0238*/ 	.word	index@(_ZN2at6native29vectorized_elementwise_kernelILi2EZZZNS0_44_GLOBAL__N__40a83637_7_Lerp_cu_f5210f67_358318lerp_tensor_kernelERNS_18TensorIteratorBaseEENKUlvE0_clEvENKUlvE2_clEvEUlN3c108BFloat16ES8_S8_E_St5arrayIPcLm4EEEEviT0_T1_)
        /*023c*/ 	.word	0x00000000


	//----- nvinfo : EIATTR_REGCOUNT
	.align		4
.L_133:
        /*0240*/ 	.byte	0x04, 0x2f
        /*0242*/ 	.short	(.L_135 - .L_134)
	.align		4
.L_134:
        /*0244*/ 	.word	index@(_ZN2at6native27unrolled_elementwise_kernelIZZZNS0_44_GLOBAL__N__40a83637_7_Lerp_cu_f5210f67_358318lerp_tensor_kernelERNS_18TensorIteratorBaseEENKUlvE0_clEvENKUlvE2_clEvEUlN3c108BFloat16ES8_S8_E_St5arrayIPcLm4EELi4E23TrivialOffsetCalculatorILi3EjESD_ILi1EjENS0_6memory15LoadWithoutCastENSG_16StoreWithoutCastEEEviT_T0_T2_T3_T4_T5_)
        /*0248*/ 	.word	0x00000020


	//----- nvinfo : EIATTR_FRAME_SIZE
	.align		4
.L_135:
        /*024c*/ 	.byte	0x04, 0x11
        /*024e*/ 	.short	(.L_137 - .L_136)
	.align		4
.L_136:
        /*0250*/ 	.word	index@(_ZN2at6native27unrolled_elementwise_kernelIZZZNS0_44_GLOBAL__N__40a83637_7_Lerp_cu_f5210f67_358318lerp_tensor_kernelERNS_18TensorIteratorBaseEENKUlvE0_clEvENKUlvE2_clEvEUlN3c108BFloat16ES8_S8_E_St5arrayIPcLm4EELi4E23TrivialOffsetCalculatorILi3EjESD_ILi1EjENS0_6memory15LoadWithoutCastENSG_16StoreWithoutCastEEEviT_T0_T2_T3_T4_T5_)
        /*0254*/ 	.word	0x00000000


	//----- nvinfo : EIATTR_REGCOUNT
	.align		4
.L_137:
        /*0258*/ 	.byte	0x04, 0x2f
        /*025a*/ 	.short	(.L_139 - .L_138)
	.align		4
.L_138:
        /*025c*/ 	.word	index@(_ZN2at6native18elementwise_kernelILi128ELi4EZNS0_22gpu_kernel_impl_nocastIZZZNS0_44_GLOBAL__N__40a83637_7_Lerp_cu_f5210f67_358318lerp_tensor_kernelERNS_18TensorIteratorBaseEENKUlvE0_clEvENKUlvE2_clEvEUlN3c108BFloat16ES9_S9_E_EEvS5_RKT_EUliE_EEviT1_)
        /*0260*/ 	.word	0x00000016


	//----- nvinfo : EIATTR_FRAME_SIZE
	.align		4
.L_139:
        /*0264*/ 	.byte	0x04, 0x11
        /*0266*/ 	.short	(.L_141 - .L_140)
	.align		4
.L_140:
        /*0268*/ 	.word	index@(_ZN2at6native18elementwise_kernelILi128ELi4EZNS0_22gpu_kernel_impl_nocastIZZZNS0_44_GLOBAL__N__40a83637_7_Lerp_cu_f5210f67_358318lerp_tensor_kernelERNS_18TensorIteratorBaseEENKUlvE0_clEvENKUlvE2_clEvEUlN3c108BFloat16ES9_S9_E_EEvS5_RKT_EUliE_EEviT1_)
        /*026c*/ 	.word	0x00000000


	//----- nvinfo : EIATTR_REGCOUNT
	.align		4
.L_141:
        /*0270*/ 	.byte	0x04, 0x2f
        /*0272*/ 	.short	(.L_143 - .L_142)
	.align		4
.L_142:
        /*0274*/ 	.word	index@(_ZN2at6native27unrolled_elementwise_kernelIZZZNS0_44_GLOBAL__N__40a83637_7_Lerp_cu_f5210f67_358318lerp_tensor_kernelERNS_18TensorIteratorBaseEENKUlvE0_clEvENKUlvE2_clEvEUlN3c108BFloat16ES8_S8_E_St5arrayIPcLm4EELi4E23TrivialOffsetCalculatorILi3EjESD_ILi1EjENS0_6memory12LoadWithCastILi3EEENSG_13StoreWithCastILi1EEEEEviT_T0_T2_T3_T4_T5_)
        /*0278*/ 	.word	0x00000020


	//----- nvinfo : EIATTR_FRAME_SIZE
	.align		4
.L_143:
        /*027c*/ 	.byte	0x04, 0x11
        /*027e*/ 	.short	(.L_145 - .L_144)
	.align		4
.L_144:
        /*0280*/ 	.word	index@(_ZN2at6native27unrolled_elementwise_kernelIZZZNS0_44_GLOBAL__N__40a83637_7_Lerp_cu_f5210f67_358318lerp_tensor_kernelERNS_18TensorIteratorBaseEENKUlvE0_clEvENKUlvE2_clEvEUlN3c108BFloat16ES8_S8_E_St5arrayIPcLm4EELi4E23TrivialOffsetCalculatorILi3EjESD_ILi1EjENS0_6memory12LoadWithCastILi3EEENSG_13StoreWithCastILi1EEEEEviT_T0_T2_T3_T4_T5_)
        /*0284*/ 	.word	0x00000000


	//----- nvinfo : EIATTR_REGCOUNT
	.align		4
.L_145:
        /*0288*/ 	.byte	0x04, 0x2f
        /*028a*/ 	.short	(.L_147 - .L_146)
	.align		4
.L_146:
        /*028c*/ 	.word	index@(_ZN2at6native18elementwise_kernelILi128ELi4EZNS0_15gpu_kernel_implIZZZNS0_44_GLOBAL__N__40a83637_7_Lerp_cu_f5210f67_358318lerp_tensor_kernelERNS_18TensorIteratorBaseEENKUlvE0_clEvENKUlvE2_clEvEUlN3c108BFloat16ES9_S9_E_EEvS5_RKT_EUliE_EEviT1_)
        /*0290*/ 	.word	0x0000001b


	//----- nvinfo : EIATTR_FRAME_SIZE
	.align		4
.L_147:
        /*0294*/ 	.byte	0x04, 0x11
        /*0296*/ 	.short	(.L_149 - .L_148)
	.align		4
.L_148:
        /*0298*/ 	.word	index@(_ZN2at6native18elementwise_kernelILi128ELi4EZNS0_15gpu_kernel_implIZZZNS0_44_GLOBAL__N__40a83637_7_Lerp_cu_f5210f67_358318lerp_tensor_kernelERNS_18TensorIteratorBaseEENKUlvE0_clEvENKUlvE2_clEvEUlN3c108BFloat16ES9_S9_E_EEvS5_RKT_EUliE_EEviT1_)
        /*029c*/ 	.word	0x00000000


	//----- nvinfo : EIATTR_REGCOUNT
	.align		4
.L_149:
        /*02a0*/ 	.byte	0x04, 0x2f
        /*02a2*/ 	.short	(.L_151 - .L_150)
	.align		4
.L_150:
        /*02a4*/ 	.word	index@(_ZN2at6native29vectorized_elementwise_kernelILi8EZZZNS0_44_GLOBAL__N__40a83637_7_Lerp_cu_f5210f67_358318lerp_scalar_kernelERNS_18TensorIteratorBaseERKN3c106ScalarEENKUlvE0_clEvENKUlvE_clEvEUlddE_St5arrayIPcLm3EEEEviT0_T1_)
        /*02a8*/ 	.word	0x00000040


	//----- nvinfo : EIATTR_FRAME_SIZE
	.align		4
.L_151:
        /*02ac*/ 	.byte	0x04, 0x11
        /*02ae*/ 	.short	(.L_153 - .L_152)
	.align		4
.L_152:
        /*02b0*/ 	.word	index@(_ZN2at6native29vectorized_elementwise_kernelILi8EZZZNS0_44_GLOBAL__N__40a83637_7_Lerp_cu_f5210f67_358318lerp_scalar_kernelERNS_18TensorIteratorBaseERKN3c106ScalarEENKUlvE0_clEvENKUlvE_clEvEUlddE_St5arrayIPcLm3EEEEviT0_T1_)
        /*02b4*/ 	.word	0x00000000


	//----- nvinfo : EIATTR_REGCOUNT
	.align		4
.L_153:
        /*02b8*/ 	.byte	0x04, 0x2f
        /*02ba*/ 	.short	(.L_155 - .L_154)
	.align		4
.L_154:
        /*02bc*/ 	.word	index@(_ZN2at6native29vectorized_elementwise_kernelILi4EZZZNS0_44_GLOBAL__N__40a83637_7_Lerp_cu_f5210f67_358318lerp_scalar_kernelERNS_18TensorIteratorBaseERKN3c106ScalarEENKUlvE0_clEvENKUlvE_clEvEUlddE_St5arrayIPcLm3EEEEviT0_T1_)
        /*02c0*/ 	.word	0x00000040


	//----- nvinfo : EIATTR_FRAME_SIZE
	.align		4
.L_155:
        /*02c4*/ 	.byte	0x04, 0x11
        /*02c6*/ 	.short	(.L_157 - .L_156)
	.align		4
.L_156:
        /*02c8*/ 	.word	index@(_ZN2at6native29vectorized_elementwise_kernelILi4EZZZNS0_44_GLOBAL__N__40a83637_7_Lerp_cu_f5210f67_358318lerp_scalar_kernelERNS_18TensorIteratorBaseERKN3c106ScalarEENKUlvE0_clEvENKUlvE_clEvEUlddE_St5arrayIPcLm3EEEEviT0_T1_)
        /*02cc*/ 	.word	0x00000000


	//----- nvinfo : EIATTR_REGCOUNT
	.align		4
.L_157:
        /*02d0*/ 	.byte	0x04, 0x2f
        /*02d2*/ 	.short	(.L_159 - .L_158)
	.align		4
.L_158:
        /*02d4*/ 	.word	index@(_ZN2at6native29vectorized_elementwise_kernelILi2EZZZNS0_44_GLOBAL__N__40a83637_7_Lerp_cu_f5210f67_358318lerp_scalar_kernelERNS_18TensorIteratorBaseERKN3c106ScalarEENKUlvE0_clEvENKUlvE_clEvEUlddE_St5arrayIPcLm3EEEEviT0_T1_)
        /*02d8*/ 	.word	0x00000040


	//----- nvinfo : EIATTR_FRAME_SIZE
	.align		4
.L_159:
        /*02dc*/ 	.byte	0x04, 0x11
        /*02de*/ 	.short	(.L_161 - .L_160)
	.align		4
.L_160:
        /*02e0*/ 	.word	index@(_ZN2at6native29vectorized_elementwise_kernelILi2EZZZNS0_44_GLOBAL__N__40a83637_7_Lerp_cu_f5210f67_358318lerp_scalar_kernelERNS_18TensorIteratorBaseERKN3c106ScalarEENKUlvE0_clEvENKUlvE_clEvEUlddE_St5arrayIPcLm3EEEEviT0_T1_)
        /*02e4*/ 	.word	0x00000000


	//----- nvinfo : EIATTR_REGCOUNT
	.align		4
.L_161:
        /*02e8*/ 	.byte	0x04, 0x2f
        /*02ea*/ 	.short	(.L_163 - .L_162)
	.align		4
.L_162:
        /*02ec*/ 	.word	index@(_ZN2at6native27unrolled_elementwise_kernelIZZZNS0_44_GLOBAL__N__40a83637_7_Lerp_cu_f5210f67_358318lerp_scalar_kernelERNS_18TensorIteratorBaseERKN3c106ScalarEENKUlvE0_clEvENKUlvE_clEvEUlddE_St5arrayIPcLm3EELi4E23TrivialOffsetCalculatorILi2EjESF_ILi1EjENS0_6memory15LoadWithoutCastENSI_16StoreWithoutCastEEEviT_T0_T2_T3_T4_T5_)
        /*02f0*/ 	.word	0x00000020


	//----- nvinfo : EIATTR_FRAME_SIZE
	.align		4
.L_163:
        /*02f4*/ 	.byte	0x04, 0x11
        /*02f6*/ 	.short	(.L_165 - .L_164)
	.align		4
.L_164:
        /*02f8*/ 	.word	index@(_ZN2at6native27unrolled_elementwise_kernelIZZZNS0_44_GLOBAL__N__40a83637_7_Lerp_cu_f5210f67_358318lerp_scalar_kernelERNS_18TensorIteratorBaseERKN3c106ScalarEENKUlvE0_clEvENKUlvE_clEvEUlddE_St5arrayIPcLm3EELi4E23TrivialOffsetCalculatorILi2EjESF_ILi1EjENS0_6memory15LoadWithoutCastENSI_16StoreWithoutCastEEEviT_T0_T2_T3_T4_T5_)
        /*02fc*/ 	.word	0x00000000


	//----- nvinfo : EIATTR_REGCOUNT
	.align		4
.L_165:
        /*0300*/ 	.byte	0x04, 0x2f
        /*0302*/ 	.short	(.L_167 - .L_166)
	.align		4
.L_166:
        /*0304*/ 	.word	index@(_ZN2at6native18elementwise_kernelILi128ELi2EZNS0_22gpu_kernel_impl_nocastIZZZNS0_44_GLOBAL__N__40a83637_7_Lerp_cu_f5210f67_358318lerp_scalar_kernelERNS_18TensorIteratorBaseERKN3c106ScalarEENKUlvE0_clEvENKUlvE_clEvEUlddE_EEvS5_RKT_EUliE_EEviT1_)
        /*0308*/ 	.word	0x00000014


	//----- nvinfo : EIATTR_FRAME_SIZE
	.align		4
.L_167:
        /*030c*/ 	.byte	0x04, 0x11
        /*030e*/ 	.short	(.L_169 - .L_168)
	.align		4
.L_168:
        /*0310*/ 	.word	index@(_ZN2at6native18elementwise_kernelILi128ELi2EZNS0_22gpu_kernel_impl_nocastIZZZNS0_44_GLOBAL__N__40a83637_7_Lerp_cu_f5210f67_358318lerp_scalar_kernelERNS_18TensorIteratorBaseERKN3c106ScalarEENKUlvE0_clEvENKUlvE_clEvEUlddE_EEvS5_RKT_EUliE_EEviT1_)
        /*0314*/ 	.word	0x00000000


	//----- nvinfo : EIATTR_REGCOUNT
	.align		4
.L_169:
        /*0318*/ 	.byte	0x04, 0x2f
        /*031a*/ 	.short	(.L_171 - .L_170)
	.align		4
.L_170:
        /*031c*/ 	.word	index@(_ZN2at6native27unrolled_elementwise_kernelIZZZNS0_44_GLOBAL__N__40a83637_7_Lerp_cu_f5210f67_358318lerp_scalar_kernelERNS_18TensorIteratorBaseERKN3c106ScalarEENKUlvE0_clEvENKUlvE_clEvEUlddE_St5arrayIPcLm3EELi4E23TrivialOffsetCalculatorILi2EjESF_ILi1EjENS0_6memory12LoadWithCastILi2EEENSI_13StoreWithCastILi1EEEEEviT_T0_T2_T3_T4_T5_)
        /*0320*/ 	.word	0x00000028


	//----- nvinfo : EIATTR_FRAME_SIZE
	.align		4
.L_171:
        /*0324*/ 	.byte	0x04, 0x11
        /*0326*/ 	.short	(.L_173 - .L_172)
	.align		4
.L_172:
        /*0328*/ 	.word	index@(_ZN2at6native27unrolled_elementwise_kernelIZZZNS0_44_GLOBAL__N__40a83637_7_Lerp_cu_f5210f67_358318lerp_scalar_kernelERNS_18TensorIteratorBaseERKN3c106ScalarEENKUlvE0_clEvENKUlvE_clEvEUlddE_St5arrayIPcLm3EELi4E23TrivialOffsetCalculatorILi2EjESF_ILi1EjENS0_6memory12LoadWithCastILi2EEENSI_13StoreWithCastILi1EEEEEviT_T0_T2_T3_T4_T5_)
        /*032c*/ 	.word	0x00000000


	//----- nvinfo : EIATTR_REGCOUNT
	.align		4
.L_173:
        /*0330*/ 	.byte	0x04, 0x2f
        /*0332*/ 	.short	(.L_175 - .L_174)
	.align		4
.L_174:
        /*0334*/ 	.word	index@(_ZN2at6native18elementwise_kernelILi128ELi4EZNS0_15gpu_kernel_implIZZZNS0_44_GLOBAL__N__40a83637_7_Lerp_cu_f5210f67_358318lerp_scalar_kernelERNS_18TensorIteratorBaseERKN3c106ScalarEENKUlvE0_clEvENKUlvE_clEvEUlddE_EEvS5_RKT_EUliE_EEviT1_)
        /*0338*/ 	.word	0x0000001c


	//----- nvinfo : EIATTR_FRAME_SIZE
	.align		4
.L_175:
        /*033c*/ 	.byte	0x04, 0x11
        /*033e*/ 	.short	(.L_177 - .L_176)
	.align		4
.L_176:
        /*0340*/ 	.word	index@(_ZN2at6native18elementwise_kernelILi128ELi4EZNS0_15gpu_kernel_implIZZZNS0_44_GLOBAL__N__40a83637_7_Lerp_cu_f5210f67_358318lerp_scalar_kernelERNS_18TensorIteratorBaseERKN3c106ScalarEENKUlvE0_clEvENKUlvE_clEvEUlddE_EEvS5_RKT_EUliE_EEviT1_)
        /*0344*/ 	.word	0x00000000


	//----- nvinfo : EIATTR_REGCOUNT
	.align		4
.L_177:
        /*0348*/ 	.byte	0x04, 0x2f
        /*034a*/ 	.short	(.L_179 - .L_178)
	.align		4
.L_178:
        /*034c*/ 	.word	index@(_ZN2at6native29vectorized_elementwise_kernelILi8EZZZNS0_44_GLOBAL__N__40a83637_7_Lerp_cu_f5210f67_358318lerp_scalar_kernelERNS_18TensorIteratorBaseERKN3c106ScalarEENKUlvE0_clEvENKUlvE0_clEvEUlffE_St5arrayIPcLm3EEEEviT0_T1_)
        /*0350*/ 	.word	0x00000028


	//----- nvinfo : EIATTR_FRAME_SIZE
	.align		4
.L_179:
        /*0354*/ 	.byte	0x04, 0x11
        /*0356*/ 	.short	(.L_181 - .L_180)
	.align		4
.L_180:
        /*0358*/ 	.word	index@(_ZN2at6native29vectorized_elementwise_kernelILi8EZZZNS0_44_GLOBAL__N__40a83637_7_Lerp_cu_f5210f67_358318lerp_scalar_kernelERNS_18TensorIteratorBaseERKN3c106ScalarEENKUlvE0_clEvENKUlvE0_clEvEUlffE_St5arrayIPcLm3EEEEviT0_T1_)
        /*035c*/ 	.word	0x00000000


	//----- nvinfo : EIATTR_REGCOUNT
	.align		4
.L_181:
        /*0360*/ 	.byte	0x04, 0x2f
        /*0362*/ 	.short	(.L_183 - .L_182)
	.align		4
.L_182:
        /*0364*/ 	.word	index@(_ZN2at6native29vectorized_elementwise_kernelILi4EZZZNS0_44_GLOBAL__N__40a83637_7_Lerp_cu_f5210f67_358318lerp_scalar_kernelERNS_18TensorIteratorBaseERKN3c106ScalarEENKUlvE0_clEvENKUlvE0_clEvEUlffE_St5arrayIPcLm3EEEEviT0_T1_)
        /*0368*/ 	.word	0x00000028


	//----- nvinfo : EIATTR_FRAME_SIZE
	.align		4
.L_183:
        /*036c*/ 	.byte	0x04, 0x11
        /*036e*/ 	.short	(.L_185 - .L_184)
	.align		4
.L_184:
        /*0370*/ 	.word	index@(_ZN2at6native29vectorized_elementwise_kernelILi4EZZZNS0_44_GLOBAL__N__40a83637_7_Lerp_cu_f5210f67_358318lerp_scalar_kernelERNS_18TensorIteratorBaseERKN3c106ScalarEENKUlvE0_clEvENKUlvE0_clEvEUlffE_St5arrayIPcLm3EEEEviT0_T1_)
        /*0374*/ 	.word	0x00000000


	//----- nvinfo : EIATTR_REGCOUNT
	.align		4
.L_185:
        /*0378*/ 	.byte	0x04, 0x2f
        /*037a*/ 	.short	(.L_187 - .L_186)
	.align		4
.L_186:
        /*037c*/ 	.word	index@(_ZN2at6native29vectorized_elementwise_kernelILi2EZZZNS0_44_GLOBAL__N__40a83637_7_Lerp_cu_f5210f67_358318lerp_scalar_kernelERNS_18TensorIteratorBaseERKN3c106ScalarEENKUlvE0_clEvENKUlvE0_clEvEUlffE_St5arrayIPcLm3EEEEviT0_T1_)
        /*0380*/ 	.word	0x00000028


	//----- nvinfo : EIATTR_FRAME_SIZE
	.align		4
.L_187:
        /*0384*/ 	.byte	0x04, 0x11
        /*0386*/ 	.short	(.L_189 - .L_188)
	.align		4
.L_188:
        /*0388*/ 	.word	index@(_ZN2at6native29vectorized_elementwise_kernelILi2EZZZNS0_44_GLOBAL__N__40a83637_7_Lerp_cu_f5210f67_358318lerp_scalar_kernelERNS_18TensorIteratorBaseERKN3c106ScalarEENKUlvE0_clEvENKUlvE0_clEvEUlffE_St5arrayIPcLm3EEEEviT0_T1_)
        /*038c*/ 	.word	0x00000000


	//----- nvinfo : EIATTR_REGCOUNT
	.align		4
.L_189:
        /*0390*/ 	.byte	0x04, 0x2f
        /*0392*/ 	.short	(.L_191 - .L_190)
	.align		4
.L_190:
        /*0394*/ 	.word	index@(_ZN2at6native27unrolled_elementwise_kernelIZZZNS0_44_GLOBAL__N__40a83637_7_Lerp_cu_f5210f67_358318lerp_scalar_kernelERNS_18TensorIteratorBaseERKN3c106ScalarEENKUlvE0_clEvENKUlvE0_clEvEUlffE_St5arrayIPcLm3EELi4E23TrivialOffsetCalculatorILi2EjESF_ILi1EjENS0_6memory15LoadWithoutCastENSI_16StoreWithoutCastEEEviT_T0_T2_T3_T4_T5_)
        /*0398*/ 	.word	0x0000001e


	//----- nvinfo : EIATTR_FRAME_SIZE
	.align		4
.L_191:
        /*039c*/ 	.byte	0x04, 0x11
        /*039e*/ 	.short	(.L_193 - .L_192)
	.align		4
.L_192:
        /*03a0*/ 	.word	index@(_ZN2at6native27unrolled_elementwise_kernelIZZZNS0_44_GLOBAL__N__40a83637_7_Lerp_cu_f5210f67_358318lerp_scalar_kernelERNS_18TensorIteratorBaseERKN3c106ScalarEENKUlvE0_clEvENKUlvE0_clEvEUlffE_St5arrayIPcLm3EELi4E23TrivialOffsetCalculatorILi2EjESF_ILi1EjENS0_6memory15LoadWithoutCastENSI_16StoreWithoutCastEEEviT_T0_T2_T3_T4_T5_)
        /*03a4*/ 	.word	0x00000000


	//----- nvinfo : EIATTR_REGCOUNT
	.align		4
.L_193:
        /*03a8*/ 	.byte	0x04, 0x2f
        /*03aa*/ 	.short	(.L_195 - .L_194)
	.align		4
.L_194:
        /*03ac*/ 	.word	index@(_ZN2at6native18elementwise_kernelILi128ELi2EZNS0_22gpu_kernel_impl_nocastIZZZNS0_44_GLOBAL__N__40a83637_7_Lerp_cu_f5210f67_358318lerp_scalar_kernelERNS_18TensorIteratorBaseERKN3c106ScalarEENKUlvE0_clEvENKUlvE0_clEvEUlffE_EEvS5_RKT_EUliE_EEviT1_)
        /*03b0*/ 	.word	0x00000012


	//----- nvinfo : EIATTR_FRAME_SIZE
	.align		4
.L_195:
        /*03b4*/ 	.byte	0x04, 0x11
        /*03b6*/ 	.short	(.L_197 - .L_196)
	.align		4
.L_196:
        /*03b8*/ 	.word	index@(_ZN2at6native18elementwise_kernelILi128ELi2EZNS0_22gpu_kernel_impl_nocastIZZZNS0_44_GLOBAL__N__40a83637_7_Lerp_cu_f5210f67_358318lerp_scalar_kernelERNS_18TensorIteratorBaseERKN3c106ScalarEENKUlvE0_clEvENKUlvE0_clEvEUlffE_EEvS5_RKT_EUliE_EEviT1_)
        /*03bc*/ 	.word	0x00000000


	//----- nvinfo : EIATTR_REGCOUNT
	.align		4
.L_197:
        /*03c0*/ 	.byte	0x04, 0x2f
        /*03c2*/ 	.short	(.L_199 - .L_198)
	.align		4
.L_198:
        /*03c4*/ 	.word	index@(_ZN2at6native27unrolled_elementwise_kernelIZZZNS0_44_GLOBAL__N__40a83637_7_Lerp_cu_f5210f67_358318lerp_scalar_kernelERNS_18TensorIteratorBaseERKN3c106ScalarEENKUlvE0_clEvENKUlvE0_clEvEUlffE_St5arrayIPcLm3EELi4E23TrivialOffsetCalculatorILi2EjESF_ILi1EjENS0_6memory12LoadWithCastILi2EEENSI_13StoreWithCastILi1EEEEEviT_T0_T2_T3_T4_T5_)
        /*03c8*/ 	.word	0x00000020


	//----- nvinfo : EIATTR_FRAME_SIZE
	.align		4
.L_199:
        /*03cc*/ 	.byte	0x04, 0x11
        /*03ce*/ 	.short	(.L_201 - .L_200)
	.align		4
.L_200:
        /*03d0*/ 	.word	index@(_ZN2at6native27unrolled_elementwise_kernelIZZZNS0_44_GLOBAL__N__40a83637_7_Lerp_cu_f5210f67_358318lerp_scalar_kernelERNS_18TensorIteratorBaseERKN3c106ScalarEENKUlvE0_clEvENKUlvE0_clEvEUlffE_St5arrayIPcLm3EELi4E23TrivialOffsetCalculatorILi2EjESF_ILi1EjENS0_6memory12LoadWithCastILi2EEENSI_13StoreWithCastILi1EEEEEviT_T0_T2_T3_T4_T5_)
        /*03d4*/ 	.word	0x00000000


	//----- nvinfo : EIATTR_REGCOUNT
	.align		4
.L_201:
        /*03d8*/ 	.byte	0x04, 0x2f
        /*03da*/ 	.short	(.L_203 - .L_202)
	.align		4
.L_202:
        /*03dc*/ 	.word	index@(_ZN2at6native18elementwise_kernelILi128ELi4EZNS0_15gpu_kernel_implIZZZNS0_44_GLOBAL__N__40a83637_7_Lerp_cu_f5210f67_358318lerp_scalar_kernelERNS_18TensorIteratorBaseERKN3c106ScalarEENKUlvE0_clEvENKUlvE0_clEvEUlffE_EEvS5_RKT_EUliE_EEviT1_)
        /*03e0*/ 	.word	0x0000001a


	//----- nvinfo : EIATTR_FRAME_SIZE
	.align		4
.L_203:
        /*03e4*/ 	.byte	0x04, 0x11
        /*03e6*/ 	.short	(.L_205 - .L_204)
	.align		4
.L_204:
        /*03e8*/ 	.word	index@(_ZN2at6native18elementwise_kernelILi128ELi4EZNS0_15gpu_kernel_implIZZZNS0_44_GLOBAL__N__40a83637_7_Lerp_cu_f5210f67_358318lerp_scalar_kernelERNS_18TensorIteratorBaseERKN3c106ScalarEENKUlvE0_clEvENKUlvE0_clEvEUlffE_EEvS5_RKT_EUliE_EEviT1_)
        /*03ec*/ 	.word	0x00000000


	//----- nvinfo : EIATTR_REGCOUNT
	.align		4
.L_205:
        /*03f0*/ 	.byte	0x04, 0x2f
        /*03f2*/ 	.short	(.L_207 - .L_206)
	.align		4
.L_206:
        /*03f4*/ 	.word	index@(_ZN2at6native29vectorized_elementwise_kernelILi8EZZZNS0_44_GLOBAL__N__40a83637_7_Lerp_cu_f5210f67_358318lerp_scalar_kernelERNS_18TensorIteratorBaseERKN3c106ScalarEENKUlvE0_clEvENKUlvE1_clEvEUlNS5_4HalfESB_E_St5arrayIPcLm3EEEEviT0_T1_)
        /*03f8*/ 	.word	0x0000001e


	//----- nvinfo : EIATTR_FRAME_SIZE
	.align		4
.L_207:
        /*03fc*/ 	.byte	0x04, 0x11
        /*03fe*/ 	.short	(.L_209 - .L_208)
	.align		4
.L_208:
        /*0400*/ 	.word	index@(_ZN2at6native29vectorized_elementwise_kernelILi8EZZZNS0_44_GLOBAL__N__40a83637_7_Lerp_cu_f5210f67_358318lerp_scalar_kernelERNS_18TensorIteratorBaseERKN3c106ScalarEENKUlvE0_clEvENKUlvE1_clEvEUlNS5_4HalfESB_E_St5arrayIPcLm3EEEEviT0_T1_)
        /*0404*/ 	.word	0x00000000


	//----- nvinfo : EIATTR_REGCOUNT
	.align		4
.L_209:
        /*0408*/ 	.byte	0x04, 0x2f
        /*040a*/ 	.short	(.L_211 - .L_210)
	.align		4
.L_210:
        /*040c*/ 	.word	index@(_ZN2at6native29vectorized_elementwise_kernelILi4EZZZNS0_44_GLOBAL__N__40a83637_7_Lerp_cu_f5210f67_358318lerp_scalar_kernelERNS_18TensorIteratorBaseERKN3c106ScalarEENKUlvE0_clEvENKUlvE1_clEvEUlNS5_4HalfESB_E_St5arrayIPcLm3EEEEviT0_T1_)
        /*0410*/ 	.word	0x0000001e


	//----- nvinfo : EIATTR_FRAME_SIZE
	.align		4
.L_211:
        /*0414*/ 	.byte	0x04, 0x11
        /*0416*/ 	.short	(.L_213 - .L_212)
	.align		4
.L_212:
        /*0418*/ 	.word	index@(_ZN2at6native29vectorized_elementwise_kernelILi4EZZZNS0_44_GLOBAL__N__40a83637_7_Lerp_cu_f5210f67_358318lerp_scalar_kernelERNS_18TensorIteratorBaseERKN3c106ScalarEENKUlvE0_clEvENKUlvE1_clEvEUlNS5_4HalfESB_E_St5arrayIPcLm3EEEEviT0_T1_)
        /*041c*/ 	.word	0x00000000


	//----- nvinfo : EIATTR_REGCOUNT
	.align		4
.L_213:
        /*0420*/ 	.byte	0x04, 0x2f
        /*0422*/ 	.short	(.L_215 - .L_214)
	.align		4
.L_214:
        /*0424*/ 	.word	index@(_ZN2at6native29vectorized_elementwise_kernelILi2EZZZNS0_44_GLOBAL__N__40a83637_7_Lerp_cu_f5210f67_358318lerp_scalar_kernelERNS_18TensorIteratorBaseERKN3c106ScalarEENKUlvE0_clEvENKUlvE1_clEvEUlNS5_4HalfESB_E_St5arrayIPcLm3EEEEviT0_T1_)
        /*0428*/ 	.word	0x0000001e


	//----- nvinfo : EIATTR_FRAME_SIZE
	.align		4
.L_215:
        /*042c*/ 	.byte	0x04, 0x11
        /*042e*/ 	.short	(.L_217 - .L_216)
	.align		4
.L_216:
        /*0430*/ 	.word	index@(_ZN2at6native29vectorized_elementwise_kernelILi2EZZZNS0_44_GLOBAL__N__40a83637_7_Lerp_cu_f5210f67_358318lerp_scalar_kernelERNS_18TensorIteratorBaseERKN3c106ScalarEENKUlvE0_clEvENKUlvE1_clEvEUlNS5_4HalfESB_E_St5arrayIPcLm3EEEEviT0_T1_)
        /*0434*/ 	.word	0x00000000


	//----- nvinfo : EIATTR_REGCOUNT
	.align		4
.L_217:
        /*0438*/ 	.byte	0x04, 0x2f
        /*043a*/ 	.short	(.L_219 - .L_218)
	.align		4
.L_218:
        /*043c*/ 	.word	index@(_ZN2at6native27unrolled_elementwise_kernelIZZZNS0_44_GLOBAL__N__40a83637_7_Lerp_cu_f5210f67_358318lerp_scalar_kernelERNS_18TensorIteratorBaseERKN3c106ScalarEENKUlvE0_clEvENKUlvE1_clEvEUlNS5_4HalfESB_E_St5arrayIPcLm3EELi4E23TrivialOffsetCalculatorILi2EjESG_ILi1EjENS0_6memory15LoadWithoutCastENSJ_16StoreWithoutCastEEEviT_T0_T2_T3_T4_T5_)
        /*0440*/ 	.word	0x0000001c


	//----- nvinfo : EIATTR_FRAME_SIZE
	.align		4
.L_219:
        /*0444*/ 	.byte	0x04, 0x11
        /*0446*/ 	.short	(.L_221 - .L_220)
	.align		4
.L_220:
        /*0448*/ 	.word	index@(_ZN2at6native27unrolled_elementwise_kernelIZZZNS0_44_GLOBAL__N__40a83637_7_Lerp_cu_f5210f67_358318lerp_scalar_kernelERNS_18TensorIteratorBaseERKN3c106ScalarEENKUlvE0_clEvENKUlvE1_clEvEUlNS5_4HalfESB_E_St5arrayIPcLm3EELi4E23TrivialOffsetCalculatorILi2EjESG_ILi1EjENS0_6memory15LoadWithoutCastENSJ_16StoreWithoutCastEEEviT_T0_T2_T3_T4_T5_)
        /*044c*/ 	.word	0x00000000


	//----- nvinfo : EIATTR_REGCOUNT
	.align		4
.L_221:
        /*0450*/ 	.byte	0x04, 0x2f
        /*0452*/ 	.short	(.L_223 - .L_222)
	.align		4
.L_222:
        /*0454*/ 	.word	index@(_ZN2at6native18elementwise_kernelILi128ELi4EZNS0_22gpu_kernel_impl_nocastIZZZNS0_44_GLOBAL__N__40a83637_7_Lerp_cu_f5210f67_358318lerp_scalar_kernelERNS_18TensorIteratorBaseERKN3c106ScalarEENKUlvE0_clEvENKUlvE1_clEvEUlNS6_4HalfESC_E_EEvS5_RKT_EUliE_EEviT1_)
        /*0458*/ 	.word	0x00000012


	//----- nvinfo : EIATTR_FRAME_SIZE
	.align		4
.L_223:
        /*045c*/ 	.byte	0x04, 0x11
        /*045e*/ 	.short	(.L_225 - .L_224)
	.align		4
.L_224:
        /*0460*/ 	.word	index@(_ZN2at6native18elementwise_kernelILi128ELi4EZNS0_22gpu_kernel_impl_nocastIZZZNS0_44_GLOBAL__N__40a83637_7_Lerp_cu_f5210f67_358318lerp_scalar_kernelERNS_18TensorIteratorBaseERKN3c106ScalarEENKUlvE0_clEvENKUlvE1_clEvEUlNS6_4HalfESC_E_EEvS5_RKT_EUliE_EEviT1_)
        /*0464*/ 	.word	0x00000000


	//----- nvinfo : EIATTR_REGCOUNT
	.align		4
.L_225:
        /*0468*/ 	.byte	0x04, 0x2f
        /*046a*/ 	.short	(.L_227 - .L_226)
	.align		4
.L_226:
        /*046c*/ 	.word	index@(_ZN2at6native27unrolled_elementwise_kernelIZZZNS0_44_GLOBAL__N__40a83637_7_Lerp_cu_f5210f67_358318lerp_scalar_kernelERNS_18TensorIteratorBaseERKN3c106ScalarEENKUlvE0_clEvENKUlvE1_clEvEUlNS5_4HalfESB_E_St5arrayIPcLm3EELi4E23TrivialOffsetCalculatorILi2EjESG_ILi1EjENS0_6memory12LoadWithCastILi2EEENSJ_13StoreWithCastILi1EEEEEviT_T0_T2_T3_T4_T5_)
        /*0470*/ 	.word	0x0000001e


	//----- nvinfo : EIATTR_FRAME_SIZE
	.align		4
.L_227:
        /*0474*/ 	.byte	0x04, 0x11
        /*0476*/ 	.short	(.L_229 - .L_228)
	.align		4
.L_228:
        /*0478*/ 	.word	index@(_ZN2at6native27unrolled_elementwise_kernelIZZZNS0_44_GLOBAL__N__40a83637_7_Lerp_cu_f5210f67_358318lerp_scalar_kernelERNS_18TensorIteratorBaseERKN3c106ScalarEENKUlvE0_clEvENKUlvE1_clEvEUlNS5_4HalfESB_E_St5arrayIPcLm3EELi4E23TrivialOffsetCalculatorILi2EjESG_ILi1EjENS0_6memory12LoadWithCastILi2EEENSJ_13StoreWithCastILi1EEEEEviT_T0_T2_T3_T4_T5_)
        /*047c*/ 	.word	0x00000000


	//----- nvinfo : EIATTR_REGCOUNT
	.align		4
.L_229:
        /*0480*/ 	.byte	0x04, 0x2f
        /*0482*/ 	.short	(.L_231 - .L_230)
	.align		4
.L_230:
        /*0484*/ 	.word	index@(_ZN2at6native18elementwise_kernelILi128ELi4EZNS0_15gpu_kernel_implIZZZNS0_44_GLOBAL__N__40a83637_7_Lerp_cu_f5210f67_358318lerp_scalar_kernelERNS_18TensorIteratorBaseERKN3c106ScalarEENKUlvE0_clEvENKUlvE1_clEvEUlNS6_4HalfESC_E_EEvS5_RKT_EUliE_EEviT1_)
        /*0488*/ 	.word	0x0000001a


	//----- nvinfo : EIATTR_FRAME_SIZE
	.align		4
.L_231:
        /*048c*/ 	.byte	0x04, 0x11
        /*048e*/ 	.short	(.L_233 - .L_232)
	.align		4
.L_232:
        /*0490*/ 	.word	index@(_ZN2at6native18elementwise_kernelILi128ELi4EZNS0_15gpu_kernel_implIZZZNS0_44_GLOBAL__N__40a83637_7_Lerp_cu_f5210f67_358318lerp_scalar_kernelERNS_18TensorIteratorBaseERKN3c106ScalarEENKUlvE0_clEvENKUlvE1_clEvEUlNS6_4HalfESC_E_EEvS5_RKT_EUliE_EEviT1_)
        /*0494*/ 	.word	0x00000000


	//----- nvinfo : EIATTR_REGCOUNT
	.align		4
.L_233:
        /*0498*/ 	.byte	0x04, 0x2f
        /*049a*/ 	.short	(.L_235 - .L_234)
	.align		4
.L_234:
        /*049c*/ 	.word	index@(_ZN2at6native29vectorized_elementwise_kernelILi8EZZZNS0_44_GLOBAL__N__40a83637_7_Lerp_cu_f5210f67_358318lerp_scalar_kernelERNS_18TensorIteratorBaseERKN3c106ScalarEENKUlvE0_clEvENKUlvE2_clEvEUlNS5_8BFloat16ESB_E_St5arrayIPcLm3EEEEviT0_T1_)
        /*04a0*/ 	.word	0x0000001e


	//----- nvinfo : EIATTR_FRAME_SIZE
	.align		4
.L_235:
        /*04a4*/ 	.byte	0x04, 0x11
        /*04a6*/ 	.short	(.L_237 - .L_236)
	.align		4
.L_236:
        /*04a8*/ 	.word	index@(_ZN2at6native29vectorized_elementwise_kernelILi8EZZZNS0_44_GLOBAL__N__40a83637_7_Lerp_cu_f5210f67_358318lerp_scalar_kernelERNS_18TensorIteratorBaseERKN3c106ScalarEENKUlvE0_clEvENKUlvE2_clEvEUlNS5_8BFloat16ESB_E_St5arrayIPcLm3EEEEviT0_T1_)
        /*04ac*/ 	.word	0x00000000


	//----- nvinfo : EIATTR_REGCOUNT
	.align		4
.L_237:
        /*04b0*/ 	.byte	0x04, 0x2f
        /*04b2*/ 	.short	(.L_239 - .L_238)
	.align		4
.L_238:
        /*04b4*/ 	.word	index@(_ZN2at6native29vectorized_elementwise_kernelILi4EZZZNS0_44_GLOBAL__N__40a83637_7_Lerp_cu_f5210f67_358318lerp_scalar_kernelERNS_18TensorIteratorBaseERKN3c106ScalarEENKUlvE0_clEvENKUlvE2_clEvEUlNS5_8BFloat16ESB_E_St5arrayIPcLm3EEEEviT0_T1_)
        /*04b8*/ 	.word	0x0000001f


	//----- nvinfo : EIATTR_FRAME_SIZE
	.align		4
.L_239:
        /*04bc*/ 	.byte	0x04, 0x11
        /*04be*/ 	.short	(.L_241 - .L_240)
	.align		4
.L_240:
        /*04c0*/ 	.word	index@(_ZN2at6native29vectorized_elementwise_kernelILi4EZZZNS0_44_GLOBAL__N__40a83637_7_Lerp_cu_f5210f67_358318lerp_scalar_kernelERNS_18TensorIteratorBaseERKN3c106ScalarEENKUlvE0_clEvENKUlvE2_clEvEUlNS5_8BFloat16ESB_E_St5arrayIPcLm3EEEEviT0_T1_)
        /*04c4*/ 	.word	0x00000000


	//----- nvinfo : EIATTR_REGCOUNT
	.align		4
.L_241:
        /*04c8*/ 	.byte	0x04, 0x2f
        /*04ca*/ 	.short	(.L_243 - .L_242)
	.align		4
.L_242:
        /*04cc*/ 	.word	index@(_ZN2at6native29vectorized_elementwise_kernelILi2EZZZNS0_44_GLOBAL__N__40a83637_7_Lerp_cu_f5210f67_358318lerp_scalar_kernelERNS_18TensorIteratorBaseERKN3c106ScalarEENKUlvE0_clEvENKUlvE2_clEvEUlNS5_8BFloat16ESB_E_St5arrayIPcLm3EEEEviT0_T1_)
        /*04d0*/ 	.word	0x0000001e


	//----- nvinfo : EIATTR_FRAME_SIZE
	.align		4
.L_243:
        /*04d4*/ 	.byte	0x04, 0x11
        /*04d6*/ 	.short	(.L_245 - .L_244)
	.align		4
.L_244:
        /*04d8*/ 	.word	index@(_ZN2at6native29vectorized_elementwise_kernelILi2EZZZNS0_44_GLOBAL__N__40a83637_7_Lerp_cu_f5210f67_358318lerp_scalar_kernelERNS_18TensorIteratorBaseERKN3c106ScalarEENKUlvE0_clEvENKUlvE2_clEvEUlNS5_8BFloat16ESB_E_St5arrayIPcLm3EEEEviT0_T1_)
        /*04dc*/ 	.word	0x00000000


	//----- nvinfo : EIATTR_REGCOUNT
	.align		4
.L_245:
        /*04e0*/ 	.byte	0x04, 0x2f
        /*04e2*/ 	.short	(.L_247 - .L_246)
	.align		4
.L_246:
        /*04e4*/ 	.word	index@(_ZN2at6native27unrolled_elementwise_kernelIZZZNS0_44_GLOBAL__N__40a83637_7_Lerp_cu_f5210f67_358318lerp_scalar_kernelERNS_18TensorIteratorBaseERKN3c106ScalarEENKUlvE0_clEvENKUlvE2_clEvEUlNS5_8BFloat16ESB_E_St5arrayIPcLm3EELi4E23TrivialOffsetCalculatorILi2EjESG_ILi1EjENS0_6memory15LoadWithoutCastENSJ_16StoreWithoutCastEEEviT_T0_T2_T3_T4_T5_)
        /*04e8*/ 	.word	0x0000001c


	//----- nvinfo : EIATTR_FRAME_SIZE
	.align		4
.L_247:
        /*04ec*/ 	.byte	0x04, 0x11
        /*04ee*/ 	.short	(.L_249 - .L_248)
	.align		4
.L_248:
        /*04f0*/ 	.word	index@(_ZN2at6native27unrolled_elementwise_kernelIZZZNS0_44_GLOBAL__N__40a83637_7_Lerp_cu_f5210f67_358318lerp_scalar_kernelERNS_18TensorIteratorBaseERKN3c106ScalarEENKUlvE0_clEvENKUlvE2_clEvEUlNS5_8BFloat16ESB_E_St5arrayIPcLm3EELi4E23TrivialOffsetCalculatorILi2EjESG_ILi1EjENS0_6memory15LoadWithoutCastENSJ_16StoreWithoutCastEEEviT_T0_T2_T3_T4_T5_)
        /*04f4*/ 	.word	0x00000000


	//----- nvinfo : EIATTR_REGCOUNT
	.align		4
.L_249:
        /*04f8*/ 	.byte	0x04, 0x2f
        /*04fa*/ 	.short	(.L_251 - .L_250)
	.align		4
.L_250:
        /*04fc*/ 	.word	index@(_ZN2at6native18elementwise_kernelILi128ELi4EZNS0_22gpu_kernel_impl_nocastIZZZNS0_44_GLOBAL__N__40a83637_7_Lerp_cu_f5210f67_358318lerp_scalar_kernelERNS_18TensorIteratorBaseERKN3c106ScalarEENKUlvE0_clEvENKUlvE2_clEvEUlNS6_8BFloat16ESC_E_EEvS5_RKT_EUliE_EEviT1_)
        /*0500*/ 	.word	0x00000012


	//----- nvinfo : EIATTR_FRAME_SIZE
	.align		4
.L_251:
        /*0504*/ 	.byte	0x04, 0x11
        /*0506*/ 	.short	(.L_253 - .L_252)
	.align		4
.L_252:
        /*0508*/ 	.word	index@(_ZN2at6native18elementwise_kernelILi128ELi4EZNS0_22gpu_kernel_impl_nocastIZZZNS0_44_GLOBAL__N__40a83637_7_Lerp_cu_f5210f67_358318lerp_scalar_kernelERNS_18TensorIteratorBaseERKN3c106ScalarEENKUlvE0_clEvENKUlvE2_clEvEUlNS6_8BFloat16ESC_E_EEvS5_RKT_EUliE_EEviT1_)
        /*050c*/ 	.word	0x00000000


	//----- nvinfo : EIATTR_REGCOUNT
	.align		4
.L_253:
        /*0510*/ 	.byte	0x04, 0x2f
        /*0512*/ 	.short	(.L_255 - .L_254)
	.align		4
.L_254:
        /*0514*/ 	.word	index@(_ZN2at6native27unrolled_elementwise_kernelIZZZNS0_44_GLOBAL__N__40a83637_7_Lerp_cu_f5210f67_358318lerp_scalar_kernelERNS_18TensorIteratorBaseERKN3c106ScalarEENKUlvE0_clEvENKUlvE2_clEvEUlNS5_8BFloat16ESB_E_St5arrayIPcLm3EELi4E23TrivialOffsetCalculatorILi2EjESG_ILi1EjENS0_6memory12LoadWithCastILi2EEENSJ_13StoreWithCastILi1EEEEEviT_T0_T2_T3_T4_T5_)
        /*0518*/ 	.word	0x0000001e


	//----- nvinfo : EIATTR_FRAME_SIZE
	.align		4
.L_255:
        /*051c*/ 	.byte	0x04, 0x11
        /*051e*/ 	.short	(.L_257 - .L_256)
	.align		4
.L_256:
        /*0520*/ 	.word	index@(_ZN2at6native27unrolled_elementwise_kernelIZZZNS0_44_GLOBAL__N__40a83637_7_Lerp_cu_f5210f67_358318lerp_scalar_kernelERNS_18TensorIteratorBaseERKN3c106ScalarEENKUlvE0_clEvENKUlvE2_clEvEUlNS5_8BFloat16ESB_E_St5arrayIPcLm3EELi4E23TrivialOffsetCalculatorILi2EjESG_ILi1EjENS0_6memory12LoadWithCastILi2EEENSJ_13StoreWithCastILi1EEEEEviT_T0_T2_T3_T4_T5_)
        /*0524*/ 	.word	0x00000000


	//----- nvinfo : EIATTR_REGCOUNT
	.align		4
.L_257:
        /*0528*/ 	.byte	0x04, 0x2f
        /*052a*/ 	.short	(.L_259 - .L_258)
	.align		4
.L_258:
        /*052c*/ 	.word	index@(_ZN2at6native18elementwise_kernelILi128ELi4EZNS0_15gpu_kernel_implIZZZNS0_44_GLOBAL__N__40a83637_7_Lerp_cu_f5210f67_358318lerp_scalar_kernelERNS_18TensorIteratorBaseERKN3c106ScalarEENKUlvE0_clEvENKUlvE2_clEvEUlNS6_8BFloat16ESC_E_EEvS5_RKT_EUliE_EEviT1_)
        /*0530*/ 	.word	0x0000001a


	//----- nvinfo : EIATTR_FRAME_SIZE
	.align		4
.L_259:
        /*0534*/ 	.byte	0x04, 0x11
        /*0536*/ 	.short	(.L_261 - .L_260)
	.align		4
.L_260:
        /*0538*/ 	.word	index@(_ZN2at6native18elementwise_kernelILi128ELi4EZNS0_15gpu_kernel_implIZZZNS0_44_GLOBAL__N__40a83637_7_Lerp_cu_f5210f67_358318lerp_scalar_kernelERNS_18TensorIteratorBaseERKN3c106ScalarEENKUlvE0_clEvENKUlvE2_clEvEUlNS6_8BFloat16ESC_E_EEvS5_RKT_EUliE_EEviT1_)
        /*053c*/ 	.word	0x00000000


	//----- nvinfo : EIATTR_MIN_STACK_SIZE
	.align		4
.L_261:
        /*0540*/ 	.byte	0x04, 0x12
        /*0542*/ 	.short	(.L_263 - .L_262)
	.align		4
.L_262:
        /*0544*/ 	.word	index@(_ZN2at6native18elementwise_kernelILi128ELi4EZNS0_15gpu_kernel_implIZZZNS0_44_GLOBAL__N__40a83637_7_Lerp_cu_f5210f67_358318lerp_scalar_kernelERNS_18TensorIteratorBaseERKN3c106ScalarEENKUlvE0_clEvENKUlvE2_clEvEUlNS6_8BFloat16ESC_E_EEvS5_RKT_EUliE_EEviT1_)
        /*0548*/ 	.word	0x00000000


	//----- nvinfo : EIATTR_MIN_STACK_SIZE
	.align		4
.L_263:
        /*054c*/ 	.byte	0x04, 0x12
        /*054e*/ 	.short	(.L_265 - .L_264)
	.align		4
.L_264:
        /*0550*/ 	.word	index@(_ZN2at6native27unrolled_elementwise_kernelIZZZNS0_44_GLOBAL__N__40a83637_7_Lerp_cu_f5210f67_358318lerp_scalar_kernelERNS_18TensorIteratorBaseERKN3c106ScalarEENKUlvE0_clEvENKUlvE2_clEvEUlNS5_8BFloat16ESB_E_St5arrayIPcLm3EELi4E23TrivialOffsetCalculatorILi2EjESG_ILi1EjENS0_6memory12LoadWithCastILi2EEENSJ_13StoreWithCastILi1EEEEEviT_T0_T2_T3_T4_T5_)
        /*0554*/ 	.word	0x00000000


	//----- nvinfo : EIATTR_MIN_STACK_SIZE
	.align		4
.L_265:
        /*0558*/ 	.byte	0x04, 0x12
        /*055a*/ 	.short	(.L_267 - .L_266)
	.align		4
.L_266:
        /*055c*/ 	.word	index@(_ZN2at6native18elementwise_kernelILi128ELi4EZNS0_22gpu_kernel_impl_nocastIZZZNS0_44_GLOBAL__N__40a83637_7_Lerp_cu_f5210f67_358318lerp_scalar_kernelERNS_18TensorIteratorBaseERKN3c106ScalarEENKUlvE0_clEvENKUlvE2_clEvEUlNS6_8BFloat16ESC_E_EEvS5_RKT_EUliE_EEviT1_)
        /*0560*/ 	.word	0x00000000


	//----- nvinfo : EIATTR_MIN_STACK_SIZE
	.align		4
.L_267:
        /*0564*/ 	.byte	0x04, 0x12
        /*0566*/ 	.short	(.L_269 - .L_268)
	.align		4
.L_268:
        /*0568*/ 	.word	index@(_ZN2at6native27unrolled_elementwise_kernelIZZZNS0_44_GLOBAL__N__40a83637_7_Lerp_cu_f5210f67_358318lerp_scalar_kernelERNS_18TensorIteratorBaseERKN3c106ScalarEENKUlvE0_clEvENKUlvE2_clEvEUlNS5_8BFloat16ESB_E_St5arrayIPcLm3EELi4E23TrivialOffsetCalculatorILi2EjESG_ILi1EjENS0_6memory15LoadWithoutCastENSJ_16StoreWithoutCastEEEviT_T0_T2_T3_T4_T5_)
        /*056c*/ 	.word	0x00000000


	//----- nvinfo : EIATTR_MIN_STACK_SIZE
	.align		4
.L_269:
        /*0570*/ 	.byte	0x04, 0x12
        /*0572*/ 	.short	(.L_271 - .L_270)
	.align		4
.L_270:
        /*0574*/ 	.word	index@(_ZN2at6native29vectorized_elementwise_kernelILi2EZZZNS0_44_GLOBAL__N__40a83637_7_Lerp_cu_f5210f67_358318lerp_scalar_kernelERNS_18TensorIteratorBaseERKN3c106ScalarEENKUlvE0_clEvENKUlvE2_clEvEUlNS5_8BFloat16ESB_E_St5arrayIPcLm3EEEEviT0_T1_)
        /*0578*/ 	.word	0x00000000


	//----- nvinfo : EIATTR_MIN_STACK_SIZE
	.align		4
.L_271:
        /*057c*/ 	.byte	0x04, 0x12
        /*057e*/ 	.short	(.L_273 - .L_272)
	.align		4
.L_272:
        /*0580*/ 	.word	index@(_ZN2at6native29vectorized_elementwise_kernelILi4EZZZNS0_44_GLOBAL__N__40a83637_7_Lerp_cu_f5210f67_358318lerp_scalar_kernelERNS_18TensorIteratorBaseERKN3c106ScalarEENKUlvE0_clEvENKUlvE2_clEvEUlNS5_8BFloat16ESB_E_St5arrayIPcLm3EEEEviT0_T1_)
        /*0584*/ 	.word	0x00000000


	//----- nvinfo : EIATTR_MIN_STACK_SIZE
	.align		4
.L_273:
        /*0588*/ 	.byte	0x04, 0x12
        /*058a*/ 	.short	(.L_275 - .L_274)
	.align		4
.L_274:
        /*058c*/ 	.word	index@(_ZN2at6native29vectorized_elementwise_kernelILi8EZZZNS0_44_GLOBAL__N__40a83637_7_Lerp_cu_f5210f67_358318lerp_scalar_kernelERNS_18TensorIteratorBaseERKN3c106ScalarEENKUlvE0_clEvENKUlvE2_clEvEUlNS5_8BFloat16ESB_E_St5arrayIPcLm3EEEEviT0_T1_)
        /*0590*/ 	.word	0x00000000


	//----- nvinfo : EIATTR_MIN_STACK_SIZE
	.align		4
.L_275:
        /*0594*/ 	.byte	0x04, 0x12
        /*0596*/ 	.short	(.L_277 - .L_276)
	.align		4
.L_276:
        /*0598*/ 	.word	index@(_ZN2at6native18elementwise_kernelILi128ELi4EZNS0_15gpu_kernel_implIZZZNS0_44_GLOBAL__N__40a83637_7_Lerp_cu_f5210f67_358318lerp_scalar_kernelERNS_18TensorIteratorBaseERKN3c106ScalarEENKUlvE0_clEvENKUlvE1_clEvEUlNS6_4HalfESC_E_EEvS5_RKT_EUliE_EEviT1_)
        /*059c*/ 	.word	0x00000000


	//----- nvinfo : EIATTR_MIN_STACK_SIZE
	.align		4
.L_277:
        /*05a0*/ 	.byte	0x04, 0x12
        /*05a2*/ 	.short	(.L_279 - .L_278)
	.align		4
.L_278:
        /*05a4*/ 	.word	index@(_ZN2at6native27unrolled_elementwise_kernelIZZZNS0_44_GLOBAL__N__40a83637_7_Lerp_cu_f5210f67_358318lerp_scalar_kernelERNS_18TensorIteratorBaseERKN3c106ScalarEENKUlvE0_clEvENKUlvE1_clEvEUlNS5_4HalfESB_E_St5arrayIPcLm3EELi4E23TrivialOffsetCalculatorILi2EjESG_ILi1EjENS0_6memory12LoadWithCastILi2EEENSJ_13StoreWithCastILi1EEEEEviT_T0_T2_T3_T4_T5_)
        /*05a8*/ 	.word	0x00000000


	//----- nvinfo : EIATTR_MIN_STACK_SIZE
	.align		4
.L_279:
        /*05ac*/ 	.byte	0x04, 0x12
        /*05ae*/ 	.short	(.L_281 - .L_280)
	.align		4
.L_280:
        /*05b0*/ 	.word	index@(_ZN2at6native18elementwise_kernelILi128ELi4EZNS0_22gpu_kernel_impl_nocastIZZZNS0_44_GLOBAL__N__40a83637_7_Lerp_cu_f5210f67_358318lerp_scalar_kernelERNS_18TensorIteratorBaseERKN3c106ScalarEENKUlvE0_clEvENKUlvE1_clEvEUlNS6_4HalfESC_E_EEvS5_RKT_EUliE_EEviT1_)
        /*05b4*/ 	.word	0x00000000


	//----- nvinfo : EIATTR_MIN_STACK_SIZE
	.align		4
.L_281:
        /*05b8*/ 	.byte	0x04, 0x12
        /*05ba*/ 	.short	(.L_283 - .L_282)
	.align		4
.L_282:
        /*05bc*/ 	.word	index@(_ZN2at6native27unrolled_elementwise_kernelIZZZNS0_44_GLOBAL__N__40a83637_7_Lerp_cu_f5210f67_358318lerp_scalar_kernelERNS_18TensorIteratorBaseERKN3c106ScalarEENKUlvE0_clEvENKUlvE1_clEvEUlNS5_4HalfESB_E_St5arrayIPcLm3EELi4E23TrivialOffsetCalculatorILi2EjESG_ILi1EjENS0_6memory15LoadWithoutCastENSJ_16StoreWithoutCastEEEviT_T0_T2_T3_T4_T5_)
        /*05c0*/ 	.word	0x00000000


	//----- nvinfo : EIATTR_MIN_STACK_SIZE
	.align		4
.L_283:
        /*05c4*/ 	.byte	0x04, 0x12
        /*05c6*/ 	.short	(.L_285 - .L_284)
	.align		4
.L_284:
        /*05c8*/ 	.word	index@(_ZN2at6native29vectorized_elementwise_kernelILi2EZZZNS0_44_GLOBAL__N__40a83637_7_Lerp_cu_f5210f67_358318lerp_scalar_kernelERNS_18TensorIteratorBaseERKN3c106ScalarEENKUlvE0_clEvENKUlvE1_clEvEUlNS5_4HalfESB_E_St5arrayIPcLm3EEEEviT0_T1_)
        /*05cc*/ 	.word	0x00000000


	//----- nvinfo : EIATTR_MIN_STACK_SIZE
	.align		4
.L_285:
        /*05d0*/ 	.byte	0x04, 0x12
        /*05d2*/ 	.short	(.L_287 - .L_286)
	.align		4
.L_286:
        /*05d4*/ 	.word	index@(_ZN2at6native29vectorized_elementwise_kernelILi4EZZZNS0_44_GLOBAL__N__40a83637_7_Lerp_cu_f5210f67_358318lerp_scalar_kernelERNS_18TensorIteratorBaseERKN3c106ScalarEENKUlvE0_clEvENKUlvE1_clEvEUlNS5_4HalfESB_E_St5arrayIPcLm3EEEEviT0_T1_)
        /*05d8*/ 	.word	0x00000000


	//----- nvinfo : EIATTR_MIN_STACK_SIZE
	.align		4
.L_287:
        /*05dc*/ 	.byte	0x04, 0x12
        /*05de*/ 	.short	(.L_289 - .L_288)
	.align		4
.L_288:
        /*05e0*/ 	.word	index@(_ZN2at6native29vectorized_elementwise_kernelILi8EZZZNS0_44_GLOBAL__N__40a83637_7_Lerp_cu_f5210f67_358318lerp_scalar_kernelERNS_18TensorIteratorBaseERKN3c106ScalarEENKUlvE0_clEvENKUlvE1_clEvEUlNS5_4HalfESB_E_St5arrayIPcLm3EEEEviT0_T1_)
        /*05e4*/ 	.word	0x00000000


	//----- nvinfo : EIATTR_MIN_STACK_SIZE
	.align		4
.L_289:
        /*05e8*/ 	.byte	0x04, 0x12
        /*05ea*/ 	.short	(.L_291 - .L_290)
	.align		4
.L_290:
        /*05ec*/ 	.word	index@(_ZN2at6native18elementwise_kernelILi128ELi4EZNS0_15gpu_kernel_implIZZZNS0_44_GLOBAL__N__40a83637_7_Lerp_cu_f5210f67_358318lerp_scalar_kernelERNS_18TensorIteratorBaseERKN3c106ScalarEENKUlvE0_clEvENKUlvE0_clEvEUlffE_EEvS5_RKT_EUliE_EEviT1_)
        /*05f0*/ 	.word	0x00000000


	//----- nvinfo : EIATTR_MIN_STACK_SIZE
	.align		4
.L_291:
        /*05f4*/ 	.byte	0x04, 0x12
        /*05f6*/ 	.short	(.L_293 - .L_292)
	.align		4
.L_292:
        /*05f8*/ 	.word	index@(_ZN2at6native27unrolled_elementwise_kernelIZZZNS0_44_GLOBAL__N__40a83637_7_Lerp_cu_f5210f67_358318lerp_scalar_kernelERNS_18TensorIteratorBaseERKN3c106ScalarEENKUlvE0_clEvENKUlvE0_clEvEUlffE_St5arrayIPcLm3EELi4E23TrivialOffsetCalculatorILi2EjESF_ILi1EjENS0_6memory12LoadWithCastILi2EEENSI_13StoreWithCastILi1EEEEEviT_T0_T2_T3_T4_T5_)
        /*05fc*/ 	.word	0x00000000


	//----- nvinfo : EIATTR_MIN_STACK_SIZE
	.align		4
.L_293:
        /*0600*/ 	.byte	0x04, 0x12
        /*0602*/ 	.short	(.L_295 - .L_294)
	.align		4
.L_294:
        /*0604*/ 	.word	index@(_ZN2at6native18elementwise_kernelILi128ELi2EZNS0_22gpu_kernel_impl_nocastIZZZNS0_44_GLOBAL__N__40a83637_7_Lerp_cu_f5210f67_358318lerp_scalar_kernelERNS_18TensorIteratorBaseERKN3c106ScalarEENKUlvE0_clEvENKUlvE0_clEvEUlffE_EEvS5_RKT_EUliE_EEviT1_)
        /*0608*/ 	.word	0x00000000


	//----- nvinfo : EIATTR_MIN_STACK_SIZE
	.align		4
.L_295:
        /*060c*/ 	.byte	0x04, 0x12
        /*060e*/ 	.short	(.L_297 - .L_296)
	.align		4
.L_296:
        /*0610*/ 	.word	index@(_ZN2at6native27unrolled_elementwise_kernelIZZZNS0_44_GLOBAL__N__40a83637_7_Lerp_cu_f5210f67_358318lerp_scalar_kernelERNS_18TensorIteratorBaseERKN3c106ScalarEENKUlvE0_clEvENKUlvE0_clEvEUlffE_St5arrayIPcLm3EELi4E23TrivialOffsetCalculatorILi2EjESF_ILi1EjENS0_6memory15LoadWithoutCastENSI_16StoreWithoutCastEEEviT_T0_T2_T3_T4_T5_)
        /*0614*/ 	.word	0x00000000


	//----- nvinfo : EIATTR_MIN_STACK_SIZE
	.align		4
.L_297:
        /*0618*/ 	.byte	0x04, 0x12
        /*061a*/ 	.short	(.L_299 - .L_298)
	.align		4
.L_298:
        /*061c*/ 	.word	index@(_ZN2at6native29vectorized_elementwise_kernelILi2EZZZNS0_44_GLOBAL__N__40a83637_7_Lerp_cu_f5210f67_358318lerp_scalar_kernelERNS_18TensorIteratorBaseERKN3c106ScalarEENKUlvE0_clEvENKUlvE0_clEvEUlffE_St5arrayIPcLm3EEEEviT0_T1_)
        /*0620*/ 	.word	0x00000000


	//----- nvinfo : EIATTR_MIN_STACK_SIZE
	.align		4
.L_299:
        /*0624*/ 	.byte	0x04, 0x12
        /*0626*/ 	.short	(.L_301 - .L_300)
	.align		4
.L_300:
        /*0628*/ 	.word	index@(_ZN2at6native29vectorized_elementwise_kernelILi4EZZZNS0_44_GLOBAL__N__40a83637_7_Lerp_cu_f5210f67_358318lerp_scalar_kernelERNS_18TensorIteratorBaseERKN3c106ScalarEENKUlvE0_clEvENKUlvE0_clEvEUlffE_St5arrayIPcLm3EEEEviT0_T1_)
        /*062c*/ 	.word	0x00000000


	//----- nvinfo : EIATTR_MIN_STACK_SIZE
	.align		4
.L_301:
        /*0630*/ 	.byte	0x04, 0x12
        /*0632*/ 	.short	(.L_303 - .L_302)
	.align		4
.L_302:
        /*0634*/ 	.word	index@(_ZN2at6native29vectorized_elementwise_kernelILi8EZZZNS0_44_GLOBAL__N__40a83637_7_Lerp_cu_f5210f67_358318lerp_scalar_kernelERNS_18TensorIteratorBaseERKN3c106ScalarEENKUlvE0_clEvENKUlvE0_clEvEUlffE_St5arrayIPcLm3EEEEviT0_T1_)
        /*0638*/ 	.word	0x00000000


	//----- nvinfo : EIATTR_MIN_STACK_SIZE
	.align		4
.L_303:
        /*063c*/ 	.byte	0x04, 0x12
        /*063e*/ 	.short	(.L_305 - .L_304)
	.align		4
.L_304:
        /*0640*/ 	.word	index@(_ZN2at6native18elementwise_kernelILi128ELi4EZNS0_15gpu_kernel_implIZZZNS0_44_GLOBAL__N__40a83637_7_Lerp_cu_f5210f67_358318lerp_scalar_kernelERNS_18TensorIteratorBaseERKN3c106ScalarEENKUlvE0_clEvENKUlvE_clEvEUlddE_EEvS5_RKT_EUliE_EEviT1_)
        /*0644*/ 	.word	0x00000000


	//----- nvinfo : EIATTR_MIN_STACK_SIZE
	.align		4
.L_305:
        /*0648*/ 	.byte	0x04, 0x12
        /*064a*/ 	.short	(.L_307 - .L_306)
	.align		4
.L_306:
        /*064c*/ 	.word	index@(_ZN2at6native27unrolled_elementwise_kernelIZZZNS0_44_GLOBAL__N__40a83637_7_Lerp_cu_f5210f67_358318lerp_scalar_kernelERNS_18TensorIteratorBaseERKN3c106ScalarEENKUlvE0_clEvENKUlvE_clEvEUlddE_St5arrayIPcLm3EELi4E23TrivialOffsetCalculatorILi2EjESF_ILi1EjENS0_6memory12LoadWithCastILi2EEENSI_13StoreWithCastILi1EEEEEviT_T0_T2_T3_T4_T5_)
        /*0650*/ 	.word	0x00000000


	//----- nvinfo : EIATTR_MIN_STACK_SIZE
	.align		4
.L_307:
        /*0654*/ 	.byte	0x04, 0x12
        /*0656*/ 	.short	(.L_309 - .L_308)
	.align		4
.L_308:
        /*0658*/ 	.word	index@(_ZN2at6native18elementwise_kernelILi128ELi2EZNS0_22gpu_kernel_impl_nocastIZZZNS0_44_GLOBAL__N__40a83637_7_Lerp_cu_f5210f67_358318lerp_scalar_kernelERNS_18TensorIteratorBaseERKN3c106ScalarEENKUlvE0_clEvENKUlvE_clEvEUlddE_EEvS5_RKT_EUliE_EEviT1_)
        /*065c*/ 	.word	0x00000000


	//----- nvinfo : EIATTR_MIN_STACK_SIZE
	.align		4
.L_309:
        /*0660*/ 	.byte	0x04, 0x12
        /*0662*/ 	.short	(.L_311 - .L_310)
	.align		4
.L_310:
        /*0664*/ 	.word	index@(_ZN2at6native27unrolled_elementwise_kernelIZZZNS0_44_GLOBAL__N__40a83637_7_Lerp_cu_f5210f67_358318lerp_scalar_kernelERNS_18TensorIteratorBaseERKN3c106ScalarEENKUlvE0_clEvENKUlvE_clEvEUlddE_St5arrayIPcLm3EELi4E23TrivialOffsetCalculatorILi2EjESF_ILi1EjENS0_6memory15LoadWithoutCastENSI_16StoreWithoutCastEEEviT_T0_T2_T3_T4_T5_)
        /*0668*/ 	.word	0x00000000


	//----- nvinfo : EIATTR_MIN_STACK_SIZE
	.align		4
.L_311:
        /*066c*/ 	.byte	0x04, 0x12
        /*066e*/ 	.short	(.L_313 - .L_312)
	.align		4
.L_312:
        /*0670*/ 	.word	index@(_ZN2at6native29vectorized_elementwise_kernelILi2EZZZNS0_44_GLOBAL__N__40a83637_7_Lerp_cu_f5210f67_358318lerp_scalar_kernelERNS_18TensorIteratorBaseERKN3c106ScalarEENKUlvE0_clEvENKUlvE_clEvEUlddE_St5arrayIPcLm3EEEEviT0_T1_)
        /*0674*/ 	.word	0x00000000


	//----- nvinfo : EIATTR_MIN_STACK_SIZE
	.align		4
.L_313:
        /*0678*/ 	.byte	0x04, 0x12
        /*067a*/ 	.short	(.L_315 - .L_314)
	.align		4
.L_314:
        /*067c*/ 	.word	index@(_ZN2at6native29vectorized_elementwise_kernelILi4EZZZNS0_44_GLOBAL__N__40a83637_7_Lerp_cu_f5210f67_358318lerp_scalar_kernelERNS_18TensorIteratorBaseERKN3c106ScalarEENKUlvE0_clEvENKUlvE_clEvEUlddE_St5arrayIPcLm3EEEEviT0_T1_)
        /*0680*/ 	.word	0x00000000


	//----- nvinfo : EIATTR_MIN_STACK_SIZE
	.align		4
.L_315:
        /*0684*/ 	.byte	0x04, 0x12
        /*0686*/ 	.short	(.L_317 - .L_316)
	.align		4
.L_316:
        /*0688*/ 	.word	index@(_ZN2at6native29vectorized_elementwise_kernelILi8EZZZNS0_44_GLOBAL__N__40a83637_7_Lerp_cu_f5210f67_358318lerp_scalar_kernelERNS_18TensorIteratorBaseERKN3c106ScalarEENKUlvE0_clEvENKUlvE_clEvEUlddE_St5arrayIPcLm3EEEEviT0_T1_)
        /*068c*/ 	.word	0x00000000


	//----- nvinfo : EIATTR_MIN_STACK_SIZE
	.align		4
.L_317:
        /*0690*/ 	.byte	0x04, 0x12
        /*0692*/ 	.short	(.L_319 - .L_318)
	.align		4
.L_318:
        /*0694*/ 	.word	index@(_ZN2at6native18elementwise_kernelILi128ELi4EZNS0_15gpu_kernel_implIZZZNS0_44_GLOBAL__N__40a83637_7_Lerp_cu_f5210f67_358318lerp_tensor_kernelERNS_18TensorIteratorBaseEENKUlvE0_clEvENKUlvE2_clEvEUlN3c108BFloat16ES9_S9_E_EEvS5_RKT_EUliE_EEviT1_)
        /*0698*/ 	.word	0x00000000


	//----- nvinfo : EIATTR_MIN_STACK_SIZE
	.align		4
.L_319:
        /*069c*/ 	.byte	0x04, 0x12
        /*069e*/ 	.short	(.L_321 - .L_320)
	.align		4
.L_320:
        /*06a0*/ 	.word	index@(_ZN2at6native27unrolled_elementwise_kernelIZZZNS0_44_GLOBAL__N__40a83637_7_Lerp_cu_f5210f67_358318lerp_tensor_kernelERNS_18TensorIteratorBaseEENKUlvE0_clEvENKUlvE2_clEvEUlN3c108BFloat16ES8_S8_E_St5arrayIPcLm4EELi4E23TrivialOffsetCalculatorILi3EjESD_ILi1EjENS0_6memory12LoadWithCastILi3EEENSG_13StoreWithCastILi1EEEEEviT_T0_T2_T3_T4_T5_)
        /*06a4*/ 	.word	0x00000000


	//----- nvinfo : EIATTR_MIN_STACK_SIZE
	.align		4
.L_321:
        /*06a8*/ 	.byte	0x04, 0x12
        /*06aa*/ 	.short	(.L_323 - .L_322)
	.align		4
.L_322:
        /*06ac*/ 	.word	index@(_ZN2at6native18elementwise_kernelILi128ELi4EZNS0_22gpu_kernel_impl_nocastIZZZNS0_44_GLOBAL__N__40a83637_7_Lerp_cu_f5210f67_358318lerp_tensor_kernelERNS_18TensorIteratorBaseEENKUlvE0_clEvENKUlvE2_clEvEUlN3c108BFloat16ES9_S9_E_EEvS5_RKT_EUliE_EEviT1_)
        /*06b0*/ 	.word	0x00000000


	//----- nvinfo : EIATTR_MIN_STACK_SIZE
	.align		4
.L_323:
        /*06b4*/ 	.byte	0x04, 0x12
        /*06b6*/ 	.short	(.L_325 - .L_324)
	.align		4
.L_324:
        /*06b8*/ 	.word	index@(_ZN2at6native27unrolled_elementwise_kernelIZZZNS0_44_GLOBAL__N__40a83637_7_Lerp_cu_f5210f67_358318lerp_tensor_kernelERNS_18TensorIteratorBaseEENKUlvE0_clEvENKUlvE2_clEvEUlN3c108BFloat16ES8_S8_E_St5arrayIPcLm4EELi4E23TrivialOffsetCalculatorILi3EjESD_ILi1EjENS0_6memory15LoadWithoutCastENSG_16StoreWithoutCastEEEviT_T0_T2_T3_T4_T5_)
        /*06bc*/ 	.word	0x00000000


	//----- nvinfo : EIATTR_MIN_STACK_SIZE
	.align		4
.L_325:
        /*06c0*/ 	.byte	0x04, 0x12
        /*06c2*/ 	.short	(.L_327 - .L_326)
	.align		4
.L_326:
        /*06c4*/ 	.word	index@(_ZN2at6native29vectorized_elementwise_kernelILi2EZZZNS0_44_GLOBAL__N__40a83637_7_Lerp_cu_f5210f67_358318lerp_tensor_kernelERNS_18TensorIteratorBaseEENKUlvE0_clEvENKUlvE2_clEvEUlN3c108BFloat16ES8_S8_E_St5arrayIPcLm4EEEEviT0_T1_)
        /*06c8*/ 	.word	0x00000000


	//----- nvinfo : EIATTR_MIN_STACK_SIZE
	.align		4
.L_327:
        /*06cc*/ 	.byte	0x04, 0x12
        /*06ce*/ 	.short	(.L_329 - .L_328)
	.align		4
.L_328:
        /*06d0*/ 	.word	index@(_ZN2at6native29vectorized_elementwise_kernelILi4EZZZNS0_44_GLOBAL__N__40a83637_7_Lerp_cu_f5210f67_358318lerp_tensor_kernelERNS_18TensorIteratorBaseEENKUlvE0_clEvENKUlvE2_clEvEUlN3c108BFloat16ES8_S8_E_St5arrayIPcLm4EEEEviT0_T1_)
        /*06d4*/ 	.word	0x00000000


	//----- nvinfo : EIATTR_MIN_STACK_SIZE
	.align		4
.L_329:
        /*06d8*/ 	.byte	0x04, 0x12
        /*06da*/ 	.short	(.L_331 - .L_330)
	.align		4
.L_330:
        /*06dc*/ 	.word	index@(_ZN2at6native29vectorized_elementwise_kernelILi8EZZZNS0_44_GLOBAL__N__40a83637_7_Lerp_cu_f5210f67_358318lerp_tensor_kernelERNS_18TensorIteratorBaseEENKUlvE0_clEvENKUlvE2_clEvEUlN3c108BFloat16ES8_S8_E_St5arrayIPcLm4EEEEviT0_T1_)
        /*06e0*/ 	.word	0x00000000


	//----- nvinfo : EIATTR_MIN_STACK_SIZE
	.align		4
.L_331:
        /*06e4*/ 	.byte	0x04, 0x12
        /*06e6*/ 	.short	(.L_333 - .L_332)
	.align		4
.L_332:
        /*06e8*/ 	.word	index@(_ZN2at6native18elementwise_kernelILi128ELi4EZNS0_15gpu_kernel_implIZZZNS0_44_GLOBAL__N__40a83637_7_Lerp_cu_f5210f67_358318lerp_tensor_kernelERNS_18TensorIteratorBaseEENKUlvE0_clEvENKUlvE1_clEvEUlN3c104HalfES9_S9_E_EEvS5_RKT_EUliE_EEviT1_)
        /*06ec*/ 	.word	0x00000000


	//----- nvinfo : EIATTR_MIN_STACK_SIZE
	.align		4
.L_333:
        /*06f0*/ 	.byte	0x04, 0x12
        /*06f2*/ 	.short	(.L_335 - .L_334)
	.align		4
.L_334:
        /*06f4*/ 	.word	index@(_ZN2at6native27unrolled_elementwise_kernelIZZZNS0_44_GLOBAL__N__40a83637_7_Lerp_cu_f5210f67_358318lerp_tensor_kernelERNS_18TensorIteratorBaseEENKUlvE0_clEvENKUlvE1_clEvEUlN3c104HalfES8_S8_E_St5arrayIPcLm4EELi4E23TrivialOffsetCalculatorILi3EjESD_ILi1EjENS0_6memory12LoadWithCastILi3EEENSG_13StoreWithCastILi1EEEEEviT_T0_T2_T3_T4_T5_)
        /*06f8*/ 	.word	0x00000000


	//----- nvinfo : EIATTR_MIN_STACK_SIZE
	.align		4
.L_335:
        /*06fc*/ 	.byte	0x04, 0x12
        /*06fe*/ 	.short	(.L_337 - .L_336)
	.align		4
.L_336:
        /*0700*/ 	.word	index@(_ZN2at6native18elementwise_kernelILi128ELi4EZNS0_22gpu_kernel_impl_nocastIZZZNS0_44_GLOBAL__N__40a83637_7_Lerp_cu_f5210f67_358318lerp_tensor_kernelERNS_18TensorIteratorBaseEENKUlvE0_clEvENKUlvE1_clEvEUlN3c104HalfES9_S9_E_EEvS5_RKT_EUliE_EEviT1_)
        /*0704*/ 	.word	0x00000000


	//----- nvinfo : EIATTR_MIN_STACK_SIZE
	.align		4
.L_337:
        /*0708*/ 	.byte	0x04, 0x12
        /*070a*/ 	.short	(.L_339 - .L_338)
	.align		4
.L_338:
        /*070c*/ 	.word	index@(_ZN2at6native27unrolled_elementwise_kernelIZZZNS0_44_GLOBAL__N__40a83637_7_Lerp_cu_f5210f67_358318lerp_tensor_kernelERNS_18TensorIteratorBaseEENKUlvE0_clEvENKUlvE1_clEvEUlN3c104HalfES8_S8_E_St5arrayIPcLm4EELi4E23TrivialOffsetCalculatorILi3EjESD_ILi1EjENS0_6memory15LoadWithoutCastENSG_16StoreWithoutCastEEEviT_T0_T2_T3_T4_T5_)
        /*0710*/ 	.word	0x00000000


	//----- nvinfo : EIATTR_MIN_STACK_SIZE
	.align		4
.L_339:
        /*0714*/ 	.byte	0x04, 0x12
        /*0716*/ 	.short	(.L_341 - .L_340)
	.align		4
.L_340:
        /*0718*/ 	.word	index@(_ZN2at6native29vectorized_elementwise_kernelILi2EZZZNS0_44_GLOBAL__N__40a83637_7_Lerp_cu_f5210f67_358318lerp_tensor_kernelERNS_18TensorIteratorBaseEENKUlvE0_clEvENKUlvE1_clEvEUlN3c104HalfES8_S8_E_St5arrayIPcLm4EEEEviT0_T1_)
        /*071c*/ 	.word	0x00000000


	//----- nvinfo : EIATTR_MIN_STACK_SIZE
	.align		4
.L_341:
        /*0720*/ 	.byte	0x04, 0x12
        /*0722*/ 	.short	(.L_343 - .L_342)
	.align		4
.L_342:
        /*0724*/ 	.word	index@(_ZN2at6native29vectorized_elementwise_kernelILi4EZZZNS0_44_GLOBAL__N__40a83637_7_Lerp_cu_f5210f67_358318lerp_tensor_kernelERNS_18TensorIteratorBaseEENKUlvE0_clEvENKUlvE1_clEvEUlN3c104HalfES8_S8_E_St5arrayIPcLm4EEEEviT0_T1_)
        /*0728*/ 	.word	0x00000000


	//----- nvinfo : EIATTR_MIN_STACK_SIZE
	.align		4
.L_343:
        /*072c*/ 	.byte	0x04, 0x12
        /*072e*/ 	.short	(.L_345 - .L_344)
	.align		4
.L_344:
        /*0730*/ 	.word	index@(_ZN2at6native29vectorized_elementwise_kernelILi8EZZZNS0_44_GLOBAL__N__40a83637_7_Lerp_cu_f5210f67_358318lerp_tensor_kernelERNS_18TensorIteratorBaseEENKUlvE0_clEvENKUlvE1_clEvEUlN3c104HalfES8_S8_E_St5arrayIPcLm4EEEEviT0_T1_)
        /*0734*/ 	.word	0x00000000


	//----- nvinfo : EIATTR_MIN_STACK_SIZE
	.align		4
.L_345:
        /*0738*/ 	.byte	0x04, 0x12
        /*073a*/ 	.short	(.L_347 - .L_346)
	.align		4
.L_346:
        /*073c*/ 	.word	index@(_ZN2at6native18elementwise_kernelILi128ELi4EZNS0_15gpu_kernel_implIZZZNS0_44_GLOBAL__N__40a83637_7_Lerp_cu_f5210f67_358318lerp_tensor_kernelERNS_18TensorIteratorBaseEENKUlvE0_clEvENKUlvE0_clEvEUlfffE_EEvS5_RKT_EUliE_EEviT1_)
        /*0740*/ 	.word	0x00000000


	//----- nvinfo : EIATTR_MIN_STACK_SIZE
	.align		4
.L_347:
        /*0744*/ 	.byte	0x04, 0x12
        /*0746*/ 	.short	(.L_349 - .L_348)
	.align		4
.L_348:
        /*0748*/ 	.word	index@(_ZN2at6native27unrolled_elementwise_kernelIZZZNS0_44_GLOBAL__N__40a83637_7_Lerp_cu_f5210f67_358318lerp_tensor_kernelERNS_18TensorIteratorBaseEENKUlvE0_clEvENKUlvE0_clEvEUlfffE_St5arrayIPcLm4EELi4E23TrivialOffsetCalculatorILi3EjESB_ILi1EjENS0_6memory12LoadWithCastILi3EEENSE_13StoreWithCastILi1EEEEEviT_T0_T2_T3_T4_T5_)
        /*074c*/ 	.word	0x00000000


	//----- nvinfo : EIATTR_MIN_STACK_SIZE
	.align		4
.L_349:
        /*0750*/ 	.byte	0x04, 0x12
        /*0752*/ 	.short	(.L_351 - .L_350)
	.align		4
.L_350:
        /*0754*/ 	.word	index@(_ZN2at6native18elementwise_kernelILi128ELi2EZNS0_22gpu_kernel_impl_nocastIZZZNS0_44_GLOBAL__N__40a83637_7_Lerp_cu_f5210f67_358318lerp_tensor_kernelERNS_18TensorIteratorBaseEENKUlvE0_clEvENKUlvE0_clEvEUlfffE_EEvS5_RKT_EUliE_EEviT1_)
        /*0758*/ 	.word	0x00000000


	//----- nvinfo : EIATTR_MIN_STACK_SIZE
	.align		4
.L_351:
        /*075c*/ 	.byte	0x04, 0x12
        /*075e*/ 	.short	(.L_353 - .L_352)
	.align		4
.L_352:
        /*0760*/ 	.word	index@(_ZN2at6native27unrolled_elementwise_kernelIZZZNS0_44_GLOBAL__N__40a83637_7_Lerp_cu_f5210f67_358318lerp_tensor_kernelERNS_18TensorIteratorBaseEENKUlvE0_clEvENKUlvE0_clEvEUlfffE_St5arrayIPcLm4EELi4E23TrivialOffsetCalculatorILi3EjESB_ILi1EjENS0_6memory15LoadWithoutCastENSE_16StoreWithoutCastEEEviT_T0_T2_T3_T4_T5_)
        /*0764*/ 	.word	0x00000000


	//----- nvinfo : EIATTR_MIN_STACK_SIZE
	.align		4
.L_353:
        /*0768*/ 	.byte	0x04, 0x12
        /*076a*/ 	.short	(.L_355 - .L_354)
	.align		4
.L_354:
        /*076c*/ 	.word	index@(_ZN2at6native29vectorized_elementwise_kernelILi2EZZZNS0_44_GLOBAL__N__40a83637_7_Lerp_cu_f5210f67_358318lerp_tensor_kernelERNS_18TensorIteratorBaseEENKUlvE0_clEvENKUlvE0_clEvEUlfffE_St5arrayIPcLm4EEEEviT0_T1_)
        /*0770*/ 	.word	0x00000000


	//----- nvinfo : EIATTR_MIN_STACK_SIZE
	.align		4
.L_355:
        /*0774*/ 	.byte	0x04, 0x12
        /*0776*/ 	.short	(.L_357 - .L_356)
	.align		4
.L_356:
        /*0778*/ 	.word	index@(_ZN2at6native29vectorized_elementwise_kernelILi4EZZZNS0_44_GLOBAL__N__40a83637_7_Lerp_cu_f5210f67_358318lerp_tensor_kernelERNS_18TensorIteratorBaseEENKUlvE0_clEvENKUlvE0_clEvEUlfffE_St5arrayIPcLm4EEEEviT0_T1_)
        /*077c*/ 	.word	0x00000000


	//----- nvinfo : EIATTR_MIN_STACK_SIZE
	.align		4
.L_357:
        /*0780*/ 	.byte	0x04, 0x12
        /*0782*/ 	.short	(.L_359 - .L_358)
	.align		4
.L_358:
        /*0784*/ 	.word	index@(_ZN2at6native29vectorized_elementwise_kernelILi8EZZZNS0_44_GLOBAL__N__40a83637_7_Lerp_cu_f5210f67_358318lerp_tensor_kernelERNS_18TensorIteratorBaseEENKUlvE0_clEvENKUlvE0_clEvEUlfffE_St5arrayIPcLm4EEEEviT0_T1_)
        /*0788*/ 	.word	0x00000000


	//----- nvinfo : EIATTR_MIN_STACK_SIZE
	.align		4
.L_359:
        /*078c*/ 	.byte	0x04, 0x12
        /*078e*/ 	.short	(.L_361 - .L_360)
	.align		4
.L_360:
        /*0790*/ 	.word	index@(_ZN2at6native18elementwise_kernelILi128ELi4EZNS0_15gpu_kernel_implIZZZNS0_44_GLOBAL__N__40a83637_7_Lerp_cu_f5210f67_358318lerp_tensor_kernelERNS_18TensorIteratorBaseEENKUlvE0_clEvENKUlvE_clEvEUldddE_EEvS5_RKT_EUliE_EEviT1_)
        /*0794*/ 	.word	0x00000000


	//----- nvinfo : EIATTR_MIN_STACK_SIZE
	.align		4
.L_361:
        /*0798*/ 	.byte	0x04, 0x12
        /*079a*/ 	.short	(.L_363 - .L_362)
	.align		4
.L_362:
        /*079c*/ 	.word	index@(_ZN2at6native27unrolled_elementwise_kernelIZZZNS0_44_GLOBAL__N__40a83637_7_Lerp_cu_f5210f67_358318lerp_tensor_kernelERNS_18TensorIteratorBaseEENKUlvE0_clEvENKUlvE_clEvEUldddE_St5arrayIPcLm4EELi4E23TrivialOffsetCalculatorILi3EjESB_ILi1EjENS0_6memory12LoadWithCastILi3EEENSE_13StoreWithCastILi1EEEEEviT_T0_T2_T3_T4_T5_)
        /*07a0*/ 	.word	0x00000000


	//----- nvinfo : EIATTR_MIN_STACK_SIZE
	.align		4
.L_363:
        /*07a4*/ 	.byte	0x04, 0x12
        /*07a6*/ 	.short	(.L_365 - .L_364)
	.align		4
.L_364:
        /*07a8*/ 	.word	index@(_ZN2at6native18elementwise_kernelILi128ELi2EZNS0_22gpu_kernel_impl_nocastIZZZNS0_44_GLOBAL__N__40a83637_7_Lerp_cu_f5210f67_358318lerp_tensor_kernelERNS_18TensorIteratorBaseEENKUlvE0_clEvENKUlvE_clEvEUldddE_EEvS5_RKT_EUliE_EEviT1_)
        /*07ac*/ 	.word	0x00000000


	//----- nvinfo : EIATTR_MIN_STACK_SIZE
	.align		4
.L_365:
        /*07b0*/ 	.byte	0x04, 0x12
        /*07b2*/ 	.short	(.L_367 - .L_366)
	.align		4
.L_366:
        /*07b4*/ 	.word	index@(_ZN2at6native27unrolled_elementwise_kernelIZZZNS0_44_GLOBAL__N__40a83637_7_Lerp_cu_f5210f67_358318lerp_tensor_kernelERNS_18TensorIteratorBaseEENKUlvE0_clEvENKUlvE_clEvEUldddE_St5arrayIPcLm4EELi4E23TrivialOffsetCalculatorILi3EjESB_ILi1EjENS0_6memory15LoadWithoutCastENSE_16StoreWithoutCastEEEviT_T0_T2_T3_T4_T5_)
        /*07b8*/ 	.word	0x00000000


	//----- nvinfo : EIATTR_MIN_STACK_SIZE
	.align		4
.L_367:
        /*07bc*/ 	.byte	0x04, 0x12
        /*07be*/ 	.short	(.L_369 - .L_368)
	.align		4
.L_368:
        /*07c0*/ 	.word	index@(_ZN2at6native29vectorized_elementwise_kernelILi2EZZZNS0_44_GLOBAL__N__40a83637_7_Lerp_cu_f5210f67_358318lerp_tensor_kernelERNS_18TensorIteratorBaseEENKUlvE0_clEvENKUlvE_clEvEUldddE_St5arrayIPcLm4EEEEviT0_T1_)
        /*07c4*/ 	.word	0x00000000


	//----- nvinfo : EIATTR_MIN_STACK_SIZE
	.align		4
.L_369:
        /*07c8*/ 	.byte	0x04, 0x12
        /*07ca*/ 	.short	(.L_371 - .L_370)
	.align		4
.L_370:
        /*07cc*/ 	.word	index@(_ZN2at6native29vectorized_elementwise_kernelILi4EZZZNS0_44_GLOBAL__N__40a83637_7_Lerp_cu_f5210f67_358318lerp_tensor_kernelERNS_18TensorIteratorBaseEENKUlvE0_clEvENKUlvE_clEvEUldddE_St5arrayIPcLm4EEEEviT0_T1_)
        /*07d0*/ 	.word	0x00000000


	//----- nvinfo : EIATTR_MIN_STACK_SIZE
	.align		4
.L_371:
        /*07d4*/ 	.byte	0x04, 0x12
        /*07d6*/ 	.short	(.L_373 - .L_372)
	.align		4
.L_372:
        /*07d8*/ 	.word	index@(_ZN2at6native29vectorized_elementwise_kernelILi8EZZZNS0_44_GLOBAL__N__40a83637_7_Lerp_cu_f5210f67_358318lerp_tensor_kernelERNS_18TensorIteratorBaseEENKUlvE0_clEvENKUlvE_clEvEUldddE_St5arrayIPcLm4EEEEviT0_T1_)
        /*07dc*/ 	.word	0x00000000
.L_373:


//--------------------- .nv.compat                --------------------------
	.section	.nv.compat,"",@"SHT_CUDA_COMPAT_INFO"
	.align	4
        /*0000*/ 	.byte	0x02, 0x09, 0x00, 0x00, 0x02, 0x02, 0x01, 0x00, 0x02, 0x05, 0x05, 0x00, 0x03, 0x07, 0x01, 0x01
        /*0010*/ 	.byte	0x02, 0x03, 0x00, 0x00, 0x02, 0x06, 0x01, 0x00, 0x04, 0x0b, 0x08, 0x00, 0x00, 0x00, 0x00, 0x00
        /*0020*/ 	.byte	0x00, 0x00, 0x00, 0x00


//--------------------- .nv.info._ZN2at6native18elementwise_kernelILi128ELi4EZNS0_15gpu_kernel_implIZZZNS0_44_GLOBAL__N__40a83637_7_Lerp_cu_f5210f67_358318lerp_scalar_kernelERNS_18TensorIteratorBaseERKN3c106ScalarEENKUlvE0_clEvENKUlvE2_clEvEUlNS6_8BFloat16ESC_E_EEvS5_RKT_EUliE_EEviT1_ --------------------------
	.section	.nv.info._ZN2at6native18elementwise_kernelILi128ELi4EZNS0_15gpu_kernel_implIZZZNS0_44_GLOBAL__N__40a83637_7_Lerp_cu_f5210f67_358318lerp_scalar_kernelERNS_18TensorIteratorBaseERKN3c106ScalarEENKUlvE0_clEvENKUlvE2_clEvEUlNS6_8BFloat16ESC_E_EEvS5_RKT_EUliE_EEviT1_,"",@"SHT_CUDA_INFO"
	.sectionflags	@""
	.align	4


	//----- nvinfo : EIATTR_CUDA_API_VERSION
	.align		4
        /*0000*/ 	.byte	0x04, 0x37
        /*0002*/ 	.short	(.L_375 - .L_374)
.L_374:
        /*0004*/ 	.word	0x00000082


	//----- nvinfo : EIATTR_KPARAM_INFO
	.align		4
.L_375:
        /*0008*/ 	.byte	0x04, 0x17
        /*000a*/ 	.short	(.L_377 - .L_376)
.L_376:
        /*000c*/ 	.word	0x00000000
        /*0010*/ 	.short	0x0001
        /*0012*/ 	.short	0x0008
        /*0014*/ 	.byte	0x00, 0xf0, 0x61, 0x0a


	//----- nvinfo : EIATTR_KPARAM_INFO
	.align		4
.L_377:
        /*0018*/ 	.byte	0x04, 0x17
        /*001a*/ 	.short	(.L_379 - .L_378)
.L_378:
        /*001c*/ 	.word	0x00000000
        /*0020*/ 	.short	0x0000
        /*0022*/ 	.short	0x0000
        /*0024*/ 	.byte	0x00, 0xf0, 0x11, 0x00


	//----- nvinfo : EIATTR_SPARSE_MMA_MASK
	.align		4
.L_379:
        /*0028*/ 	.byte	0x03, 0x50
        /*002a*/ 	.short	0x0000


	//----- nvinfo : EIATTR_MAXREG_COUNT
	.align		4
        /*002c*/ 	.byte	0x03, 0x1b
        /*002e*/ 	.short	0x0080


	//----- nvinfo : EIATTR_EXTERNS
	.align		4
        /*0030*/ 	.byte	0x04, 0x0f
        /*0032*/ 	.short	(.L_381 - .L_380)


	//   ....[0]....
	.align		4
.L_380:
        /*0034*/ 	.word	index@(__assertfail)


	//----- nvinfo : EIATTR_MERCURY_ISA_VERSION
	.align		4
.L_381:
        /*0038*/ 	.byte	0x03, 0x5f
        /*003a*/ 	.short	0x0101


	//----- nvinfo : EIATTR_SYSCALL_OFFSETS
	.align		4
        /*003c*/ 	.byte	0x04, 0x46
        /*003e*/ 	.short	(.L_383 - .L_382)


	//   ....[0]....
.L_382:
        /*0040*/ 	.word	0x000026f0


	//   ....[1]....
        /*0044*/ 	.word	0x000036c0


	//   ....[2]....
        /*0048*/ 	.word	0x000046c0


	//   ....[3]....
        /*004c*/ 	.word	0x00006e00


	//   ....[4]....
        /*0050*/ 	.word	0x00007dd0


	//   ....[5]....
        /*0054*/ 	.word	0x00008dc0


	//   ....[6]....
        /*0058*/ 	.word	0x0000b4f0


	//   ....[7]....
        /*005c*/ 	.word	0x0000c4c0


	//   ....[8]....
        /*0060*/ 	.word	0x0000d4b0


	//   ....[9]....
        /*0064*/ 	.word	0x0000fbd0


	//   ....[10]....
        /*0068*/ 	.word	0x00010ba0


	//   ....[11]....
        /*006c*/ 	.word	0x00011ba0


	//----- nvinfo : EIATTR_EXIT_INSTR_OFFSETS
	.align		4
.L_383:
        /*0070*/ 	.byte	0x04, 0x1c
        /*0072*/ 	.short	(.L_385 - .L_384)


	//   ....[0]....
.L_384:
        /*0074*/ 	.word	0x0000d580


	//   ....[1]....
        /*0078*/ 	.word	0x00010dd0


	//   ....[2]....
        /*007c*/ 	.word	0x00010e10


	//   ....[3]....
        /*0080*/ 	.word	0x00010eb0


	//   ....[4]....
        /*0084*/ 	.word	0x00010ef0


	//   ....[5]....
        /*0088*/ 	.word	0x00010f30


	//   ....[6]....
        /*008c*/ 	.word	0x00010fc0


	//   ....[7]....
        /*0090*/ 	.word	0x00011000


	//   ....[8]....
        /*0094*/ 	.word	0x000110a0


	//   ....[9]....
        /*0098*/ 	.word	0x000110f0


	//   ....[10]....
        /*009c*/ 	.word	0x00011140


	//   ....[11]....
        /*00a0*/ 	.word	0x00011210


	//   ....[12]....
        /*00a4*/ 	.word	0x00011270


	//   ....[13]....
        /*00a8*/ 	.word	0x00011400


	//   ....[14]....
        /*00ac*/ 	.word	0x00011560


	//   ....[15]....
        /*00b0*/ 	.word	0x00011580


	//   ....[16]....
        /*00b4*/ 	.word	0x00011640


	//   ....[17]....
        /*00b8*/ 	.word	0x000117c0


	//   ....[18]....
        /*00bc*/ 	.word	0x00011940


	//   ....[19]....
        /*00c0*/ 	.word	0x00011aa0


	//   ....[20]....
        /*00c4*/ 	.word	0x00011bb0


	//   ....[21]....
        /*00c8*/ 	.word	0x00011bf0


	//   ....[22]....
        /*00cc*/ 	.word	0x00011c30


	//----- nvinfo : EIATTR_MAX_THREADS
	.align		4
.L_385:
        /*00d0*/ 	.byte	0x04, 0x05
        /*00d2*/ 	.short	(.L_387 - .L_386)
.L_386:
        /*00d4*/ 	.word	0x00000080
        /*00d8*/ 	.word	0x00000001
        /*00dc*/ 	.word	0x00000001


	//----- nvinfo : EIATTR_CRS_STACK_SIZE
	.align		4
.L_387:
        /*00e0*/ 	.byte	0x04, 0x1e
        /*00e2*/ 	.short	(.L_389 - .L_388)
.L_388:
        /*00e4*/ 	.word	0x00000000


	//----- nvinfo : EIATTR_CBANK_PARAM_SIZE
	.align		4
.L_389:
        /*00e8*/ 	.byte	0x03, 0x19
        /*00ea*/ 	.short	0x02a0


	//----- nvinfo : EIATTR_PARAM_CBANK
	.align		4
        /*00ec*/ 	.byte	0x04, 0x0a
        /*00ee*/ 	.short	(.L_391 - .L_390)
	.align		4
.L_390:
        /*00f0*/ 	.word	index@(.nv.constant0._ZN2at6native18elementwise_kernelILi128ELi4EZNS0_15gpu_kernel_implIZZZNS0_44_GLOBAL__N__40a83637_7_Lerp_cu_f5210f67_358318lerp_scalar_kernelERNS_18TensorIteratorBaseERKN3c106ScalarEENKUlvE0_clEvENKUlvE2_clEvEUlNS6_8BFloat16ESC_E_EEvS5_RKT_EUliE_EEviT1_)
        /*00f4*/ 	.short	0x0210
        /*00f6*/ 	.short	0x02a0


	//----- nvinfo : EIATTR_SW_WAR
	.align		4
.L_391:
        /*00f8*/ 	.byte	0x04, 0x36
        /*00fa*/ 	.short	(.L_393 - .L_392)
.L_392:
        /*00fc*/ 	.word	0x00000008
.L_393:


//--------------------- .nv.info._ZN2at6native27unrolled_elementwise_kernelIZZZNS0_44_GLOBAL__N__40a83637_7_Lerp_cu_f5210f67_358318lerp_scalar_kernelERNS_18TensorIteratorBaseERKN3c106ScalarEENKUlvE0_clEvENKUlvE2_clEvEUlNS5_8BFloat16ESB_E_St5arrayIPcLm3EELi4E23TrivialOffsetCalculatorILi2EjESG_ILi1EjENS0_6memory12LoadWithCastILi2EEENSJ_13StoreWithCastILi1EEEEEviT_T0_T2_T3_T4_T5_ --------------------------
	.section	.nv.info._ZN2at6native27unrolled_elementwise_kernelIZZZNS0_44_GLOBAL__N__40a83637_7_Lerp_cu_f5210f67_358318lerp_scalar_kernelERNS_18TensorIteratorBaseERKN3c106ScalarEENKUlvE0_clEvENKUlvE2_clEvEUlNS5_8BFloat16ESB_E_St5arrayIPcLm3EELi4E23TrivialOffsetCalculatorILi2EjESG_ILi1EjENS0_6memory12LoadWithCastILi2EEENSJ_13StoreWithCastILi1EEEEEviT_T0_T2_T3_T4_T5_,"",@"SHT_CUDA_INFO"
	.sectionflags	@""
	.align	4


	//----- nvinfo : EIATTR_CUDA_API_VERSION
	.align		4
        /*0000*/ 	.byte	0x04, 0x37
        /*0002*/ 	.short	(.L_395 - .L_394)
.L_394:
        /*0004*/ 	.word	0x00000082


	//----- nvinfo : EIATTR_KPARAM_INFO
	.align		4
.L_395:
        /*0008*/ 	.byte	0x04, 0x17
        /*000a*/ 	.short	(.L_397 - .L_396)
.L_396:
        /*000c*/ 	.word	0x00000000
        /*0010*/ 	.short	0x0006
        /*0012*/ 	.short	0x0040
        /*0014*/ 	.byte	0x00, 0xf0, 0x21, 0x00


	//----- nvinfo : EIATTR_KPARAM_INFO
	.align		4
.L_397:
        /*0018*/ 	.byte	0x04, 0x17
        /*001a*/ 	.short	(.L_399 - .L_398)
.L_398:
        /*001c*/ 	.word	0x00000000
        /*0020*/ 	.short	0x0005
        /*0022*/ 	.short	0x0034
        /*0024*/ 	.byte	0x00, 0xf0, 0x31, 0x00


	//----- nvinfo : EIATTR_KPARAM_INFO
	.align		4
.L_399:
        /*0028*/ 	.byte	0x04, 0x17
        /*002a*/ 	.short	(.L_401 - .L_400)
.L_400:
        /*002c*/ 	.word	0x00000000
        /*0030*/ 	.short	0x0004
        /*0032*/ 	.short	0x0031
        /*0034*/ 	.byte	0x00, 0xf0, 0x05, 0x00


	//----- nvinfo : EIATTR_KPARAM_INFO
	.align		4
.L_401:
        /*0038*/ 	.byte	0x04, 0x17
        /*003a*/ 	.short	(.L_403 - .L_402)
.L_402:
        /*003c*/ 	.word	0x00000000
        /*0040*/ 	.short	0x0003
        /*0042*/ 	.short	0x0030
        /*0044*/ 	.byte	0x00, 0xf0, 0x05, 0x00


	//----- nvinfo : EIATTR_KPARAM_INFO
	.align		4
.L_403:
        /*0048*/ 	.byte	0x04, 0x17
        /*004a*/ 	.short	(.L_405 - .L_404)
.L_404:
        /*004c*/ 	.word	0x00000000
        /*0050*/ 	.short	0x0002
        /*0052*/ 	.short	0x0018
        /*0054*/ 	.byte	0x00, 0xf0, 0x61, 0x00


	//----- nvinfo : EIATTR_KPARAM_INFO
	.align		4
.L_405:
        /*0058*/ 	.byte	0x04, 0x17
        /*005a*/ 	.short	(.L_407 - .L_406)
.L_406:
        /*005c*/ 	.word	0x00000000
        /*0060*/ 	.short	0x0001
        /*0062*/ 	.short	0x0008
        /*0064*/ 	.byte	0x00, 0xf0, 0x41, 0x00


	//----- nvinfo : EIATTR_KPARAM_INFO
	.align		4
.L_407:
        /*0068*/ 	.byte	0x04, 0x17
        /*006a*/ 	.short	(.L_409 - .L_408)
.L_408:
        /*006c*/ 	.word	0x00000000
        /*0070*/ 	.short	0x0000
        /*0072*/ 	.short	0x0000
        /*0074*/ 	.byte	0x00, 0xf0, 0x11, 0x00


	//----- nvinfo : EIATTR_SPARSE_MMA_MASK
	.align		4
.L_409:
        /*0078*/ 	.byte	0x03, 0x50
        /*007a*/ 	.short	0x0000


	//----- nvinfo : EIATTR_MAXREG_COUNT
	.align		4
        /*007c*/ 	.byte	0x03, 0x1b
        /*007e*/ 	.short	0x00ff


	//----- nvinfo : EIATTR_EXTERNS
	.align		4
        /*0080*/ 	.byte	0x04, 0x0f
        /*0082*/ 	.short	(.L_411 - .L_410)


	//   ....[0]....
	.align		4
.L_410:
        /*0084*/ 	.word	index@(__assertfail)


	//----- nvinfo : EIATTR_MERCURY_ISA_VERSION
	.align		4
.L_411:
        /*0088*/ 	.byte	0x03, 0x5f
        /*008a*/ 	.short	0x0101


	//----- nvinfo : EIATTR_SYSCALL_OFFSETS
	.align		4
        /*008c*/ 	.byte	0x04, 0x46
        /*008e*/ 	.short	(.L_413 - .L_412)


	//   ....[0]....
.L_412:
        /*0090*/ 	.word	0x000010f0


	//   ....[1]....
        /*0094*/ 	.word	0x000021b0


	//   ....[2]....
        /*0098*/ 	.word	0x000032f0


	//   ....[3]....
        /*009c*/ 	.word	0x000043b0


	//   ....[4]....
        /*00a0*/ 	.word	0x00005500


	//   ....[5]....
        /*00a4*/ 	.word	0x000065d0


	//   ....[6]....
        /*00a8*/ 	.word	0x00007700


	//   ....[7]....
        /*00ac*/ 	.word	0x000087d0


	//   ....[8]....
        /*00b0*/ 	.word	0x00009b70


	//   ....[9]....
        /*00b4*/ 	.word	0x0000ab90


	//   ....[10]....
        /*00b8*/ 	.word	0x0000bb70


	//   ....[11]....
        /*00bc*/ 	.word	0x0000cb50


	//----- nvinfo : EIATTR_EXIT_INSTR_OFFSETS
	.align		4
.L_413:
        /*00c0*/ 	.byte	0x04, 0x1c
        /*00c2*/ 	.short	(.L_415 - .L_414)


	//   ....[0]....
.L_414:
        /*00c4*/ 	.word	0x0000bc30


	//   ....[1]....
        /*00c8*/ 	.word	0x0000bd80


	//   ....[2]....
        /*00cc*/ 	.word	0x0000bdc0


	//   ....[3]....
        /*00d0*/ 	.word	0x0000be60


	//   ....[4]....
        /*00d4*/ 	.word	0x0000bea0


	//   ....[5]....
        /*00d8*/ 	.word	0x0000bee0


	//   ....[6]....
        /*00dc*/ 	.word	0x0000bf70


	//   ....[7]....
        /*00e0*/ 	.word	0x0000bfb0


	//   ....[8]....
        /*00e4*/ 	.word	0x0000c050


	//   ....[9]....
        /*00e8*/ 	.word	0x0000c0a0


	//   ....[10]....
        /*00ec*/ 	.word	0x0000c0f0


	//   ....[11]....
        /*00f0*/ 	.word	0x0000c1c0


	//   ....[12]....
        /*00f4*/ 	.word	0x0000c220


	//   ....[13]....
        /*00f8*/ 	.word	0x0000c3b0


	//   ....[14]....
        /*00fc*/ 	.word	0x0000c510


	//   ....[15]....
        /*0100*/ 	.word	0x0000c530


	//   ....[16]....
        /*0104*/ 	.word	0x0000c5f0


	//   ....[17]....
        /*0108*/ 	.word	0x0000c770


	//   ....[18]....
        /*010c*/ 	.word	0x0000c8f0


	//   ....[19]....
        /*0110*/ 	.word	0x0000ca50


	//   ....[20]....
        /*0114*/ 	.word	0x0000cb60


	//   ....[21]....
        /*0118*/ 	.word	0x0000cba0


	//   ....[22]....
        /*011c*/ 	.word	0x0000cbe0


	//----- nvinfo : EIATTR_MAX_THREADS
	.align		4
.L_415:
        /*0120*/ 	.byte	0x04, 0x05
        /*0122*/ 	.short	(.L_417 - .L_416)
.L_416:
        /*0124*/ 	.word	0x00000080
        /*0128*/ 	.word	0x00000001
        /*012c*/ 	.word	0x00000001


	//----- nvinfo : EIATTR_CRS_STACK_SIZE
	.align		4
.L_417:
        /*0130*/ 	.byte	0x04, 0x1e
        /*0132*/ 	.short	(.L_419 - .L_418)
.L_418:
        /*0134*/ 	.word	0x00000000


	//----- nvinfo : EIATTR_CBANK_PARAM_SIZE
	.align		4
.L_419:
        /*0138*/ 	.byte	0x03, 0x19
        /*013a*/ 	.short	0x0048


	//----- nvinfo : EIATTR_PARAM_CBANK
	.align		4
        /*013c*/ 	.byte	0x04, 0x0a
        /*013e*/ 	.short	(.L_421 - .L_420)
	.align		4
.L_420:
        /*0140*/ 	.word	index@(.nv.constant0._ZN2at6native27unrolled_elementwise_kernelIZZZNS0_44_GLOBAL__N__40a83637_7_Lerp_cu_f5210f67_358318lerp_scalar_kernelERNS_18TensorIteratorBaseERKN3c106ScalarEENKUlvE0_clEvENKUlvE2_clEvEUlNS5_8BFloat16ESB_E_St5arrayIPcLm3EELi4E23TrivialOffsetCalculatorILi2EjESG_ILi1EjENS0_6memory12LoadWithCastILi2EEENSJ_13StoreWithCastILi1EEEEEviT_T0_T2_T3_T4_T5_)
        /*0144*/ 	.short	0x0210
        /*0146*/ 	.short	0x0048


	//----- nvinfo : EIATTR_SW_WAR
	.align		4
.L_421:
        /*0148*/ 	.byte	0x04, 0x36
        /*014a*/ 	.short	(.L_423 - .L_422)
.L_422:
        /*014c*/ 	.word	0x00000008
.L_423:


//--------------------- .nv.info._ZN2at6native18elementwise_kernelILi128ELi4EZNS0_22gpu_kernel_impl_nocastIZZZNS0_44_GLOBAL__N__40a83637_7_Lerp_cu_f5210f67_358318lerp_scalar_kernelERNS_18TensorIteratorBaseERKN3c106ScalarEENKUlvE0_clEvENKUlvE2_clEvEUlNS6_8BFloat16ESC_E_EEvS5_RKT_EUliE_EEviT1_ --------------------------
	.section	.nv.info._ZN2at6native18elementwise_kernelILi128ELi4EZNS0_22gpu_kernel_impl_nocastIZZZNS0_44_GLOBAL__N__40a83637_7_Lerp_cu_f5210f67_358318lerp_scalar_kernelERNS_18TensorIteratorBaseERKN3c106ScalarEENKUlvE0_clEvENKUlvE2_clEvEUlNS6_8BFloat16ESC_E_EEvS5_RKT_EUliE_EEviT1_,"",@"SHT_CUDA_INFO"
	.sectionflags	@""
	.align	4


	//----- nvinfo : EIATTR_CUDA_API_VERSION
	.align		4
        /*0000*/ 	.byte	0x04, 0x37
        /*0002*/ 	.short	(.L_425 - .L_424)
.L_424:
        /*0004*/ 	.word	0x00000082


	//----- nvinfo : EIATTR_KPARAM_INFO
	.align		4
.L_425:
        /*0008*/ 	.byte	0x04, 0x17
        /*000a*/ 	.short	(.L_427 - .L_426)
.L_426:
        /*000c*/ 	.word	0x00000000
        /*0010*/ 	.short	0x0001
        /*0012*/ 	.short	0x0008
        /*0014*/ 	.byte	0x00, 0xf0, 0x41, 0x0a


	//----- nvinfo : EIATTR_KPARAM_INFO
	.align		4
.L_427:
        /*0018*/ 	.byte	0x04, 0x17
        /*001a*/ 	.short	(.L_429 - .L_428)
.L_428:
        /*001c*/ 	.word	0x00000000
        /*0020*/ 	.short	0x0000
        /*0022*/ 	.short	0x0000
        /*0024*/ 	.byte	0x00, 0xf0, 0x11, 0x00


	//----- nvinfo : EIATTR_SPARSE_MMA_MASK
	.align		4
.L_429:
        /*0028*/ 	.byte	0x03, 0x50
        /*002a*/ 	.short	0x0000


	//----- nvinfo : EIATTR_MAXREG_COUNT
	.align		4
        /*002c*/ 	.byte	0x03, 0x1b
        /*002e*/ 	.short	0x0080


	//----- nvinfo : EIATTR_MERCURY_ISA_VERSION
	.align		4
        /*0030*/ 	.byte	0x03, 0x5f
        /*0032*/ 	.short	0x0101


	//----- nvinfo : EIATTR_EXIT_INSTR_OFFSETS
	.align		4
        /*0034*/ 	.byte	0x04, 0x1c
        /*0036*/ 	.short	(.L_431 - .L_430)


	//   ....[0]....
.L_430:
        /*0038*/ 	.word	0x00004770


	//   ....[1]....
        /*003c*/ 	.word	0x00005ee0


	//----- nvinfo : EIATTR_MAX_THREADS
	.align		4
.L_431:
        /*0040*/ 	.byte	0x04, 0x05
        /*0042*/ 	.short	(.L_433 - .L_432)
.L_432:
        /*0044*/ 	.word	0x00000080
        /*0048*/ 	.word	0x00000001
        /*004c*/ 	.word	0x00000001


	//----- nvinfo : EIATTR_CRS_STACK_SIZE
	.align		4
.L_433:
        /*0050*/ 	.byte	0x04, 0x1e
        /*0052*/ 	.short	(.L_435 - .L_434)
.L_434:
        /*0054*/ 	.word	0x00000000


	//----- nvinfo : EIATTR_CBANK_PARAM_SIZE
	.align		4
.L_435:
        /*0058*/ 	.byte	0x03, 0x19
        /*005a*/ 	.short	0x0298


	//----- nvinfo : EIATTR_PARAM_CBANK
	.align		4
        /*005c*/ 	.byte	0x04, 0x0a
        /*005e*/ 	.short	(.L_437 - .L_436)
	.align		4
.L_436:
        /*0060*/ 	.word	index@(.nv.constant0._ZN2at6native18elementwise_kernelILi128ELi4EZNS0_22gpu_kernel_impl_nocastIZZZNS0_44_GLOBAL__N__40a83637_7_Lerp_cu_f5210f67_358318lerp_scalar_kernelERNS_18TensorIteratorBaseERKN3c106ScalarEENKUlvE0_clEvENKUlvE2_clEvEUlNS6_8BFloat16ESC_E_EEvS5_RKT_EUliE_EEviT1_)
        /*0064*/ 	.short	0x0210
        /*0066*/ 	.short	0x0298


	//----- nvinfo : EIATTR_SW_WAR
	.align		4
.L_437:
        /*0068*/ 	.byte	0x04, 0x36
        /*006a*/ 	.short	(.L_439 - .L_438)
.L_438:
        /*006c*/ 	.word	0x00000008
.L_439:


//--------------------- .nv.info._ZN2at6native27unrolled_elementwise_kernelIZZZNS0_44_GLOBAL__N__40a83637_7_Lerp_cu_f5210f67_358318lerp_scalar_kernelERNS_18TensorIteratorBaseERKN3c106ScalarEENKUlvE0_clEvENKUlvE2_clEvEUlNS5_8BFloat16ESB_E_St5arrayIPcLm3EELi4E23TrivialOffsetCalculatorILi2EjESG_ILi1EjENS0_6memory15LoadWithoutCastENSJ_16StoreWithoutCastEEEviT_T0_T2_T3_T4_T5_ --------------------------
	.section	.nv.info._ZN2at6native27unrolled_elementwise_kernelIZZZNS0_44_GLOBAL__N__40a83637_7_Lerp_cu_f5210f67_358318lerp_scalar_kernelERNS_18TensorIteratorBaseERKN3c106ScalarEENKUlvE0_clEvENKUlvE2_clEvEUlNS5_8BFloat16ESB_E_St5arrayIPcLm3EELi4E23TrivialOffsetCalculatorILi2EjESG_ILi1EjENS0_6memory15LoadWithoutCastENSJ_16StoreWithoutCastEEEviT_T0_T2_T3_T4_T5_,"",@"SHT_CUDA_INFO"
	.sectionflags	@""
	.align	4


	//----- nvinfo : EIATTR_CUDA_API_VERSION
	.align		4
        /*0000*/ 	.byte	0x04, 0x37
        /*0002*/ 	.short	(.L_441 - .L_440)
.L_440:
        /*0004*/ 	.word	0x00000082


	//----- nvinfo : EIATTR_KPARAM_INFO
	.align		4
.L_441:
        /*0008*/ 	.byte	0x04, 0x17
        /*000a*/ 	.short	(.L_443 - .L_442)
.L_442:
        /*000c*/ 	.word	0x00000000
        /*0010*/ 	.short	0x0006
        /*0012*/ 	.short	0x0033
        /*0014*/ 	.byte	0x00, 0xf0, 0x05, 0x00


	//----- nvinfo : EIATTR_KPARAM_INFO
	.align		4
.L_443:
        /*0018*/ 	.byte	0x04, 0x17
        /*001a*/ 	.short	(.L_445 - .L_444)
.L_444:
        /*001c*/ 	.word	0x00000000
        /*0020*/ 	.short	0x0005
        /*0022*/ 	.short	0x0032
        /*0024*/ 	.byte	0x00, 0xf0, 0x05, 0x00


	//----- nvinfo : EIATTR_KPARAM_INFO
	.align		4
.L_445:
        /*0028*/ 	.byte	0x04, 0x17
        /*002a*/ 	.short	(.L_447 - .L_446)
.L_446:
        /*002c*/ 	.word	0x00000000
        /*0030*/ 	.short	0x0004
        /*0032*/ 	.short	0x0031
        /*0034*/ 	.byte	0x00, 0xf0, 0x05, 0x00


	//----- nvinfo : EIATTR_KPARAM_INFO
	.align		4
.L_447:
        /*0038*/ 	.byte	0x04, 0x17
        /*003a*/ 	.short	(.L_449 - .L_448)
.L_448:
        /*003c*/ 	.word	0x00000000
        /*0040*/ 	.short	0x0003
        /*0042*/ 	.short	0x0030
        /*0044*/ 	.byte	0x00, 0xf0, 0x05, 0x00


	//----- nvinfo : EIATTR_KPARAM_INFO
	.align		4
.L_449:
        /*0048*/ 	.byte	0x04, 0x17
        /*004a*/ 	.short	(.L_451 - .L_450)
.L_450:
        /*004c*/ 	.word	0x00000000
        /*0050*/ 	.short	0x0002
        /*0052*/ 	.short	0x0018
        /*0054*/ 	.byte	0x00, 0xf0, 0x61, 0x00


	//----- nvinfo : EIATTR_KPARAM_INFO
	.align		4
.L_451:
        /*0058*/ 	.byte	0x04, 0x17
        /*005a*/ 	.short	(.L_453 - .L_452)
.L_452:
        /*005c*/ 	.word	0x00000000
        /*0060*/ 	.short	0x0001
        /*0062*/ 	.short	0x0008
        /*0064*/ 	.byte	0x00, 0xf0, 0x41, 0x00


	//----- nvinfo : EIATTR_KPARAM_INFO
	.align		4
.L_453:
        /*0068*/ 	.byte	0x04, 0x17
        /*006a*/ 	.short	(.L_455 - .L_454)
.L_454:
        /*006c*/ 	.word	0x00000000
        /*0070*/ 	.short	0x0000
        /*0072*/ 	.short	0x0000
        /*0074*/ 	.byte	0x00, 0xf0, 0x11, 0x00


	//----- nvinfo : EIATTR_SPARSE_MMA_MASK
	.align		4
.L_455:
        /*0078*/ 	.byte	0x03, 0x50
        /*007a*/ 	.short	0x0000


	//----- nvinfo : EIATTR_MAXREG_COUNT
	.align		4
        /*007c*/ 	.byte	0x03, 0x1b
        /*007e*/ 	.short	0x00ff


	//----- nvinfo : EIATTR_MERCURY_ISA_VERSION
	.align		4
        /*0080*/ 	.byte	0x03, 0x5f
        /*0082*/ 	.short	0x0101


	//----- nvinfo : EIATTR_EXIT_INSTR_OFFSETS
	.align		4
        /*0084*/ 	.byte	0x04, 0x1c
        /*0086*/ 	.short	(.L_457 - .L_456)


	//   ....[0]....
.L_456:
        /*0088*/ 	.word	0x000007c0


	//   ....[1]....
        /*008c*/ 	.word	0x00000810


	//----- nvinfo : EIATTR_MAX_THREADS
	.align		4
.L_457:
        /*0090*/ 	.byte	0x04, 0x05
        /*0092*/ 	.short	(.L_459 - .L_458)
.L_458:
        /*0094*/ 	.word	0x00000080
        /*0098*/ 	.word	0x00000001
        /*009c*/ 	.word	0x00000001


	//----- nvinfo : EIATTR_CRS_STACK_SIZE
	.align		4
.L_459:
        /*00a0*/ 	.byte	0x04, 0x1e
        /*00a2*/ 	.short	(.L_461 - .L_460)
.L_460:
        /*00a4*/ 	.word	0x00000000


	//----- nvinfo : EIATTR_CBANK_PARAM_SIZE
	.align		4
.L_461:
        /*00a8*/ 	.byte	0x03, 0x19
        /*00aa*/ 	.short	0x0034


	//----- nvinfo : EIATTR_PARAM_CBANK
	.align		4
        /*00ac*/ 	.byte	0x04, 0x0a
        /*00ae*/ 	.short	(.L_463 - .L_462)
	.align		4
.L_462:
        /*00b0*/ 	.word	index@(.nv.constant0._ZN2at6native27unrolled_elementwise_kernelIZZZNS0_44_GLOBAL__N__40a83637_7_Lerp_cu_f5210f67_358318lerp_scalar_kernelERNS_18TensorIteratorBaseERKN3c106ScalarEENKUlvE0_clEvENKUlvE2_clEvEUlNS5_8BFloat16ESB_E_St5arrayIPcLm3EELi4E23TrivialOffsetCalculatorILi2EjESG_ILi1EjENS0_6memory15LoadWithoutCastENSJ_16StoreWithoutCastEEEviT_T0_T2_T3_T4_T5_)
        /*00b4*/ 	.short	0x0210
        /*00b6*/ 	.short	0x0034


	//----- nvinfo : EIATTR_SW_WAR
	.align		4
.L_463:
        /*00b8*/ 	.byte	0x04, 0x36
        /*00ba*/ 	.short	(.L_465 - .L_464)
.L_464:
        /*00bc*/ 	.word	0x00000008
.L_465:


//--------------------- .nv.info._ZN2at6native29vectorized_elementwise_kernelILi2EZZZNS0_44_GLOBAL__N__40a83637_7_Lerp_cu_f5210f67_358318lerp_scalar_kernelERNS_18TensorIteratorBaseERKN3c106ScalarEENKUlvE0_clEvENKUlvE2_clEvEUlNS5_8BFloat16ESB_E_St5arrayIPcLm3EEEEviT0_T1_ --------------------------
	.section	.nv.info._ZN2at6native29vectorized_elementwise_kernelILi2EZZZNS0_44_GLOBAL__N__40a83637_7_Lerp_cu_f5210f67_358318lerp_scalar_kernelERNS_18TensorIteratorBaseERKN3c106ScalarEENKUlvE0_clEvENKUlvE2_clEvEUlNS5_8BFloat16ESB_E_St5arrayIPcLm3EEEEviT0_T1_,"",@"SHT_CUDA_INFO"
	.sectionflags	@""
	.align	4


	//----- nvinfo : EIATTR_CUDA_API_VERSION
	.align		4
        /*0000*/ 	.byte	0x04, 0x37
        /*0002*/ 	.short	(.L_467 - .L_466)
.L_466:
        /*0004*/ 	.word	0x00000082


	//----- nvinfo : EIATTR_KPARAM_INFO
	.align		4
.L_467:
        /*0008*/ 	.byte	0x04, 0x17
        /*000a*/ 	.short	(.L_469 - .L_468)
.L_468:
        /*000c*/ 	.word	0x00000000
        /*0010*/ 	.short	0x0002
        /*0012*/ 	.short	0x0018
        /*0014*/ 	.byte	0x00, 0xf0, 0x61, 0x00


	//----- nvinfo : EIATTR_KPARAM_INFO
	.align		4
.L_469:
        /*0018*/ 	.byte	0x04, 0x17
        /*001a*/ 	.short	(.L_471 - .L_470)
.L_470:
        /*001c*/ 	.word	0x00000000
        /*0020*/ 	.short	0x0001
        /*0022*/ 	.short	0x0008
        /*0024*/ 	.byte	0x00, 0xf0, 0x41, 0x00


	//----- nvinfo : EIATTR_KPARAM_INFO
	.align		4
.L_471:
        /*0028*/ 	.byte	0x04, 0x17
        /*002a*/ 	.short	(.L_473 - .L_472)
.L_472:
        /*002c*/ 	.word	0x00000000
        /*0030*/ 	.short	0x0000
        /*0032*/ 	.short	0x0000
        /*0034*/ 	.byte	0x00, 0xf0, 0x11, 0x00


	//----- nvinfo : EIATTR_SPARSE_MMA_MASK
	.align		4
.L_473:
        /*0038*/ 	.byte	0x03, 0x50
        /*003a*/ 	.short	0x0000


	//----- nvinfo : EIATTR_MAXREG_COUNT
	.align		4
        /*003c*/ 	.byte	0x03, 0x1b
        /*003e*/ 	.short	0x00ff


	//----- nvinfo : EIATTR_MERCURY_ISA_VERSION
	.align		4
        /*0040*/ 	.byte	0x03, 0x5f
        /*0042*/ 	.short	0x0101


	//----- nvinfo : EIATTR_EXIT_INSTR_OFFSETS
	.align		4
        /*0044*/ 	.byte	0x04, 0x1c
        /*0046*/ 	.short	(.L_475 - .L_474)


	//   ....[0]....
.L_474:
        /*0048*/ 	.word	0x00000550


	//   ....[1]....
        /*004c*/ 	.word	0x00001520


	//   ....[2]....
        /*0050*/ 	.word	0x00001570


	//----- nvinfo : EIATTR_MAX_THREADS
	.align		4
.L_475:
        /*0054*/ 	.byte	0x04, 0x05
        /*0056*/ 	.short	(.L_477 - .L_476)
.L_476:
        /*0058*/ 	.word	0x00000080
        /*005c*/ 	.word	0x00000001
        /*0060*/ 	.word	0x00000001


	//----- nvinfo : EIATTR_CRS_STACK_SIZE
	.align		4
.L_477:
        /*0064*/ 	.byte	0x04, 0x1e
        /*0066*/ 	.short	(.L_479 - .L_478)
.L_478:
        /*0068*/ 	.word	0x00000000


	//----- nvinfo : EIATTR_CBANK_PARAM_SIZE
	.align		4
.L_479:
        /*006c*/ 	.byte	0x03, 0x19
        /*006e*/ 	.short	0x0030


	//----- nvinfo : EIATTR_PARAM_CBANK
	.align		4
        /*0070*/ 	.byte	0x04, 0x0a
        /*0072*/ 	.short	(.L_481 - .L_480)
	.align		4
.L_480:
        /*0074*/ 	.word	index@(.nv.constant0._ZN2at6native29vectorized_elementwise_kernelILi2EZZZNS0_44_GLOBAL__N__40a83637_7_Lerp_cu_f5210f67_358318lerp_scalar_kernelERNS_18TensorIteratorBaseERKN3c106ScalarEENKUlvE0_clEvENKUlvE2_clEvEUlNS5_8BFloat16ESB_E_St5arrayIPcLm3EEEEviT0_T1_)
        /*0078*/ 	.short	0x0210
        /*007a*/ 	.short	0x0030


	//----- nvinfo : EIATTR_SW_WAR
	.align		4
.L_481:
        /*007c*/ 	.byte	0x04, 0x36
        /*007e*/ 	.short	(.L_483 - .L_482)
.L_482:
        /*0080*/ 	.word	0x00000008
.L_483:


//--------------------- .nv.info._ZN2at6native29vectorized_elementwise_kernelILi4EZZZNS0_44_GLOBAL__N__40a83637_7_Lerp_cu_f5210f67_358318lerp_scalar_kernelERNS_18TensorIteratorBaseERKN3c106ScalarEENKUlvE0_clEvENKUlvE2_clEvEUlNS5_8BFloat16ESB_E_St5arrayIPcLm3EEEEviT0_T1_ --------------------------
	.section	.nv.info._ZN2at6native29vectorized_elementwise_kernelILi4EZZZNS0_44_GLOBAL__N__40a83637_7_Lerp_cu_f5210f67_358318lerp_scalar_kernelERNS_18TensorIteratorBaseERKN3c106ScalarEENKUlvE0_clEvENKUlvE2_clEvEUlNS5_8BFloat16ESB_E_St5arrayIPcLm3EEEEviT0_T1_,"",@"SHT_CUDA_INFO"
	.sectionflags	@""
	.align	4


	//----- nvinfo : EIATTR_CUDA_API_VERSION
	.align		4
        /*0000*/ 	.byte	0x04, 0x37
        /*0002*/ 	.short	(.L_485 - .L_484)
.L_484:
        /*0004*/ 	.word	0x00000082


	//----- nvinfo : EIATTR_KPARAM_INFO
	.align		4
.L_485:
        /*0008*/ 	.byte	0x04, 0x17
        /*000a*/ 	.short	(.L_487 - .L_486)
.L_486:
        /*000c*/ 	.word	0x00000000
        /*0010*/ 	.short	0x0002
        /*0012*/ 	.short	0x0018
        /*0014*/ 	.byte	0x00, 0xf0, 0x61, 0x00


	//----- nvinfo : EIATTR_KPARAM_INFO
	.align		4
.L_487:
        /*0018*/ 	.byte	0x04, 0x17
        /*001a*/ 	.short	(.L_489 - .L_488)
.L_488:
        /*001c*/ 	.word	0x00000000
        /*0020*/ 	.short	0x0001
        /*0022*/ 	.short	0x0008
        /*0024*/ 	.byte	0x00, 0xf0, 0x41, 0x00


	//----- nvinfo : EIATTR_KPARAM_INFO
	.align		4
.L_489:
        /*0028*/ 	.byte	0x04, 0x17
        /*002a*/ 	.short	(.L_491 - .L_490)
.L_490:
        /*002c*/ 	.word	0x00000000
        /*0030*/ 	.short	0x0000
        /*0032*/ 	.short	0x0000
        /*0034*/ 	.byte	0x00, 0xf0, 0x11, 0x00


	//----- nvinfo : EIATTR_SPARSE_MMA_MASK
	.align		4
.L_491:
        /*0038*/ 	.byte	0x03, 0x50
        /*003a*/ 	.short	0x0000


	//----- nvinfo : EIATTR_MAXREG_COUNT
	.align		4
        /*003c*/ 	.byte	0x03, 0x1b
        /*003e*/ 	.short	0x00ff


	//----- nvinfo : EIATTR_MERCURY_ISA_VERSION
	.align		4
        /*0040*/ 	.byte	0x03, 0x5f
        /*0042*/ 	.short	0x0101


	//----- nvinfo : EIATTR_EXIT_INSTR_OFFSETS
	.align		4
        /*0044*/ 	.byte	0x04, 0x1c
        /*0046*/ 	.short	(.L_493 - .L_492)


	//   ....[0]....
.L_492:
        /*0048*/ 	.word	0x000004f0


	//   ....[1]....
        /*004c*/ 	.word	0x000014c0


	//   ....[2]....
        /*0050*/ 	.word	0x00001510


	//----- nvinfo : EIATTR_MAX_THREADS
	.align		4
.L_493:
        /*0054*/ 	.byte	0x04, 0x05
        /*0056*/ 	.short	(.L_495 - .L_494)
.L_494:
        /*0058*/ 	.word	0x00000080
        /*005c*/ 	.word	0x00000001
        /*0060*/ 	.word	0x00000001


	//----- nvinfo : EIATTR_CRS_STACK_SIZE
	.align		4
.L_495:
        /*0064*/ 	.byte	0x04, 0x1e
        /*0066*/ 	.short	(.L_497 - .L_496)
.L_496:
        /*0068*/ 	.word	0x00000000


	//----- nvinfo : EIATTR_CBANK_PARAM_SIZE
	.align		4
.L_497:
        /*006c*/ 	.byte	0x03, 0x19
        /*006e*/ 	.short	0x0030


	//----- nvinfo : EIATTR_PARAM_CBANK
	.align		4
        /*0070*/ 	.byte	0x04, 0x0a
        /*0072*/ 	.short	(.L_499 - .L_498)
	.align		4
.L_498:
        /*0074*/ 	.word	index@(.nv.constant0._ZN2at6native29vectorized_elementwise_kernelILi4EZZZNS0_44_GLOBAL__N__40a83637_7_Lerp_cu_f5210f67_358318lerp_scalar_kernelERNS_18TensorIteratorBaseERKN3c106ScalarEENKUlvE0_clEvENKUlvE2_clEvEUlNS5_8BFloat16ESB_E_St5arrayIPcLm3EEEEviT0_T1_)
        /*0078*/ 	.short	0x0210
        /*007a*/ 	.short	0x0030


	//----- nvinfo : EIATTR_SW_WAR
	.align		4
.L_499:
        /*007c*/ 	.byte	0x04, 0x36
        /*007e*/ 	.short	(.L_501 - .L_500)
.L_500:
        /*0080*/ 	.word	0x00000008
.L_501:


//--------------------- .nv.info._ZN2at6native29vectorized_elementwise_kernelILi8EZZZNS0_44_GLOBAL__N__40a83637_7_Lerp_cu_f5210f67_358318lerp_scalar_kernelERNS_18TensorIteratorBaseERKN3c106ScalarEENKUlvE0_clEvENKUlvE2_clEvEUlNS5_8BFloat16ESB_E_St5arrayIPcLm3EEEEviT0_T1_ --------------------------
	.section	.nv.info._ZN2at6native29vectorized_elementwise_kernelILi8EZZZNS0_44_GLOBAL__N__40a83637_7_Lerp_cu_f5210f67_358318lerp_scalar_kernelERNS_18TensorIteratorBaseERKN3c106ScalarEENKUlvE0_clEvENKUlvE2_clEvEUlNS5_8BFloat16ESB_E_St5arrayIPcLm3EEEEviT0_T1_,"",@"SHT_CUDA_INFO"
	.sectionflags	@""
	.align	4


	//----- nvinfo : EIATTR_CUDA_API_VERSION
	.align		4
        /*0000*/ 	.byte	0x04, 0x37
        /*0002*/ 	.short	(.L_503 - .L_502)
.L_502:
        /*0004*/ 	.word	0x00000082


	//----- nvinfo : EIATTR_KPARAM_INFO
	.align		4
.L_503:
        /*0008*/ 	.byte	0x04, 0x17
        /*000a*/ 	.short	(.L_505 - .L_504)
.L_504:
        /*000c*/ 	.word	0x00000000
        /*0010*/ 	.short	0x0002
        /*0012*/ 	.short	0x0018
        /*0014*/ 	.byte	0x00, 0xf0, 0x61, 0x00


	//----- nvinfo : EIATTR_KPARAM_INFO
	.align		4
.L_505:
        /*0018*/ 	.byte	0x04, 0x17
        /*001a*/ 	.short	(.L_507 - .L_506)
.L_506:
        /*001c*/ 	.word	0x00000000
        /*0020*/ 	.short	0x0001
        /*0022*/ 	.short	0x0008
        /*0024*/ 	.byte	0x00, 0xf0, 0x41, 0x00


	//----- nvinfo : EIATTR_KPARAM_INFO
	.align		4
.L_507:
        /*0028*/ 	.byte	0x04, 0x17
        /*002a*/ 	.short	(.L_509 - .L_508)
.L_508:
        /*002c*/ 	.word	0x00000000
        /*0030*/ 	.short	0x0000
        /*0032*/ 	.short	0x0000
        /*0034*/ 	.byte	0x00, 0xf0, 0x11, 0x00


	//----- nvinfo : EIATTR_SPARSE_MMA_MASK
	.align		4
.L_509:
        /*0038*/ 	.byte	0x03, 0x50
        /*003a*/ 	.short	0x0000


	//----- nvinfo : EIATTR_MAXREG_COUNT
	.align		4
        /*003c*/ 	.byte	0x03, 0x1b
        /*003e*/ 	.short	0x00ff


	//----- nvinfo : EIATTR_MERCURY_ISA_VERSION
	.align		4
        /*0040*/ 	.byte	0x03, 0x5f
        /*0042*/ 	.short	0x0101


	//----- nvinfo : EIATTR_EXIT_INSTR_OFFSETS
	.align		4
        /*0044*/ 	.byte	0x04, 0x1c
        /*0046*/ 	.short	(.L_511 - .L_510)


	//   ....[0]....
.L_510:
        /*0048*/ 	.word	0x000004c0


	//   ....[1]....
        /*004c*/ 	.word	0x00001490


	//   ....[2]....
        /*0050*/ 	.word	0x000014e0


	//----- nvinfo : EIATTR_MAX_THREADS
	.align		4
.L_511:
        /*0054*/ 	.byte	0x04, 0x05
        /*0056*/ 	.short	(.L_513 - .L_512)
.L_512:
        /*0058*/ 	.word	0x00000080
        /*005c*/ 	.word	0x00000001
        /*0060*/ 	.word	0x00000001


	//----- nvinfo : EIATTR_CRS_STACK_SIZE
	.align		4
.L_513:
        /*0064*/ 	.byte	0x04, 0x1e
        /*0066*/ 	.short	(.L_515 - .L_514)
.L_514:
        /*0068*/ 	.word	0x00000000


	//----- nvinfo : EIATTR_CBANK_PARAM_SIZE
	.align		4
.L_515:
        /*006c*/ 	.byte	0x03, 0x19
        /*006e*/ 	.short	0x0030


	//----- nvinfo : EIATTR_PARAM_CBANK
	.align		4
        /*0070*/ 	.byte	0x04, 0x0a
        /*0072*/ 	.short	(.L_517 - .L_516)
	.align		4
.L_516:
        /*0074*/ 	.word	index@(.nv.constant0._ZN2at6native29vectorized_elementwise_kernelILi8EZZZNS0_44_GLOBAL__N__40a83637_7_Lerp_cu_f5210f67_358318lerp_scalar_kernelERNS_18TensorIteratorBaseERKN3c106ScalarEENKUlvE0_clEvENKUlvE2_clEvEUlNS5_8BFloat16ESB_E_St5arrayIPcLm3EEEEviT0_T1_)
        /*0078*/ 	.short	0x0210
        /*007a*/ 	.short	0x0030


	//----- nvinfo : EIATTR_SW_WAR
	.align		4
.L_517:
        /*007c*/ 	.byte	0x04, 0x36
        /*007e*/ 	.short	(.L_519 - .L_518)
.L_518:
        /*0080*/ 	.word	0x00000008
.L_519:


//--------------------- .nv.info._ZN2at6native18elementwise_kernelILi128ELi4EZNS0_15gpu_kernel_implIZZZNS0_44_GLOBAL__N__40a83637_7_Lerp_cu_f5210f67_358318lerp_scalar_kernelERNS_18TensorIteratorBaseERKN3c106ScalarEENKUlvE0_clEvENKUlvE1_clEvEUlNS6_4HalfESC_E_EEvS5_RKT_EUliE_EEviT1_ --------------------------
	.section	.nv.info._ZN2at6native18elementwise_kernelILi128ELi4EZNS0_15gpu_kernel_implIZZZNS0_44_GLOBAL__N__40a83637_7_Lerp_cu_f5210f67_358318lerp_scalar_kernelERNS_18TensorIteratorBaseERKN3c106ScalarEENKUlvE0_clEvENKUlvE1_clEvEUlNS6_4HalfESC_E_EEvS5_RKT_EUliE_EEviT1_,"",@"SHT_CUDA_INFO"
	.sectionflags	@""
	.align	4


	//----- nvinfo : EIATTR_CUDA_API_VERSION
	.align		4
        /*0000*/ 	.byte	0x04, 0x37
        /*0002*/ 	.short	(.L_521 - .L_520)
.L_520:
        /*0004*/ 	.word	0x00000082


	//----- nvinfo : EIATTR_KPARAM_INFO
	.align		4
.L_521:
        /*0008*/ 	.byte	0x04, 0x17
        /*000a*/ 	.short	(.L_523 - .L_522)
.L_522:
        /*000c*/ 	.word	0x00000000
        /*0010*/ 	.short	0x0001
        /*0012*/ 	.short	0x0008
        /*0014*/ 	.byte	0x00, 0xf0, 0x61, 0x0a


	//----- nvinfo : EIATTR_KPARAM_INFO
	.align		4
.L_523:
        /*0018*/ 	.byte	0x04, 0x17
        /*001a*/ 	.short	(.L_525 - .L_524)
.L_524:
        /*001c*/ 	.word	0x00000000
        /*0020*/ 	.short	0x0000
        /*0022*/ 	.short	0x0000
        /*0024*/ 	.byte	0x00, 0xf0, 0x11, 0x00


	//----- nvinfo : EIATTR_SPARSE_MMA_MASK
	.align		4
.L_525:
        /*0028*/ 	.byte	0x03, 0x50
        /*002a*/ 	.short	0x0000


	//----- nvinfo : EIATTR_MAXREG_COUNT
	.align		4
        /*002c*/ 	.byte	0x03, 0x1b
        /*002e*/ 	.short	0x0080


	//----- nvinfo : EIATTR_EXTERNS
	.align		4
        /*0030*/ 	.byte	0x04, 0x0f
        /*0032*/ 	.short	(.L_527 - .L_526)


	//   ....[0]....
	.align		4
.L_526:
        /*0034*/ 	.word	index@(__assertfail)


	//----- nvinfo : EIATTR_MERCURY_ISA_VERSION
	.align		4
.L_527:
        /*0038*/ 	.byte	0x03, 0x5f
        /*003a*/ 	.short	0x0101


	//----- nvinfo : EIATTR_SYSCALL_OFFSETS
	.align		4
        /*003c*/ 	.byte	0x04, 0x46
        /*003e*/ 	.short	(.L_529 - .L_528)


	//   ....[0]....
.L_528:
        /*0040*/ 	.word	0x000026c0


	//   ....[1]....
        /*0044*/ 	.word	0x00003670


	//   ....[2]....
        /*0048*/ 	.word	0x00004660


	//   ....[3]....
        /*004c*/ 	.word	0x00006d70


	//   ....[4]....
        /*0050*/ 	.word	0x00007d20


	//   ....[5]....
        /*0054*/ 	.word	0x00008d10


	//   ....[6]....
        /*0058*/ 	.word	0x0000b410


	//   ....[7]....
        /*005c*/ 	.word	0x0000c3c0


	//   ....[8]....
        /*0060*/ 	.word	0x0000d3b0


	//   ....[9]....
        /*0064*/ 	.word	0x0000faa0


	//   ....[10]....
        /*0068*/ 	.word	0x00010a50


	//   ....[11]....
        /*006c*/ 	.word	0x00011a40


	//----- nvinfo : EIATTR_EXIT_INSTR_OFFSETS
	.align		4
.L_529:
        /*0070*/ 	.byte	0x04, 0x1c
        /*0072*/ 	.short	(.L_531 - .L_530)


	//   ....[0]....
.L_530:
        /*0074*/ 	.word	0x0000d480


	//   ....[1]....
        /*0078*/ 	.word	0x00010c70


	//   ....[2]....
        /*007c*/ 	.word	0x00010cb0


	//   ....[3]....
        /*0080*/ 	.word	0x00010d50


	//   ....[4]....
        /*0084*/ 	.word	0x00010d90


	//   ....[5]....
        /*0088*/ 	.word	0x00010dd0


	//   ....[6]....
        /*008c*/ 	.word	0x00010e60


	//   ....[7]....
        /*0090*/ 	.word	0x00010e80


	//   ....[8]....
        /*0094*/ 	.word	0x00010f20


	//   ....[9]....
        /*0098*/ 	.word	0x00010f70


	//   ....[10]....
        /*009c*/ 	.word	0x00010fc0


	//   ....[11]....
        /*00a0*/ 	.word	0x00011090


	//   ....[12]....
        /*00a4*/ 	.word	0x000110f0


	//   ....[13]....
        /*00a8*/ 	.word	0x00011280


	//   ....[14]....
        /*00ac*/ 	.word	0x000113e0


	//   ....[15]....
        /*00b0*/ 	.word	0x00011420


	//   ....[16]....
        /*00b4*/ 	.word	0x000114e0


	//   ....[17]....
        /*00b8*/ 	.word	0x00011660


	//   ....[18]....
        /*00bc*/ 	.word	0x000117e0


	//   ....[19]....
        /*00c0*/ 	.word	0x00011940


	//   ....[20]....
        /*00c4*/ 	.word	0x00011a50


	//   ....[21]....
        /*00c8*/ 	.word	0x00011a90


	//   ....[22]....
        /*00cc*/ 	.word	0x00011ad0


	//----- nvinfo : EIATTR_MAX_THREADS
	.align		4
.L_531:
        /*00d0*/ 	.byte	0x04, 0x05
        /*00d2*/ 	.short	(.L_533 - .L_532)
.L_532:
        /*00d4*/ 	.word	0x00000080
        /*00d8*/ 	.word	0x00000001
        /*00dc*/ 	.word	0x00000001


	//----- nvinfo : EIATTR_CRS_STACK_SIZE
	.align		4
.L_533:
        /*00e0*/ 	.byte	0x04, 0x1e
        /*00e2*/ 	.short	(.L_535 - .L_534)
.L_534:
        /*00e4*/ 	.word	0x00000000


	//----- nvinfo : EIATTR_CBANK_PARAM_SIZE
	.align		4
.L_535:
        /*00e8*/ 	.byte	0x03, 0x19
        /*00ea*/ 	.short	0x02a0


	//----- nvinfo : EIATTR_PARAM_CBANK
	.align		4
        /*00ec*/ 	.byte	0x04, 0x0a
        /*00ee*/ 	.short	(.L_537 - .L_536)
	.align		4
.L_536:
        /*00f0*/ 	.word	index@(.nv.constant0._ZN2at6native18elementwise_kernelILi128ELi4EZNS0_15gpu_kernel_implIZZZNS0_44_GLOBAL__N__40a83637_7_Lerp_cu_f5210f67_358318lerp_scalar_kernelERNS_18TensorIteratorBaseERKN3c106ScalarEENKUlvE0_clEvENKUlvE1_clEvEUlNS6_4HalfESC_E_EEvS5_RKT_EUliE_EEviT1_)
        /*00f4*/ 	.short	0x0210
        /*00f6*/ 	.short	0x02a0


	//----- nvinfo : EIATTR_SW_WAR
	.align		4
.L_537:
        /*00f8*/ 	.byte	0x04, 0x36
        /*00fa*/ 	.short	(.L_539 - .L_538)
.L_538:
        /*00fc*/ 	.word	0x00000008
.L_539:


//--------------------- .nv.info._ZN2at6native27unrolled_elementwise_kernelIZZZNS0_44_GLOBAL__N__40a83637_7_Lerp_cu_f5210f67_358318lerp_scalar_kernelERNS_18TensorIteratorBaseERKN3c106ScalarEENKUlvE0_clEvENKUlvE1_clEvEUlNS5_4HalfESB_E_St5arrayIPcLm3EELi4E23TrivialOffsetCalculatorILi2EjESG_ILi1EjENS0_6memory12LoadWithCastILi2EEENSJ_13StoreWithCastILi1EEEEEviT_T0_T2_T3_T4_T5_ --------------------------
	.section	.nv.info._ZN2at6native27unrolled_elementwise_kernelIZZZNS0_44_GLOBAL__N__40a83637_7_Lerp_cu_f5210f67_358318lerp_scalar_kernelERNS_18TensorIteratorBaseERKN3c106ScalarEENKUlvE0_clEvENKUlvE1_clEvEUlNS5_4HalfESB_E_St5arrayIPcLm3EELi4E23TrivialOffsetCalculatorILi2EjESG_ILi1EjENS0_6memory12LoadWithCastILi2EEENSJ_13StoreWithCastILi1EEEEEviT_T0_T2_T3_T4_T5_,"",@"SHT_CUDA_INFO"
	.sectionflags	@""
	.align	4


	//----- nvinfo : EIATTR_CUDA_API_VERSION
	.align		4
        /*0000*/ 	.byte	0x04, 0x37
        /*0002*/ 	.short	(.L_541 - .L_540)
.L_540:
        /*0004*/ 	.word	0x00000082


	//----- nvinfo : EIATTR_KPARAM_INFO
	.align		4
.L_541:
        /*0008*/ 	.byte	0x04, 0x17
        /*000a*/ 	.short	(.L_543 - .L_542)
.L_542:
        /*000c*/ 	.word	0x00000000
        /*0010*/ 	.short	0x0006
        /*0012*/ 	.short	0x0040
        /*0014*/ 	.byte	0x00, 0xf0, 0x21, 0x00


	//----- nvinfo : EIATTR_KPARAM_INFO
	.align		4
.L_543:
        /*0018*/ 	.byte	0x04, 0x17
        /*001a*/ 	.short	(.L_545 - .L_544)
.L_544:
        /*001c*/ 	.word	0x00000000
        /*0020*/ 	.short	0x0005
        /*0022*/ 	.short	0x0034
        /*0024*/ 	.byte	0x00, 0xf0, 0x31, 0x00


	//----- nvinfo : EIATTR_KPARAM_INFO
	.align		4
.L_545:
        /*0028*/ 	.byte	0x04, 0x17
        /*002a*/ 	.short	(.L_547 - .L_546)
.L_546:
        /*002c*/ 	.word	0x00000000
        /*0030*/ 	.short	0x0004
        /*0032*/ 	.short	0x0031
        /*0034*/ 	.byte	0x00, 0xf0, 0x05, 0x00


	//----- nvinfo : EIATTR_KPARAM_INFO
	.align		4
.L_547:
        /*0038*/ 	.byte	0x04, 0x17
        /*003a*/ 	.short	(.L_549 - .L_548)
.L_548:
        /*003c*/ 	.word	0x00000000
        /*0040*/ 	.short	0x0003
        /*0042*/ 	.short	0x0030
        /*0044*/ 	.byte	0x00, 0xf0, 0x05, 0x00


	//----- nvinfo : EIATTR_KPARAM_INFO
	.align		4
.L_549:
        /*0048*/ 	.byte	0x04, 0x17
        /*004a*/ 	.short	(.L_551 - .L_550)
.L_550:
        /*004c*/ 	.word	0x00000000
        /*0050*/ 	.short	0x0002
        /*0052*/ 	.short	0x0018
        /*0054*/ 	.byte	0x00, 0xf0, 0x61, 0x00


	//----- nvinfo : EIATTR_KPARAM_INFO
	.align		4
.L_551:
        /*0058*/ 	.byte	0x04, 0x17
        /*005a*/ 	.short	(.L_553 - .L_552)
.L_552:
        /*005c*/ 	.word	0x00000000
        /*0060*/ 	.short	0x0001
        /*0062*/ 	.short	0x0008
        /*0064*/ 	.byte	0x00, 0xf0, 0x41, 0x00


	//----- nvinfo : EIATTR_KPARAM_INFO
	.align		4
.L_553:
        /*0068*/ 	.byte	0x04, 0x17
        /*006a*/ 	.short	(.L_555 - .L_554)
.L_554:
        /*006c*/ 	.word	0x00000000
        /*0070*/ 	.short	0x0000
        /*0072*/ 	.short	0x0000
        /*0074*/ 	.byte	0x00, 0xf0, 0x11, 0x00


	//----- nvinfo : EIATTR_SPARSE_MMA_MASK
	.align		4
.L_555:
        /*0078*/ 	.byte	0x03, 0x50
        /*007a*/ 	.short	0x0000


	//----- nvinfo : EIATTR_MAXREG_COUNT
	.align		4
        /*007c*/ 	.byte	0x03, 0x1b
        /*007e*/ 	.short	0x00ff


	//----- nvinfo : EIATTR_EXTERNS
	.align		4
        /*0080*/ 	.byte	0x04, 0x0f
        /*0082*/ 	.short	(.L_557 - .L_556)


	//   ....[0]....
	.align		4
.L_556:
        /*0084*/ 	.word	index@(__assertfail)


	//----- nvinfo : EIATTR_MERCURY_ISA_VERSION
	.align		4
.L_557:
        /*0088*/ 	.byte	0x03, 0x5f
        /*008a*/ 	.short	0x0101


	//----- nvinfo : EIATTR_SYSCALL_OFFSETS
	.align		4
        /*008c*/ 	.byte	0x04, 0x46
        /*008e*/ 	.short	(.L_559 - .L_558)


	//   ....[0]....
.L_558:
        /*0090*/ 	.word	0x000010c0


	//   ....[1]....
        /*0094*/ 	.word	0x00002150


	//   ....[2]....
        /*0098*/ 	.word	0x00003260


	//   ....[3]....
        /*009c*/ 	.word	0x000042f0


	//   ....[4]....
        /*00a0*/ 	.word	0x00005400


	//   ....[5]....
        /*00a4*/ 	.word	0x000064a0


	//   ....[6]....
        /*00a8*/ 	.word	0x000075a0


	//   ....[7]....
        /*00ac*/ 	.word	0x00008640


	//   ....[8]....
        /*00b0*/ 	.word	0x000099e0


	//   ....[9]....
        /*00b4*/ 	.word	0x0000aa00


	//   ....[10]....
        /*00b8*/ 	.word	0x0000b9e0


	//   ....[11]....
        /*00bc*/ 	.word	0x0000c9c0


	//----- nvinfo : EIATTR_EXIT_INSTR_OFFSETS
	.align		4
.L_559:
        /*00c0*/ 	.byte	0x04, 0x1c
        /*00c2*/ 	.short	(.L_561 - .L_560)


	//   ....[0]....
.L_560:
        /*00c4*/ 	.word	0x0000baa0


	//   ....[1]....
        /*00c8*/ 	.word	0x0000bbf0


	//   ....[2]....
        /*00cc*/ 	.word	0x0000bc30


	//   ....[3]....
        /*00d0*/ 	.word	0x0000bcd0


	//   ....[4]....
        /*00d4*/ 	.word	0x0000bd10


	//   ....[5]....
        /*00d8*/ 	.word	0x0000bd50


	//   ....[6]....
        /*00dc*/ 	.word	0x0000bde0


	//   ....[7]....
        /*00e0*/ 	.word	0x0000be00


	//   ....[8]....
        /*00e4*/ 	.word	0x0000bea0


	//   ....[9]....
        /*00e8*/ 	.word	0x0000bef0


	//   ....[10]....
        /*00ec*/ 	.word	0x0000bf40


	//   ....[11]....
        /*00f0*/ 	.word	0x0000c010


	//   ....[12]....
        /*00f4*/ 	.word	0x0000c070


	//   ....[13]....
        /*00f8*/ 	.word	0x0000c200


	//   ....[14]....
        /*00fc*/ 	.word	0x0000c360


	//   ....[15]....
        /*0100*/ 	.word	0x0000c3a0


	//   ....[16]....
        /*0104*/ 	.word	0x0000c460


	//   ....[17]....
        /*0108*/ 	.word	0x0000c5e0


	//   ....[18]....
        /*010c*/ 	.word	0x0000c760


	//   ....[19]....
        /*0110*/ 	.word	0x0000c8c0


	//   ....[20]....
        /*0114*/ 	.word	0x0000c9d0


	//   ....[21]....
        /*0118*/ 	.word	0x0000ca10


	//   ....[22]....
        /*011c*/ 	.word	0x0000ca50


	//----- nvinfo : EIATTR_MAX_THREADS
	.align		4
.L_561:
        /*0120*/ 	.byte	0x04, 0x05
        /*0122*/ 	.short	(.L_563 - .L_562)
.L_562:
        /*0124*/ 	.word	0x00000080
        /*0128*/ 	.word	0x00000001
        /*012c*/ 	.word	0x00000001


	//----- nvinfo : EIATTR_CRS_STACK_SIZE
	.align		4
.L_563:
        /*0130*/ 	.byte	0x04, 0x1e
        /*0132*/ 	.short	(.L_565 - .L_564)
.L_564:
        /*0134*/ 	.word	0x00000000


	//----- nvinfo : EIATTR_CBANK_PARAM_SIZE
	.align		4
.L_565:
        /*0138*/ 	.byte	0x03, 0x19
        /*013a*/ 	.short	0x0048


	//----- nvinfo : EIATTR_PARAM_CBANK
	.align		4
        /*013c*/ 	.byte	0x04, 0x0a
        /*013e*/ 	.short	(.L_567 - .L_566)
	.align		4
.L_566:
        /*0140*/ 	.word	index@(.nv.constant0._ZN2at6native27unrolled_elementwise_kernelIZZZNS0_44_GLOBAL__N__40a83637_7_Lerp_cu_f5210f67_358318lerp_scalar_kernelERNS_18TensorIteratorBaseERKN3c106ScalarEENKUlvE0_clEvENKUlvE1_clEvEUlNS5_4HalfESB_E_St5arrayIPcLm3EELi4E23TrivialOffsetCalculatorILi2EjESG_ILi1EjENS0_6memory12LoadWithCastILi2EEENSJ_13StoreWithCastILi1EEEEEviT_T0_T2_T3_T4_T5_)
        /*0144*/ 	.short	0x0210
        /*0146*/ 	.short	0x0048


	//----- nvinfo : EIATTR_SW_WAR
	.align		4
.L_567:
        /*0148*/ 	.byte	0x04, 0x36
        /*014a*/ 	.short	(.L_569 - .L_568)
.L_568:
        /*014c*/ 	.word	0x00000008
.L_569:


//--------------------- .nv.info._ZN2at6native18elementwise_kernelILi128ELi4EZNS0_22gpu_kernel_impl_nocastIZZZNS0_44_GLOBAL__N__40a83637_7_Lerp_cu_f5210f67_358318lerp_scalar_kernelERNS_18TensorIteratorBaseERKN3c106ScalarEENKUlvE0_clEvENKUlvE1_clEvEUlNS6_4HalfESC_E_EEvS5_RKT_EUliE_EEviT1_ --------------------------
	.section	.nv.info._ZN2at6native18elementwise_kernelILi128ELi4EZNS0_22gpu_kernel_impl_nocastIZZZNS0_44_GLOBAL__N__40a83637_7_Lerp_cu_f5210f67_358318lerp_scalar_kernelERNS_18TensorIteratorBaseERKN3c106ScalarEENKUlvE0_clEvENKUlvE1_clEvEUlNS6_4HalfESC_E_EEvS5_RKT_EUliE_EEviT1_,"",@"SHT_CUDA_INFO"
	.sectionflags	@""
	.align	4


	//----- nvinfo : EIATTR_CUDA_API_VERSION
	.align		4
        /*0000*/ 	.byte	0x04, 0x37
        /*0002*/ 	.short	(.L_571 - .L_570)
.L_570:
        /*0004*/ 	.word	0x00000082


	//----- nvinfo : EIATTR_KPARAM_INFO
	.align		4
.L_571:
        /*0008*/ 	.byte	0x04, 0x17
        /*000a*/ 	.short	(.L_573 - .L_572)
.L_572:
        /*000c*/ 	.word	0x00000000
        /*0010*/ 	.short	0x0001
        /*0012*/ 	.short	0x0008
        /*0014*/ 	.byte	0x00, 0xf0, 0x41, 0x0a


	//----- nvinfo : EIATTR_KPARAM_INFO
	.align		4
.L_573:
        /*0018*/ 	.byte	0x04, 0x17
        /*001a*/ 	.short	(.L_575 - .L_574)
.L_574:
        /*001c*/ 	.word	0x00000000
        /*0020*/ 	.short	0x0000
        /*0022*/ 	.short	0x0000
        /*0024*/ 	.byte	0x00, 0xf0, 0x11, 0x00


	//----- nvinfo : EIATTR_SPARSE_MMA_MASK
	.align		4
.L_575:
        /*0028*/ 	.byte	0x03, 0x50
        /*002a*/ 	.short	0x0000


	//----- nvinfo : EIATTR_MAXREG_COUNT
	.align		4
        /*002c*/ 	.byte	0x03, 0x1b
        /*002e*/ 	.short	0x0080


	//----- nvinfo : EIATTR_MERCURY_ISA_VERSION
	.align		4
        /*0030*/ 	.byte	0x03, 0x5f
        /*0032*/ 	.short	0x0101


	//----- nvinfo : EIATTR_EXIT_INSTR_OFFSETS
	.align		4
        /*0034*/ 	.byte	0x04, 0x1c
        /*0036*/ 	.short	(.L_577 - .L_576)


	//   ....[0]....
.L_576:
        /*0038*/ 	.word	0x00004770


	//   ....[1]....
        /*003c*/ 	.word	0x00005ee0


	//----- nvinfo : EIATTR_MAX_THREADS
	.align		4
.L_577:
        /*0040*/ 	.byte	0x04, 0x05
        /*0042*/ 	.short	(.L_579 - .L_578)
.L_578:
        /*0044*/ 	.word	0x00000080
        /*0048*/ 	.word	0x00000001
        /*004c*/ 	.word	0x00000001


	//----- nvinfo : EIATTR_CRS_STACK_SIZE
	.align		4
.L_579:
        /*0050*/ 	.byte	0x04, 0x1e
        /*0052*/ 	.short	(.L_581 - .L_580)
.L_580:
        /*0054*/ 	.word	0x00000000


	//----- nvinfo : EIATTR_CBANK_PARAM_SIZE
	.align		4
.L_581:
        /*0058*/ 	.byte	0x03, 0x19
        /*005a*/ 	.short	0x0298


	//----- nvinfo : EIATTR_PARAM_CBANK
	.align		4
        /*005c*/ 	.byte	0x04, 0x0a
        /*005e*/ 	.short	(.L_583 - .L_582)
	.align		4
.L_582:
        /*0060*/ 	.word	index@(.nv.constant0._ZN2at6native18elementwise_kernelILi128ELi4EZNS0_22gpu_kernel_impl_nocastIZZZNS0_44_GLOBAL__N__40a83637_7_Lerp_cu_f5210f67_358318lerp_scalar_kernelERNS_18TensorIteratorBaseERKN3c106ScalarEENKUlvE0_clEvENKUlvE1_clEvEUlNS6_4HalfESC_E_EEvS5_RKT_EUliE_EEviT1_)
        /*0064*/ 	.short	0x0210
        /*0066*/ 	.short	0x0298


	//----- nvinfo : EIATTR_SW_WAR
	.align		4
.L_583:
        /*0068*/ 	.byte	0x04, 0x36
        /*006a*/ 	.short	(.L_585 - .L_584)
.L_584:
        /*006c*/ 	.word	0x00000008
.L_585:


//--------------------- .nv.info._ZN2at6native27unrolled_elementwise_kernelIZZZNS0_44_GLOBAL__N__40a83637_7_Lerp_cu_f5210f67_358318lerp_scalar_kernelERNS_18TensorIteratorBaseERKN3c106ScalarEENKUlvE0_clEvENKUlvE1_clEvEUlNS5_4HalfESB_E_St5arrayIPcLm3EELi4E23TrivialOffsetCalculatorILi2EjESG_ILi1EjENS0_6memory15LoadWithoutCastENSJ_16StoreWithoutCastEEEviT_T0_T2_T3_T4_T5_ --------------------------
	.section	.nv.info._ZN2at6native27unrolled_elementwise_kernelIZZZNS0_44_GLOBAL__N__40a83637_7_Lerp_cu_f5210f67_358318lerp_scalar_kernelERNS_18TensorIteratorBaseERKN3c106ScalarEENKUlvE0_clEvENKUlvE1_clEvEUlNS5_4HalfESB_E_St5arrayIPcLm3EELi4E23TrivialOffsetCalculatorILi2EjESG_ILi1EjENS0_6memory15LoadWithoutCastENSJ_16StoreWithoutCastEEEviT_T0_T2_T3_T4_T5_,"",@"SHT_CUDA_INFO"
	.sectionflags	@""
	.align	4


	//----- nvinfo : EIATTR_CUDA_API_VERSION
	.align		4
        /*0000*/ 	.byte	0x04, 0x37
        /*0002*/ 	.short	(.L_587 - .L_586)
.L_586:
        /*0004*/ 	.word	0x00000082


	//----- nvinfo : EIATTR_KPARAM_INFO
	.align		4
.L_587:
        /*0008*/ 	.byte	0x04, 0x17
        /*000a*/ 	.short	(.L_589 - .L_588)
.L_588:
        /*000c*/ 	.word	0x00000000
        /*0010*/ 	.short	0x0006
        /*0012*/ 	.short	0x0033
        /*0014*/ 	.byte	0x00, 0xf0, 0x05, 0x00


	//----- nvinfo : EIATTR_KPARAM_INFO
	.align		4
.L_589:
        /*0018*/ 	.byte	0x04, 0x17
        /*001a*/ 	.short	(.L_591 - .L_590)
.L_590:
        /*001c*/ 	.word	0x00000000
        /*0020*/ 	.short	0x0005
        /*0022*/ 	.short	0x0032
        /*0024*/ 	.byte	0x00, 0xf0, 0x05, 0x00


	//----- nvinfo : EIATTR_KPARAM_INFO
	.align		4
.L_591:
        /*0028*/ 	.byte	0x04, 0x17
        /*002a*/ 	.short	(.L_593 - .L_592)
.L_592:
        /*002c*/ 	.word	0x00000000
        /*0030*/ 	.short	0x0004
        /*0032*/ 	.short	0x0031
        /*0034*/ 	.byte	0x00, 0xf0, 0x05, 0x00


	//----- nvinfo : EIATTR_KPARAM_INFO
	.align		4
.L_593:
        /*0038*/ 	.byte	0x04, 0x17
        /*003a*/ 	.short	(.L_595 - .L_594)
.L_594:
        /*003c*/ 	.word	0x00000000
        /*0040*/ 	.short	0x0003
        /*0042*/ 	.short	0x0030
        /*0044*/ 	.byte	0x00, 0xf0, 0x05, 0x00


	//----- nvinfo : EIATTR_KPARAM_INFO
	.align		4
.L_595:
        /*0048*/ 	.byte	0x04, 0x17
        /*004a*/ 	.short	(.L_597 - .L_596)
.L_596:
        /*004c*/ 	.word	0x00000000
        /*0050*/ 	.short	0x0002
        /*0052*/ 	.short	0x0018
        /*0054*/ 	.byte	0x00, 0xf0, 0x61, 0x00


	//----- nvinfo : EIATTR_KPARAM_INFO
	.align		4
.L_597:
        /*0058*/ 	.byte	0x04, 0x17
        /*005a*/ 	.short	(.L_599 - .L_598)
.L_598:
        /*005c*/ 	.word	0x00000000
        /*0060*/ 	.short	0x0001
        /*0062*/ 	.short	0x0008
        /*0064*/ 	.byte	0x00, 0xf0, 0x41, 0x00


	//----- nvinfo : EIATTR_KPARAM_INFO
	.align		4
.L_599:
        /*0068*/ 	.byte	0x04, 0x17
        /*006a*/ 	.short	(.L_601 - .L_600)
.L_600:
        /*006c*/ 	.word	0x00000000
        /*0070*/ 	.short	0x0000
        /*0072*/ 	.short	0x0000
        /*0074*/ 	.byte	0x00, 0xf0, 0x11, 0x00


	//----- nvinfo : EIATTR_SPARSE_MMA_MASK
	.align		4
.L_601:
        /*0078*/ 	.byte	0x03, 0x50
        /*007a*/ 	.short	0x0000


	//----- nvinfo : EIATTR_MAXREG_COUNT
	.align		4
        /*007c*/ 	.byte	0x03, 0x1b
        /*007e*/ 	.short	0x00ff


	//----- nvinfo : EIATTR_MERCURY_ISA_VERSION
	.align		4
        /*0080*/ 	.byte	0x03, 0x5f
        /*0082*/ 	.short	0x0101


	//----- nvinfo : EIATTR_EXIT_INSTR_OFFSETS
	.align		4
        /*0084*/ 	.byte	0x04, 0x1c
        /*0086*/ 	.short	(.L_603 - .L_602)


	//   ....[0]....
.L_602:
        /*0088*/ 	.word	0x000007c0


	//   ....[1]....
        /*008c*/ 	.word	0x00000810


	//----- nvinfo : EIATTR_MAX_THREADS
	.align		4
.L_603:
        /*0090*/ 	.byte	0x04, 0x05
        /*0092*/ 	.short	(.L_605 - .L_604)
.L_604:
        /*0094*/ 	.word	0x00000080
        /*0098*/ 	.word	0x00000001
        /*009c*/ 	.word	0x00000001


	//----- nvinfo : EIATTR_CRS_STACK_SIZE
	.align		4
.L_605:
        /*00a0*/ 	.byte	0x04, 0x1e
        /*00a2*/ 	.short	(.L_607 - .L_606)
.L_606:
        /*00a4*/ 	.word	0x00000000


	//----- nvinfo : EIATTR_CBANK_PARAM_SIZE
	.align		4
.L_607:
        /*00a8*/ 	.byte	0x03, 0x19
        /*00aa*/ 	.short	0x0034


	//----- nvinfo : EIATTR_PARAM_CBANK
	.align		4
        /*00ac*/ 	.byte	0x04, 0x0a
        /*00ae*/ 	.short	(.L_609 - .L_608)
	.align		4
.L_608:
        /*00b0*/ 	.word	index@(.nv.constant0._ZN2at6native27unrolled_elementwise_kernelIZZZNS0_44_GLOBAL__N__40a83637_7_Lerp_cu_f5210f67_358318lerp_scalar_kernelERNS_18TensorIteratorBaseERKN3c106ScalarEENKUlvE0_clEvENKUlvE1_clEvEUlNS5_4HalfESB_E_St5arrayIPcLm3EELi4E23TrivialOffsetCalculatorILi2EjESG_ILi1EjENS0_6memory15LoadWithoutCastENSJ_16StoreWithoutCastEEEviT_T0_T2_T3_T4_T5_)
        /*00b4*/ 	.short	0x0210
        /*00b6*/ 	.short	0x0034


	//----- nvinfo : EIATTR_SW_WAR
	.align		4
.L_609:
        /*00b8*/ 	.byte	0x04, 0x36
        /*00ba*/ 	.short	(.L_611 - .L_610)
.L_610:
        /*00bc*/ 	.word	0x00000008
.L_611:


//--------------------- .nv.info._ZN2at6native29vectorized_elementwise_kernelILi2EZZZNS0_44_GLOBAL__N__40a83637_7_Lerp_cu_f5210f67_358318lerp_scalar_kernelERNS_18TensorIteratorBaseERKN3c106ScalarEENKUlvE0_clEvENKUlvE1_clEvEUlNS5_4HalfESB_E_St5arrayIPcLm3EEEEviT0_T1_ --------------------------
	.section	.nv.info._ZN2at6native29vectorized_elementwise_kernelILi2EZZZNS0_44_GLOBAL__N__40a83637_7_Lerp_cu_f5210f67_358318lerp_scalar_kernelERNS_18TensorIteratorBaseERKN3c106ScalarEENKUlvE0_clEvENKUlvE1_clEvEUlNS5_4HalfESB_E_St5arrayIPcLm3EEEEviT0_T1_,"",@"SHT_CUDA_INFO"
	.sectionflags	@""
	.align	4


	//----- nvinfo : EIATTR_CUDA_API_VERSION
	.align		4
        /*0000*/ 	.byte	0x04, 0x37
        /*0002*/ 	.short	(.L_613 - .L_612)
.L_612:
        /*0004*/ 	.word	0x00000082


	//----- nvinfo : EIATTR_KPARAM_INFO
	.align		4
.L_613:
        /*0008*/ 	.byte	0x04, 0x17
        /*000a*/ 	.short	(.L_615 - .L_614)
.L_614:
        /*000c*/ 	.word	0x00000000
        /*0010*/ 	.short	0x0002
        /*0012*/ 	.short	0x0018
        /*0014*/ 	.byte	0x00, 0xf0, 0x61, 0x00


	//----- nvinfo : EIATTR_KPARAM_INFO
	.align		4
.L_615:
        /*0018*/ 	.byte	0x04, 0x17
        /*001a*/ 	.short	(.L_617 - .L_616)
.L_616:
        /*001c*/ 	.word	0x00000000
        /*0020*/ 	.short	0x0001
        /*0022*/ 	.short	0x0008
        /*0024*/ 	.byte	0x00, 0xf0, 0x41, 0x00


	//----- nvinfo : EIATTR_KPARAM_INFO
	.align		4
.L_617:
        /*0028*/ 	.byte	0x04, 0x17
        /*002a*/ 	.short	(.L_619 - .L_618)
.L_618:
        /*002c*/ 	.word	0x00000000
        /*0030*/ 	.short	0x0000
        /*0032*/ 	.short	0x0000
        /*0034*/ 	.byte	0x00, 0xf0, 0x11, 0x00


	//----- nvinfo : EIATTR_SPARSE_MMA_MASK
	.align		4
.L_619:
        /*0038*/ 	.byte	0x03, 0x50
        /*003a*/ 	.short	0x0000


	//----- nvinfo : EIATTR_MAXREG_COUNT
	.align		4
        /*003c*/ 	.byte	0x03, 0x1b
        /*003e*/ 	.short	0x00ff


	//----- nvinfo : EIATTR_MERCURY_ISA_VERSION
	.align		4
        /*0040*/ 	.byte	0x03, 0x5f
        /*0042*/ 	.short	0x0101


	//----- nvinfo : EIATTR_EXIT_INSTR_OFFSETS
	.align		4
        /*0044*/ 	.byte	0x04, 0x1c
        /*0046*/ 	.short	(.L_621 - .L_620)


	//   ....[0]....
.L_620:
        /*0048*/ 	.word	0x000004d0


	//   ....[1]....
        /*004c*/ 	.word	0x000014a0


	//   ....[2]....
        /*0050*/ 	.word	0x000014f0


	//----- nvinfo : EIATTR_MAX_THREADS
	.align		4
.L_621:
        /*0054*/ 	.byte	0x04, 0x05
        /*0056*/ 	.short	(.L_623 - .L_622)
.L_622:
        /*0058*/ 	.word	0x00000080
        /*005c*/ 	.word	0x00000001
        /*0060*/ 	.word	0x00000001


	//----- nvinfo : EIATTR_CRS_STACK_SIZE
	.align		4
.L_623:
        /*0064*/ 	.byte	0x04, 0x1e
        /*0066*/ 	.short	(.L_625 - .L_624)
.L_624:
        /*0068*/ 	.word	0x00000000


	//----- nvinfo : EIATTR_CBANK_PARAM_SIZE
	.align		4
.L_625:
        /*006c*/ 	.byte	0x03, 0x19
        /*006e*/ 	.short	0x0030


	//----- nvinfo : EIATTR_PARAM_CBANK
	.align		4
        /*0070*/ 	.byte	0x04, 0x0a
        /*0072*/ 	.short	(.L_627 - .L_626)
	.align		4
.L_626:
        /*0074*/ 	.word	index@(.nv.constant0._ZN2at6native29vectorized_elementwise_kernelILi2EZZZNS0_44_GLOBAL__N__40a83637_7_Lerp_cu_f5210f67_358318lerp_scalar_kernelERNS_18TensorIteratorBaseERKN3c106ScalarEENKUlvE0_clEvENKUlvE1_clEvEUlNS5_4HalfESB_E_St5arrayIPcLm3EEEEviT0_T1_)
        /*0078*/ 	.short	0x0210
        /*007a*/ 	.short	0x0030


	//----- nvinfo : EIATTR_SW_WAR
	.align		4
.L_627:
        /*007c*/ 	.byte	0x04, 0x36
        /*007e*/ 	.short	(.L_629 - .L_628)
.L_628:
        /*0080*/ 	.word	0x00000008
.L_629:


//--------------------- .nv.info._ZN2at6native29vectorized_elementwise_kernelILi4EZZZNS0_44_GLOBAL__N__40a83637_7_Lerp_cu_f5210f67_358318lerp_scalar_kernelERNS_18TensorIteratorBaseERKN3c106ScalarEENKUlvE0_clEvENKUlvE1_clEvEUlNS5_4HalfESB_E_St5arrayIPcLm3EEEEviT0_T1_ --------------------------
	.section	.nv.info._ZN2at6native29vectorized_elementwise_kernelILi4EZZZNS0_44_GLOBAL__N__40a83637_7_Lerp_cu_f5210f67_358318lerp_scalar_kernelERNS_18TensorIteratorBaseERKN3c106ScalarEENKUlvE0_clEvENKUlvE1_clEvEUlNS5_4HalfESB_E_St5arrayIPcLm3EEEEviT0_T1_,"",@"SHT_CUDA_INFO"
	.sectionflags	@""
	.align	4


	//----- nvinfo : EIATTR_CUDA_API_VERSION
	.align		4
        /*0000*/ 	.byte	0x04, 0x37
        /*0002*/ 	.short	(.L_631 - .L_630)
.L_630:
        /*0004*/ 	.word	0x00000082


	//----- nvinfo : EIATTR_KPARAM_INFO
	.align		4
.L_631:
        /*0008*/ 	.byte	0x04, 0x17
        /*000a*/ 	.short	(.L_633 - .L_632)
.L_632:
        /*000c*/ 	.word	0x00000000
        /*0010*/ 	.short	0x0002
        /*0012*/ 	.short	0x0018
        /*0014*/ 	.byte	0x00, 0xf0, 0x61, 0x00


	//----- nvinfo : EIATTR_KPARAM_INFO
	.align		4
.L_633:
        /*0018*/ 	.byte	0x04, 0x17
        /*001a*/ 	.short	(.L_635 - .L_634)
.L_634:
        /*001c*/ 	.word	0x00000000
        /*0020*/ 	.short	0x0001
        /*0022*/ 	.short	0x0008
        /*0024*/ 	.byte	0x00, 0xf0, 0x41, 0x00


	//----- nvinfo : EIATTR_KPARAM_INFO
	.align		4
.L_635:
        /*0028*/ 	.byte	0x04, 0x17
        /*002a*/ 	.short	(.L_637 - .L_636)
.L_636:
        /*002c*/ 	.word	0x00000000
        /*0030*/ 	.short	0x0000
        /*0032*/ 	.short	0x0000
        /*0034*/ 	.byte	0x00, 0xf0, 0x11, 0x00


	//----- nvinfo : EIATTR_SPARSE_MMA_MASK
	.align		4
.L_637:
        /*0038*/ 	.byte	0x03, 0x50
        /*003a*/ 	.short	0x0000


	//----- nvinfo : EIATTR_MAXREG_COUNT
	.align		4
        /*003c*/ 	.byte	0x03, 0x1b
        /*003e*/ 	.short	0x00ff


	//----- nvinfo : EIATTR_MERCURY_ISA_VERSION
	.align		4
        /*0040*/ 	.byte	0x03, 0x5f
        /*0042*/ 	.short	0x0101


	//----- nvinfo : EIATTR_EXIT_INSTR_OFFSETS
	.align		4
        /*0044*/ 	.byte	0x04, 0x1c
        /*0046*/ 	.short	(.L_639 - .L_638)


	//   ....[0]....
.L_638:
        /*0048*/ 	.word	0x00000470


	//   ....[1]....
        /*004c*/ 	.word	0x00001440


	//   ....[2]....
        /*0050*/ 	.word	0x00001490


	//----- nvinfo : EIATTR_MAX_THREADS
	.align		4
.L_639:
        /*0054*/ 	.byte	0x04, 0x05
        /*0056*/ 	.short	(.L_641 - .L_640)
.L_640:
        /*0058*/ 	.word	0x00000080
        /*005c*/ 	.word	0x00000001
        /*0060*/ 	.word	0x00000001


	//----- nvinfo : EIATTR_CRS_STACK_SIZE
	.align		4
.L_641:
        /*0064*/ 	.byte	0x04, 0x1e
        /*0066*/ 	.short	(.L_643 - .L_642)
.L_642:
        /*0068*/ 	.word	0x00000000


	//----- nvinfo : EIATTR_CBANK_PARAM_SIZE
	.align		4
.L_643:
        /*006c*/ 	.byte	0x03, 0x19
        /*006e*/ 	.short	0x0030


	//----- nvinfo : EIATTR_PARAM_CBANK
	.align		4
        /*0070*/ 	.byte	0x04, 0x0a
        /*0072*/ 	.short	(.L_645 - .L_644)
	.align		4
.L_644:
        /*0074*/ 	.word	index@(.nv.constant0._ZN2at6native29vectorized_elementwise_kernelILi4EZZZNS0_44_GLOBAL__N__40a83637_7_Lerp_cu_f5210f67_358318lerp_scalar_kernelERNS_18TensorIteratorBaseERKN3c106ScalarEENKUlvE0_clEvENKUlvE1_clEvEUlNS5_4HalfESB_E_St5arrayIPcLm3EEEEviT0_T1_)
        /*0078*/ 	.short	0x0210
        /*007a*/ 	.short	0x0030


	//----- nvinfo : EIATTR_SW_WAR
	.align		4
.L_645:
        /*007c*/ 	.byte	0x04, 0x36
        /*007e*/ 	.short	(.L_647 - .L_646)
.L_646:
        /*0080*/ 	.word	0x00000008
.L_647:


//--------------------- .nv.info._ZN2at6native29vectorized_elementwise_kernelILi8EZZZNS0_44_GLOBAL__N__40a83637_7_Lerp_cu_f5210f67_358318lerp_scalar_kernelERNS_18TensorIteratorBaseERKN3c106ScalarEENKUlvE0_clEvENKUlvE1_clEvEUlNS5_4HalfESB_E_St5arrayIPcLm3EEEEviT0_T1_ --------------------------
	.section	.nv.info._ZN2at6native29vectorized_elementwise_kernelILi8EZZZNS0_44_GLOBAL__N__40a83637_7_Lerp_cu_f5210f67_358318lerp_scalar_kernelERNS_18TensorIteratorBaseERKN3c106ScalarEENKUlvE0_clEvENKUlvE1_clEvEUlNS5_4HalfESB_E_St5arrayIPcLm3EEEEviT0_T1_,"",@"SHT_CUDA_INFO"
	.sectionflags	@""
	.align	4


	//----- nvinfo : EIATTR_CUDA_API_VERSION
	.align		4
        /*0000*/ 	.byte	0x04, 0x37
        /*0002*/ 	.short	(.L_649 - .L_648)
.L_648:
        /*0004*/ 	.word	0x00000082


	//----- nvinfo : EIATTR_KPARAM_INFO
	.align		4
.L_649:
        /*0008*/ 	.byte	0x04, 0x17
        /*000a*/ 	.short	(.L_651 - .L_650)
.L_650:
        /*000c*/ 	.word	0x00000000
        /*0010*/ 	.short	0x0002
        /*0012*/ 	.short	0x0018
        /*0014*/ 	.byte	0x00, 0xf0, 0x61, 0x00


	//----- nvinfo : EIATTR_KPARAM_INFO
	.align		4
.L_651:
        /*0018*/ 	.byte	0x04, 0x17
        /*001a*/ 	.short	(.L_653 - .L_652)
.L_652:
        /*001c*/ 	.word	0x00000000
        /*0020*/ 	.short	0x0001
        /*0022*/ 	.short	0x0008
        /*0024*/ 	.byte	0x00, 0xf0, 0x41, 0x00


	//----- nvinfo : EIATTR_KPARAM_INFO
	.align		4
.L_653:
        /*0028*/ 	.byte	0x04, 0x17
        /*002a*/ 	.short	(.L_655 - .L_654)
.L_654:
        /*002c*/ 	.word	0x00000000
        /*0030*/ 	.short	0x0000
        /*0032*/ 	.short	0x0000
        /*0034*/ 	.byte	0x00, 0xf0, 0x11, 0x00


	//----- nvinfo : EIATTR_SPARSE_MMA_MASK
	.align		4
.L_655:
        /*0038*/ 	.byte	0x03, 0x50
        /*003a*/ 	.short	0x0000


	//----- nvinfo : EIATTR_MAXREG_COUNT
	.align		4
        /*003c*/ 	.byte	0x03, 0x1b
        /*003e*/ 	.short	0x00ff


	//----- nvinfo : EIATTR_MERCURY_ISA_VERSION
	.align		4
        /*0040*/ 	.byte	0x03, 0x5f
        /*0042*/ 	.short	0x0101


	//----- nvinfo : EIATTR_EXIT_INSTR_OFFSETS
	.align		4
        /*0044*/ 	.byte	0x04, 0x1c
        /*0046*/ 	.short	(.L_657 - .L_656)


	//   ....[0]....
.L_656:
        /*0048*/ 	.word	0x00000440


	//   ....[1]....
        /*004c*/ 	.word	0x00001410


	//   ....[2]....
        /*0050*/ 	.word	0x00001460


	//----- nvinfo : EIATTR_MAX_THREADS
	.align		4
.L_657:
        /*0054*/ 	.byte	0x04, 0x05
        /*0056*/ 	.short	(.L_659 - .L_658)
.L_658:
        /*0058*/ 	.word	0x00000080
        /*005c*/ 	.word	0x00000001
        /*0060*/ 	.word	0x00000001


	//----- nvinfo : EIATTR_CRS_STACK_SIZE
	.align		4
.L_659:
        /*0064*/ 	.byte	0x04, 0x1e
        /*0066*/ 	.short	(.L_661 - .L_660)
.L_660:
        /*0068*/ 	.word	0x00000000


	//----- nvinfo : EIATTR_CBANK_PARAM_SIZE
	.align		4
.L_661:
        /*006c*/ 	.byte	0x03, 0x19
        /*006e*/ 	.short	0x0030


	//----- nvinfo : EIATTR_PARAM_CBANK
	.align		4
        /*0070*/ 	.byte	0x04, 0x0a
        /*0072*/ 	.short	(.L_663 - .L_662)
	.align		4
.L_662:
        /*0074*/ 	.word	index@(.nv.constant0._ZN2at6native29vectorized_elementwise_kernelILi8EZZZNS0_44_GLOBAL__N__40a83637_7_Lerp_cu_f5210f67_358318lerp_scalar_kernelERNS_18TensorIteratorBaseERKN3c106ScalarEENKUlvE0_clEvENKUlvE1_clEvEUlNS5_4HalfESB_E_St5arrayIPcLm3EEEEviT0_T1_)
        /*0078*/ 	.short	0x0210
        /*007a*/ 	.short	0x0030


	//----- nvinfo : EIATTR_SW_WAR
	.align		4
.L_663:
        /*007c*/ 	.byte	0x04, 0x36
        /*007e*/ 	.short	(.L_665 - .L_664)
.L_664:
        /*0080*/ 	.word	0x00000008
.L_665:


//--------------------- .nv.info._ZN2at6native18elementwise_kernelILi128ELi4EZNS0_15gpu_kernel_implIZZZNS0_44_GLOBAL__N__40a83637_7_Lerp_cu_f5210f67_358318lerp_scalar_kernelERNS_18TensorIteratorBaseERKN3c106ScalarEENKUlvE0_clEvENKUlvE0_clEvEUlffE_EEvS5_RKT_EUliE_EEviT1_ --------------------------
	.section	.nv.info._ZN2at6native18elementwise_kernelILi128ELi4EZNS0_15gpu_kernel_implIZZZNS0_44_GLOBAL__N__40a83637_7_Lerp_cu_f5210f67_358318lerp_scalar_kernelERNS_18TensorIteratorBaseERKN3c106ScalarEENKUlvE0_clEvENKUlvE0_clEvEUlffE_EEvS5_RKT_EUliE_EEviT1_,"",@"SHT_CUDA_INFO"
	.sectionflags	@""
	.align	4


	//----- nvinfo : EIATTR_CUDA_API_VERSION
	.align		4
        /*0000*/ 	.byte	0x04, 0x37
        /*0002*/ 	.short	(.L_667 - .L_666)
.L_666:
        /*0004*/ 	.word	0x00000082


	//----- nvinfo : EIATTR_KPARAM_INFO
	.align		4
.L_667:
        /*0008*/ 	.byte	0x04, 0x17
        /*000a*/ 	.short	(.L_669 - .L_668)
.L_668:
        /*000c*/ 	.word	0x00000000
        /*0010*/ 	.short	0x0001
        /*0012*/ 	.short	0x0008
        /*0014*/ 	.byte	0x00, 0xf0, 0x61, 0x0a


	//----- nvinfo : EIATTR_KPARAM_INFO
	.align		4
.L_669:
        /*0018*/ 	.byte	0x04, 0x17
        /*001a*/ 	.short	(.L_671 - .L_670)
.L_670:
        /*001c*/ 	.word	0x00000000
        /*0020*/ 	.short	0x0000
        /*0022*/ 	.short	0x0000
        /*0024*/ 	.byte	0x00, 0xf0, 0x11, 0x00


	//----- nvinfo : EIATTR_SPARSE_MMA_MASK
	.align		4
.L_671:
        /*0028*/ 	.byte	0x03, 0x50
        /*002a*/ 	.short	0x0000


	//----- nvinfo : EIATTR_MAXREG_COUNT
	.align		4
        /*002c*/ 	.byte	0x03, 0x1b
        /*002e*/ 	.short	0x0080


	//----- nvinfo : EIATTR_EXTERNS
	.align		4
        /*0030*/ 	.byte	0x04, 0x0f
        /*0032*/ 	.short	(.L_673 - .L_672)


	//   ....[0]....
	.align		4
.L_672:
        /*0034*/ 	.word	index@(__assertfail)


	//----- nvinfo : EIATTR_MERCURY_ISA_VERSION
	.align		4
.L_673:
        /*0038*/ 	.byte	0x03, 0x5f
        /*003a*/ 	.short	0x0101


	//----- nvinfo : EIATTR_SYSCALL_OFFSETS
	.align		4
        /*003c*/ 	.byte	0x04, 0x46
        /*003e*/ 	.short	(.L_675 - .L_674)


	//   ....[0]....
.L_674:
        /*0040*/ 	.word	0x00002490


	//   ....[1]....
        /*0044*/ 	.word	0x000032b0


	//   ....[2]....
        /*0048*/ 	.word	0x00004160


	//   ....[3]....
        /*004c*/ 	.word	0x00006620


	//   ....[4]....
        /*0050*/ 	.word	0x00007440


	//   ....[5]....
        /*0054*/ 	.word	0x000082f0


	//   ....[6]....
        /*0058*/ 	.word	0x0000a7a0


	//   ....[7]....
        /*005c*/ 	.word	0x0000b5c0


	//   ....[8]....
        /*0060*/ 	.word	0x0000c470


	//   ....[9]....
        /*0064*/ 	.word	0x0000e910


	//   ....[10]....
        /*0068*/ 	.word	0x0000f730


	//   ....[11]....
        /*006c*/ 	.word	0x000105e0


	//----- nvinfo : EIATTR_EXIT_INSTR_OFFSETS
	.align		4
.L_675:
        /*0070*/ 	.byte	0x04, 0x1c
        /*0072*/ 	.short	(.L_677 - .L_676)


	//   ....[0]....
.L_676:
        /*0074*/ 	.word	0x0000c520


	//   ....[1]....
        /*0078*/ 	.word	0x0000f900


	//   ....[2]....
        /*007c*/ 	.word	0x0000f940


	//   ....[3]....
        /*0080*/ 	.word	0x0000f9d0


	//   ....[4]....
        /*0084*/ 	.word	0x0000fa00


	//   ....[5]....
        /*0088*/ 	.word	0x0000fa30


	//   ....[6]....
        /*008c*/ 	.word	0x0000fab0


	//   ....[7]....
        /*0090*/ 	.word	0x0000fae0


	//   ....[8]....
        /*0094*/ 	.word	0x0000fb70


	//   ....[9]....
        /*0098*/ 	.word	0x0000fbb0


	//   ....[10]....
        /*009c*/ 	.word	0x0000fbf0


	//   ....[11]....
        /*00a0*/ 	.word	0x0000fcb0


	//   ....[12]....
        /*00a4*/ 	.word	0x0000fd00


	//   ....[13]....
        /*00a8*/ 	.word	0x0000fe80


	//   ....[14]....
        /*00ac*/ 	.word	0x0000ffd0


	//   ....[15]....
        /*00b0*/ 	.word	0x00010000


	//   ....[16]....
        /*00b4*/ 	.word	0x000100b0


	//   ....[17]....
        /*00b8*/ 	.word	0x00010220


	//   ....[18]....
        /*00bc*/ 	.word	0x00010390


	//   ....[19]....
        /*00c0*/ 	.word	0x000104e0


	//   ....[20]....
        /*00c4*/ 	.word	0x000105f0


	//   ....[21]....
        /*00c8*/ 	.word	0x00010620


	//   ....[22]....
        /*00cc*/ 	.word	0x00010650


	//----- nvinfo : EIATTR_MAX_THREADS
	.align		4
.L_677:
        /*00d0*/ 	.byte	0x04, 0x05
        /*00d2*/ 	.short	(.L_679 - .L_678)
.L_678:
        /*00d4*/ 	.word	0x00000080
        /*00d8*/ 	.word	0x00000001
        /*00dc*/ 	.word	0x00000001


	//----- nvinfo : EIATTR_CRS_STACK_SIZE
	.align		4
.L_679:
        /*00e0*/ 	.byte	0x04, 0x1e
        /*00e2*/ 	.short	(.L_681 - .L_680)
.L_680:
        /*00e4*/ 	.word	0x00000000


	//----- nvinfo : EIATTR_CBANK_PARAM_SIZE
	.align		4
.L_681:
        /*00e8*/ 	.byte	0x03, 0x19
        /*00ea*/ 	.short	0x02a0


	//----- nvinfo : EIATTR_PARAM_CBANK
	.align		4
        /*00ec*/ 	.byte	0x04, 0x0a
        /*00ee*/ 	.short	(.L_683 - .L_682)
	.align		4
.L_682:
        /*00f0*/ 	.word	index@(.nv.constant0._ZN2at6native18elementwise_kernelILi128ELi4EZNS0_15gpu_kernel_implIZZZNS0_44_GLOBAL__N__40a83637_7_Lerp_cu_f5210f67_358318lerp_scalar_kernelERNS_18TensorIteratorBaseERKN3c106ScalarEENKUlvE0_clEvENKUlvE0_clEvEUlffE_EEvS5_RKT_EUliE_EEviT1_)
        /*00f4*/ 	.short	0x0210
        /*00f6*/ 	.short	0x02a0


	//----- nvinfo : EIATTR_SW_WAR
	.align		4
.L_683:
        /*00f8*/ 	.byte	0x04, 0x36
        /*00fa*/ 	.short	(.L_685 - .L_684)
.L_684:
        /*00fc*/ 	.word	0x00000008
.L_685:


//--------------------- .nv.info._ZN2at6native27unrolled_elementwise_kernelIZZZNS0_44_GLOBAL__N__40a83637_7_Lerp_cu_f5210f67_358318lerp_scalar_kernelERNS_18TensorIteratorBaseERKN3c106ScalarEENKUlvE0_clEvENKUlvE0_clEvEUlffE_St5arrayIPcLm3EELi4E23TrivialOffsetCalculatorILi2EjESF_ILi1EjENS0_6memory12LoadWithCastILi2EEENSI_13StoreWithCastILi1EEEEEviT_T0_T2_T3_T4_T5_ --------------------------
	.section	.nv.info._ZN2at6native27unrolled_elementwise_kernelIZZZNS0_44_GLOBAL__N__40a83637_7_Lerp_cu_f5210f67_358318lerp_scalar_kernelERNS_18TensorIteratorBaseERKN3c106ScalarEENKUlvE0_clEvENKUlvE0_clEvEUlffE_St5arrayIPcLm3EELi4E23TrivialOffsetCalculatorILi2EjESF_ILi1EjENS0_6memory12LoadWithCastILi2EEENSI_13StoreWithCastILi1EEEEEviT_T0_T2_T3_T4_T5_,"",@"SHT_CUDA_INFO"
	.sectionflags	@""
	.align	4


	//----- nvinfo : EIATTR_CUDA_API_VERSION
	.align		4
        /*0000*/ 	.byte	0x04, 0x37
        /*0002*/ 	.short	(.L_687 - .L_686)
.L_686:
        /*0004*/ 	.word	0x00000082


	//----- nvinfo : EIATTR_KPARAM_INFO
	.align		4
.L_687:
        /*0008*/ 	.byte	0x04, 0x17
        /*000a*/ 	.short	(.L_689 - .L_688)
.L_688:
        /*000c*/ 	.word	0x00000000
        /*0010*/ 	.short	0x0006
        /*0012*/ 	.short	0x0040
        /*0014*/ 	.byte	0x00, 0xf0, 0x21, 0x00


	//----- nvinfo : EIATTR_KPARAM_INFO
	.align		4
.L_689:
        /*0018*/ 	.byte	0x04, 0x17
        /*001a*/ 	.short	(.L_691 - .L_690)
.L_690:
        /*001c*/ 	.word	0x00000000
        /*0020*/ 	.short	0x0005
        /*0022*/ 	.short	0x0034
        /*0024*/ 	.byte	0x00, 0xf0, 0x31, 0x00


	//----- nvinfo : EIATTR_KPARAM_INFO
	.align		4
.L_691:
        /*0028*/ 	.byte	0x04, 0x17
        /*002a*/ 	.short	(.L_693 - .L_692)
.L_692:
        /*002c*/ 	.word	0x00000000
        /*0030*/ 	.short	0x0004
        /*0032*/ 	.short	0x0031
        /*0034*/ 	.byte	0x00, 0xf0, 0x05, 0x00


	//----- nvinfo : EIATTR_KPARAM_INFO
	.align		4
.L_693:
        /*0038*/ 	.byte	0x04, 0x17
        /*003a*/ 	.short	(.L_695 - .L_694)
.L_694:
        /*003c*/ 	.word	0x00000000
        /*0040*/ 	.short	0x0003
        /*0042*/ 	.short	0x0030
        /*0044*/ 	.byte	0x00, 0xf0, 0x05, 0x00


	//----- nvinfo : EIATTR_KPARAM_INFO
	.align		4
.L_695:
        /*0048*/ 	.byte	0x04, 0x17
        /*004a*/ 	.short	(.L_697 - .L_696)
.L_696:
        /*004c*/ 	.word	0x00000000
        /*0050*/ 	.short	0x0002
        /*0052*/ 	.short	0x0018
        /*0054*/ 	.byte	0x00, 0xf0, 0x61, 0x00


	//----- nvinfo : EIATTR_KPARAM_INFO
	.align		4
.L_697:
        /*0058*/ 	.byte	0x04, 0x17
        /*005a*/ 	.short	(.L_699 - .L_698)
.L_698:
        /*005c*/ 	.word	0x00000000
        /*0060*/ 	.short	0x0001
        /*0062*/ 	.short	0x0008
        /*0064*/ 	.byte	0x00, 0xf0, 0x41, 0x00


	//----- nvinfo : EIATTR_KPARAM_INFO
	.align		4
.L_699:
        /*0068*/ 	.byte	0x04, 0x17
        /*006a*/ 	.short	(.L_701 - .L_700)
.L_700:
        /*006c*/ 	.word	0x00000000
        /*0070*/ 	.short	0x0000
        /*0072*/ 	.short	0x0000
        /*0074*/ 	.byte	0x00, 0xf0, 0x11, 0x00


	//----- nvinfo : EIATTR_SPARSE_MMA_MASK
	.align		4
.L_701:
        /*0078*/ 	.byte	0x03, 0x50
        /*007a*/ 	.short	0x0000


	//----- nvinfo : EIATTR_MAXREG_COUNT
	.align		4
        /*007c*/ 	.byte	0x03, 0x1b
        /*007e*/ 	.short	0x00ff


	//----- nvinfo : EIATTR_EXTERNS
	.align		4
        /*0080*/ 	.byte	0x04, 0x0f
        /*0082*/ 	.short	(.L_703 - .L_702)


	//   ....[0]....
	.align		4
.L_702:
        /*0084*/ 	.word	index@(__assertfail)


	//----- nvinfo : EIATTR_MERCURY_ISA_VERSION
	.align		4
.L_703:
        /*0088*/ 	.byte	0x03, 0x5f
        /*008a*/ 	.short	0x0101


	//----- nvinfo : EIATTR_SYSCALL_OFFSETS
	.align		4
        /*008c*/ 	.byte	0x04, 0x46
        /*008e*/ 	.short	(.L_705 - .L_704)


	//   ....[0]....
.L_704:
        /*0090*/ 	.word	0x00000ea0


	//   ....[1]....
        /*0094*/ 	.word	0x00001cd0


	//   ....[2]....
        /*0098*/ 	.word	0x00002b80


	//   ....[3]....
        /*009c*/ 	.word	0x000039b0


	//   ....[4]....
        /*00a0*/ 	.word	0x00004860


	//   ....[5]....
        /*00a4*/ 	.word	0x000056a0


	//   ....[6]....
        /*00a8*/ 	.word	0x00006540


	//   ....[7]....
        /*00ac*/ 	.word	0x00007350


	//   ....[8]....
        /*00b0*/ 	.word	0x00008520


	//   ....[9]....
        /*00b4*/ 	.word	0x00009420


	//   ....[10]....
        /*00b8*/ 	.word	0x0000a2e0


	//   ....[11]....
        /*00bc*/ 	.word	0x0000b1a0


	//----- nvinfo : EIATTR_EXIT_INSTR_OFFSETS
	.align		4
.L_705:
        /*00c0*/ 	.byte	0x04, 0x1c
        /*00c2*/ 	.short	(.L_707 - .L_706)


	//   ....[0]....
.L_706:
        /*00c4*/ 	.word	0x0000a380


	//   ....[1]....
        /*00c8*/ 	.word	0x0000a4c0


	//   ....[2]....
        /*00cc*/ 	.word	0x0000a500


	//   ....[3]....
        /*00d0*/ 	.word	0x0000a590


	//   ....[4]....
        /*00d4*/ 	.word	0x0000a5c0


	//   ....[5]....
        /*00d8*/ 	.word	0x0000a5f0


	//   ....[6]....
        /*00dc*/ 	.word	0x0000a670


	//   ....[7]....
        /*00e0*/ 	.word	0x0000a6a0


	//   ....[8]....
        /*00e4*/ 	.word	0x0000a730


	//   ....[9]....
        /*00e8*/ 	.word	0x0000a770


	//   ....[10]....
        /*00ec*/ 	.word	0x0000a7b0


	//   ....[11]....
        /*00f0*/ 	.word	0x0000a870


	//   ....[12]....
        /*00f4*/ 	.word	0x0000a8c0


	//   ....[13]....
        /*00f8*/ 	.word	0x0000aa40


	//   ....[14]....
        /*00fc*/ 	.word	0x0000ab90


	//   ....[15]....
        /*0100*/ 	.word	0x0000abc0


	//   ....[16]....
        /*0104*/ 	.word	0x0000ac70


	//   ....[17]....
        /*0108*/ 	.word	0x0000ade0


	//   ....[18]....
        /*010c*/ 	.word	0x0000af50


	//   ....[19]....
        /*0110*/ 	.word	0x0000b0a0


	//   ....[20]....
        /*0114*/ 	.word	0x0000b1b0


	//   ....[21]....
        /*0118*/ 	.word	0x0000b1e0


	//   ....[22]....
        /*011c*/ 	.word	0x0000b210


	//----- nvinfo : EIATTR_MAX_THREADS
	.align		4
.L_707:
        /*0120*/ 	.byte	0x04, 0x05
        /*0122*/ 	.short	(.L_709 - .L_708)
.L_708:
        /*0124*/ 	.word	0x00000080
        /*0128*/ 	.word	0x00000001
        /*012c*/ 	.word	0x00000001


	//----- nvinfo : EIATTR_CRS_STACK_SIZE
	.align		4
.L_709:
        /*0130*/ 	.byte	0x04, 0x1e
        /*0132*/ 	.short	(.L_711 - .L_710)
.L_710:
        /*0134*/ 	.word	0x00000000


	//----- nvinfo : EIATTR_CBANK_PARAM_SIZE
	.align		4
.L_711:
        /*0138*/ 	.byte	0x03, 0x19
        /*013a*/ 	.short	0x0048


	//----- nvinfo : EIATTR_PARAM_CBANK
	.align		4
        /*013c*/ 	.byte	0x04, 0x0a
        /*013e*/ 	.short	(.L_713 - .L_712)
	.align		4
.L_712:
        /*0140*/ 	.word	index@(.nv.constant0._ZN2at6native27unrolled_elementwise_kernelIZZZNS0_44_GLOBAL__N__40a83637_7_Lerp_cu_f5210f67_358318lerp_scalar_kernelERNS_18TensorIteratorBaseERKN3c106ScalarEENKUlvE0_clEvENKUlvE0_clEvEUlffE_St5arrayIPcLm3EELi4E23TrivialOffsetCalculatorILi2EjESF_ILi1EjENS0_6memory12LoadWithCastILi2EEENSI_13StoreWithCastILi1EEEEEviT_T0_T2_T3_T4_T5_)
        /*0144*/ 	.short	0x0210
        /*0146*/ 	.short	0x0048


	//----- nvinfo : EIATTR_SW_WAR
	.align		4
.L_713:
        /*0148*/ 	.byte	0x04, 0x36
        /*014a*/ 	.short	(.L_715 - .L_714)
.L_714:
        /*014c*/ 	.word	0x00000008
.L_715:


//--------------------- .nv.info._ZN2at6native18elementwise_kernelILi128ELi2EZNS0_22gpu_kernel_impl_nocastIZZZNS0_44_GLOBAL__N__40a83637_7_Lerp_cu_f5210f67_358318lerp_scalar_kernelERNS_18TensorIteratorBaseERKN3c106ScalarEENKUlvE0_clEvENKUlvE0_clEvEUlffE_EEvS5_RKT_EUliE_EEviT1_ --------------------------
	.section	.nv.info._ZN2at6native18elementwise_kernelILi128ELi2EZNS0_22gpu_kernel_impl_nocastIZZZNS0_44_GLOBAL__N__40a83637_7_Lerp_cu_f5210f67_358318lerp_scalar_kernelERNS_18TensorIteratorBaseERKN3c106ScalarEENKUlvE0_clEvENKUlvE0_clEvEUlffE_EEvS5_RKT_EUliE_EEviT1_,"",@"SHT_CUDA_INFO"
	.sectionflags	@""
	.align	4


	//----- nvinfo : EIATTR_CUDA_API_VERSION
	.align		4
        /*0000*/ 	.byte	0x04, 0x37
        /*0002*/ 	.short	(.L_717 - .L_716)
.L_716:
        /*0004*/ 	.word	0x00000082


	//----- nvinfo : EIATTR_KPARAM_INFO
	.align		4
.L_717:
        /*0008*/ 	.byte	0x04, 0x17
        /*000a*/ 	.short	(.L_719 - .L_718)
.L_718:
        /*000c*/ 	.word	0x00000000
        /*0010*/ 	.short	0x0001
        /*0012*/ 	.short	0x0008
        /*0014*/ 	.byte	0x00, 0xf0, 0x41, 0x0a


	//----- nvinfo : EIATTR_KPARAM_INFO
	.align		4
.L_719:
        /*0018*/ 	.byte	0x04, 0x17
        /*001a*/ 	.short	(.L_721 - .L_720)
.L_720:
        /*001c*/ 	.word	0x00000000
        /*0020*/ 	.short	0x0000
        /*0022*/ 	.short	0x0000
        /*0024*/ 	.byte	0x00, 0xf0, 0x11, 0x00


	//----- nvinfo : EIATTR_SPARSE_MMA_MASK
	.align		4
.L_721:
        /*0028*/ 	.byte	0x03, 0x50
        /*002a*/ 	.short	0x0000


	//----- nvinfo : EIATTR_MAXREG_COUNT
	.align		4
        /*002c*/ 	.byte	0x03, 0x1b
        /*002e*/ 	.short	0x0080


	//----- nvinfo : EIATTR_MERCURY_ISA_VERSION
	.align		4
        /*0030*/ 	.byte	0x03, 0x5f
        /*0032*/ 	.short	0x0101


	//----- nvinfo : EIATTR_EXIT_INSTR_OFFSETS
	.align		4
        /*0034*/ 	.byte	0x04, 0x1c
        /*0036*/ 	.short	(.L_723 - .L_722)


	//   ....[0]....
.L_722:
        /*0038*/ 	.word	0x00001800


	//   ....[1]....
        /*003c*/ 	.word	0x00002f40


	//----- nvinfo : EIATTR_MAX_THREADS
	.align		4
.L_723:
        /*0040*/ 	.byte	0x04, 0x05
        /*0042*/ 	.short	(.L_725 - .L_724)
.L_724:
        /*0044*/ 	.word	0x00000080
        /*0048*/ 	.word	0x00000001
        /*004c*/ 	.word	0x00000001


	//----- nvinfo : EIATTR_CRS_STACK_SIZE
	.align		4
.L_725:
        /*0050*/ 	.byte	0x04, 0x1e
        /*0052*/ 	.short	(.L_727 - .L_726)
.L_726:
        /*0054*/ 	.word	0x00000000


	//----- nvinfo : EIATTR_CBANK_PARAM_SIZE
	.align		4
.L_727:
        /*0058*/ 	.byte	0x03, 0x19
        /*005a*/ 	.short	0x0298


	//----- nvinfo : EIATTR_PARAM_CBANK
	.align		4
        /*005c*/ 	.byte	0x04, 0x0a
        /*005e*/ 	.short	(.L_729 - .L_728)
	.align		4
.L_728:
        /*0060*/ 	.word	index@(.nv.constant0._ZN2at6native18elementwise_kernelILi128ELi2EZNS0_22gpu_kernel_impl_nocastIZZZNS0_44_GLOBAL__N__40a83637_7_Lerp_cu_f5210f67_358318lerp_scalar_kernelERNS_18TensorIteratorBaseERKN3c106ScalarEENKUlvE0_clEvENKUlvE0_clEvEUlffE_EEvS5_RKT_EUliE_EEviT1_)
        /*0064*/ 	.short	0x0210
        /*0066*/ 	.short	0x0298


	//----- nvinfo : EIATTR_SW_WAR
	.align		4
.L_729:
        /*0068*/ 	.byte	0x04, 0x36
        /*006a*/ 	.short	(.L_731 - .L_730)
.L_730:
        /*006c*/ 	.word	0x00000008
.L_731:


//--------------------- .nv.info._ZN2at6native27unrolled_elementwise_kernelIZZZNS0_44_GLOBAL__N__40a83637_7_Lerp_cu_f5210f67_358318lerp_scalar_kernelERNS_18TensorIteratorBaseERKN3c106ScalarEENKUlvE0_clEvENKUlvE0_clEvEUlffE_St5arrayIPcLm3EELi4E23TrivialOffsetCalculatorILi2EjESF_ILi1EjENS0_6memory15LoadWithoutCastENSI_16StoreWithoutCastEEEviT_T0_T2_T3_T4_T5_ --------------------------
	.section	.nv.info._ZN2at6native27unrolled_elementwise_kernelIZZZNS0_44_GLOBAL__N__40a83637_7_Lerp_cu_f5210f67_358318lerp_scalar_kernelERNS_18TensorIteratorBaseERKN3c106ScalarEENKUlvE0_clEvENKUlvE0_clEvEUlffE_St5arrayIPcLm3EELi4E23TrivialOffsetCalculatorILi2EjESF_ILi1EjENS0_6memory15LoadWithoutCastENSI_16StoreWithoutCastEEEviT_T0_T2_T3_T4_T5_,"",@"SHT_CUDA_INFO"
	.sectionflags	@""
	.align	4


	//----- nvinfo : EIATTR_CUDA_API_VERSION
	.align		4
        /*0000*/ 	.byte	0x04, 0x37
        /*0002*/ 	.short	(.L_733 - .L_732)
.L_732:
        /*0004*/ 	.word	0x00000082


	//----- nvinfo : EIATTR_KPARAM_INFO
	.align		4
.L_733:
        /*0008*/ 	.byte	0x04, 0x17
        /*000a*/ 	.short	(.L_735 - .L_734)
.L_734:
        /*000c*/ 	.word	0x00000000
        /*0010*/ 	.short	0x0006
        /*0012*/ 	.short	0x0033
        /*0014*/ 	.byte	0x00, 0xf0, 0x05, 0x00


	//----- nvinfo : EIATTR_KPARAM_INFO
	.align		4
.L_735:
        /*0018*/ 	.byte	0x04, 0x17
        /*001a*/ 	.short	(.L_737 - .L_736)
.L_736:
        /*001c*/ 	.word	0x00000000
        /*0020*/ 	.short	0x0005
        /*0022*/ 	.short	0x0032
        /*0024*/ 	.byte	0x00, 0xf0, 0x05, 0x00


	//----- nvinfo : EIATTR_KPARAM_INFO
	.align		4
.L_737:
        /*0028*/ 	.byte	0x04, 0x17
        /*002a*/ 	.short	(.L_739 - .L_738)
.L_738:
        /*002c*/ 	.word	0x00000000
        /*0030*/ 	.short	0x0004
        /*0032*/ 	.short	0x0031
        /*0034*/ 	.byte	0x00, 0xf0, 0x05, 0x00


	//----- nvinfo : EIATTR_KPARAM_INFO
	.align		4
.L_739:
        /*0038*/ 	.byte	0x04, 0x17
        /*003a*/ 	.short	(.L_741 - .L_740)
.L_740:
        /*003c*/ 	.word	0x00000000
        /*0040*/ 	.short	0x0003
        /*0042*/ 	.short	0x0030
        /*0044*/ 	.byte	0x00, 0xf0, 0x05, 0x00


	//----- nvinfo : EIATTR_KPARAM_INFO
	.align		4
.L_741:
        /*0048*/ 	.byte	0x04, 0x17
        /*004a*/ 	.short	(.L_743 - .L_742)
.L_742:
        /*004c*/ 	.word	0x00000000
        /*0050*/ 	.short	0x0002
        /*0052*/ 	.short	0x0018
        /*0054*/ 	.byte	0x00, 0xf0, 0x61, 0x00


	//----- nvinfo : EIATTR_KPARAM_INFO
	.align		4
.L_743:
        /*0058*/ 	.byte	0x04, 0x17
        /*005a*/ 	.short	(.L_745 - .L_744)
.L_744:
        /*005c*/ 	.word	0x00000000
        /*0060*/ 	.short	0x0001
        /*0062*/ 	.short	0x0008
        /*0064*/ 	.byte	0x00, 0xf0, 0x41, 0x00


	//----- nvinfo : EIATTR_KPARAM_INFO
	.align		4
.L_745:
        /*0068*/ 	.byte	0x04, 0x17
        /*006a*/ 	.short	(.L_747 - .L_746)
.L_746:
        /*006c*/ 	.word	0x00000000
        /*0070*/ 	.short	0x0000
        /*0072*/ 	.short	0x0000
        /*0074*/ 	.byte	0x00, 0xf0, 0x11, 0x00


	//----- nvinfo : EIATTR_SPARSE_MMA_MASK
	.align		4
.L_747:
        /*0078*/ 	.byte	0x03, 0x50
        /*007a*/ 	.short	0x0000


	//----- nvinfo : EIATTR_MAXREG_COUNT
	.align		4
        /*007c*/ 	.byte	0x03, 0x1b
        /*007e*/ 	.short	0x00ff


	//----- nvinfo : EIATTR_MERCURY_ISA_VERSION
	.align		4
        /*0080*/ 	.byte	0x03, 0x5f
        /*0082*/ 	.short	0x0101


	//----- nvinfo : EIATTR_EXIT_INSTR_OFFSETS
	.align		4
        /*0084*/ 	.byte	0x04, 0x1c
        /*0086*/ 	.short	(.L_749 - .L_748)


	//   ....[0]....
.L_748:
        /*0088*/ 	.word	0x00000600


	//   ....[1]....
        /*008c*/ 	.word	0x000006b0


	//----- nvinfo : EIATTR_MAX_THREADS
	.align		4
.L_749:
        /*0090*/ 	.byte	0x04, 0x05
        /*0092*/ 	.short	(.L_751 - .L_750)
.L_750:
        /*0094*/ 	.word	0x00000080
        /*0098*/ 	.word	0x00000001
        /*009c*/ 	.word	0x00000001


	//----- nvinfo : EIATTR_CRS_STACK_SIZE
	.align		4
.L_751:
        /*00a0*/ 	.byte	0x04, 0x1e
        /*00a2*/ 	.short	(.L_753 - .L_752)
.L_752:
        /*00a4*/ 	.word	0x00000000


	//----- nvinfo : EIATTR_CBANK_PARAM_SIZE
	.align		4
.L_753:
        /*00a8*/ 	.byte	0x03, 0x19
        /*00aa*/ 	.short	0x0034


	//----- nvinfo : EIATTR_PARAM_CBANK
	.align		4
        /*00ac*/ 	.byte	0x04, 0x0a
        /*00ae*/ 	.short	(.L_755 - .L_754)
	.align		4
.L_754:
        /*00b0*/ 	.word	index@(.nv.constant0._ZN2at6native27unrolled_elementwise_kernelIZZZNS0_44_GLOBAL__N__40a83637_7_Lerp_cu_f5210f67_358318lerp_scalar_kernelERNS_18TensorIteratorBaseERKN3c106ScalarEENKUlvE0_clEvENKUlvE0_clEvEUlffE_St5arrayIPcLm3EELi4E23TrivialOffsetCalculatorILi2EjESF_ILi1EjENS0_6memory15LoadWithoutCastENSI_16StoreWithoutCastEEEviT_T0_T2_T3_T4_T5_)
        /*00b4*/ 	.short	0x0210
        /*00b6*/ 	.short	0x0034


	//----- nvinfo : EIATTR_SW_WAR
	.align		4
.L_755:
        /*00b8*/ 	.byte	0x04, 0x36
        /*00ba*/ 	.short	(.L_757 - .L_756)
.L_756:
        /*00bc*/ 	.word	0x00000008
.L_757:


//--------------------- .nv.info._ZN2at6native29vectorized_elementwise_kernelILi2EZZZNS0_44_GLOBAL__N__40a83637_7_Lerp_cu_f5210f67_358318lerp_scalar_kernelERNS_18TensorIteratorBaseERKN3c106ScalarEENKUlvE0_clEvENKUlvE0_clEvEUlffE_St5arrayIPcLm3EEEEviT0_T1_ --------------------------
	.section	.nv.info._ZN2at6native29vectorized_elementwise_kernelILi2EZZZNS0_44_GLOBAL__N__40a83637_7_Lerp_cu_f5210f67_358318lerp_scalar_kernelERNS_18TensorIteratorBaseERKN3c106ScalarEENKUlvE0_clEvENKUlvE0_clEvEUlffE_St5arrayIPcLm3EEEEviT0_T1_,"",@"SHT_CUDA_INFO"
	.sectionflags	@""
	.align	4


	//----- nvinfo : EIATTR_CUDA_API_VERSION
	.align		4
        /*0000*/ 	.byte	0x04, 0x37
        /*0002*/ 	.short	(.L_759 - .L_758)
.L_758:
        /*0004*/ 	.word	0x00000082


	//----- nvinfo : EIATTR_KPARAM_INFO
	.align		4
.L_759:
        /*0008*/ 	.byte	0x04, 0x17
        /*000a*/ 	.short	(.L_761 - .L_760)
.L_760:
        /*000c*/ 	.word	0x00000000
        /*0010*/ 	.short	0x0002
        /*0012*/ 	.short	0x0018
        /*0014*/ 	.byte	0x00, 0xf0, 0x61, 0x00


	//----- nvinfo : EIATTR_KPARAM_INFO
	.align		4
.L_761:
        /*0018*/ 	.byte	0x04, 0x17
        /*001a*/ 	.short	(.L_763 - .L_762)
.L_762:
        /*001c*/ 	.word	0x00000000
        /*0020*/ 	.short	0x0001
        /*0022*/ 	.short	0x0008
        /*0024*/ 	.byte	0x00, 0xf0, 0x41, 0x00


	//----- nvinfo : EIATTR_KPARAM_INFO
	.align		4
.L_763:
        /*0028*/ 	.byte	0x04, 0x17
        /*002a*/ 	.short	(.L_765 - .L_764)
.L_764:
        /*002c*/ 	.word	0x00000000
        /*0030*/ 	.short	0x0000
        /*0032*/ 	.short	0x0000
        /*0034*/ 	.byte	0x00, 0xf0, 0x11, 0x00


	//----- nvinfo : EIATTR_SPARSE_MMA_MASK
	.align		4
.L_765:
        /*0038*/ 	.byte	0x03, 0x50
        /*003a*/ 	.short	0x0000


	//----- nvinfo : EIATTR_MAXREG_COUNT
	.align		4
        /*003c*/ 	.byte	0x03, 0x1b
        /*003e*/ 	.short	0x00ff


	//----- nvinfo : EIATTR_MERCURY_ISA_VERSION
	.align		4
        /*0040*/ 	.byte	0x03, 0x5f
        /*0042*/ 	.short	0x0101


	//----- nvinfo : EIATTR_EXIT_INSTR_OFFSETS
	.align		4
        /*0044*/ 	.byte	0x04, 0x1c
        /*0046*/ 	.short	(.L_767 - .L_766)


	//   ....[0]....
.L_766:
        /*0048*/ 	.word	0x00000420


	//   ....[1]....
        /*004c*/ 	.word	0x00001140


	//   ....[2]....
        /*0050*/ 	.word	0x00001190


	//----- nvinfo : EIATTR_MAX_THREADS
	.align		4
.L_767:
        /*0054*/ 	.byte	0x04, 0x05
        /*0056*/ 	.short	(.L_769 - .L_768)
.L_768:
        /*0058*/ 	.word	0x00000080
        /*005c*/ 	.word	0x00000001
        /*0060*/ 	.word	0x00000001


	//----- nvinfo : EIATTR_CRS_STACK_SIZE
	.align		4
.L_769:
        /*0064*/ 	.byte	0x04, 0x1e
        /*0066*/ 	.short	(.L_771 - .L_770)
.L_770:
        /*0068*/ 	.word	0x00000000


	//----- nvinfo : EIATTR_CBANK_PARAM_SIZE
	.align		4
.L_771:
        /*006c*/ 	.byte	0x03, 0x19
        /*006e*/ 	.short	0x0030


	//----- nvinfo : EIATTR_PARAM_CBANK
	.align		4
        /*0070*/ 	.byte	0x04, 0x0a
        /*0072*/ 	.short	(.L_773 - .L_772)
	.align		4
.L_772:
        /*0074*/ 	.word	index@(.nv.constant0._ZN2at6native29vectorized_elementwise_kernelILi2EZZZNS0_44_GLOBAL__N__40a83637_7_Lerp_cu_f5210f67_358318lerp_scalar_kernelERNS_18TensorIteratorBaseERKN3c106ScalarEENKUlvE0_clEvENKUlvE0_clEvEUlffE_St5arrayIPcLm3EEEEviT0_T1_)
        /*0078*/ 	.short	0x0210
        /*007a*/ 	.short	0x0030


	//----- nvinfo : EIATTR_SW_WAR
	.align		4
.L_773:
        /*007c*/ 	.byte	0x04, 0x36
        /*007e*/ 	.short	(.L_775 - .L_774)
.L_774:
        /*0080*/ 	.word	0x00000008
.L_775:


//--------------------- .nv.info._ZN2at6native29vectorized_elementwise_kernelILi4EZZZNS0_44_GLOBAL__N__40a83637_7_Lerp_cu_f5210f67_358318lerp_scalar_kernelERNS_18TensorIteratorBaseERKN3c106ScalarEENKUlvE0_clEvENKUlvE0_clEvEUlffE_St5arrayIPcLm3EEEEviT0_T1_ --------------------------
	.section	.nv.info._ZN2at6native29vectorized_elementwise_kernelILi4EZZZNS0_44_GLOBAL__N__40a83637_7_Lerp_cu_f5210f67_358318lerp_scalar_kernelERNS_18TensorIteratorBaseERKN3c106ScalarEENKUlvE0_clEvENKUlvE0_clEvEUlffE_St5arrayIPcLm3EEEEviT0_T1_,"",@"SHT_CUDA_INFO"
	.sectionflags	@""
	.align	4


	//----- nvinfo : EIATTR_CUDA_API_VERSION
	.align		4
        /*0000*/ 	.byte	0x04, 0x37
        /*0002*/ 	.short	(.L_777 - .L_776)
.L_776:
        /*0004*/ 	.word	0x00000082


	//----- nvinfo : EIATTR_KPARAM_INFO
	.align		4
.L_777:
        /*0008*/ 	.byte	0x04, 0x17
        /*000a*/ 	.short	(.L_779 - .L_778)
.L_778:
        /*000c*/ 	.word	0x00000000
        /*0010*/ 	.short	0x0002
        /*0012*/ 	.short	0x0018
        /*0014*/ 	.byte	0x00, 0xf0, 0x61, 0x00


	//----- nvinfo : EIATTR_KPARAM_INFO
	.align		4
.L_779:
        /*0018*/ 	.byte	0x04, 0x17
        /*001a*/ 	.short	(.L_781 - .L_780)
.L_780:
        /*001c*/ 	.word	0x00000000
        /*0020*/ 	.short	0x0001
        /*0022*/ 	.short	0x0008
        /*0024*/ 	.byte	0x00, 0xf0, 0x41, 0x00


	//----- nvinfo : EIATTR_KPARAM_INFO
	.align		4
.L_781:
        /*0028*/ 	.byte	0x04, 0x17
        /*002a*/ 	.short	(.L_783 - .L_782)
.L_782:
        /*002c*/ 	.word	0x00000000
        /*0030*/ 	.short	0x0000
        /*0032*/ 	.short	0x0000
        /*0034*/ 	.byte	0x00, 0xf0, 0x11, 0x00


	//----- nvinfo : EIATTR_SPARSE_MMA_MASK
	.align		4
.L_783:
        /*0038*/ 	.byte	0x03, 0x50
        /*003a*/ 	.short	0x0000


	//----- nvinfo : EIATTR_MAXREG_COUNT
	.align		4
        /*003c*/ 	.byte	0x03, 0x1b
        /*003e*/ 	.short	0x00ff


	//----- nvinfo : EIATTR_MERCURY_ISA_VERSION
	.align		4
        /*0040*/ 	.byte	0x03, 0x5f
        /*0042*/ 	.short	0x0101


	//----- nvinfo : EIATTR_EXIT_INSTR_OFFSETS
	.align		4
        /*0044*/ 	.byte	0x04, 0x1c
        /*0046*/ 	.short	(.L_785 - .L_784)


	//   ....[0]....
.L_784:
        /*0048*/ 	.word	0x000003c0


	//   ....[1]....
        /*004c*/ 	.word	0x000010e0


	//   ....[2]....
        /*0050*/ 	.word	0x00001130


	//----- nvinfo : EIATTR_MAX_THREADS
	.align		4
.L_785:
        /*0054*/ 	.byte	0x04, 0x05
        /*0056*/ 	.short	(.L_787 - .L_786)
.L_786:
        /*0058*/ 	.word	0x00000080
        /*005c*/ 	.word	0x00000001
        /*0060*/ 	.word	0x00000001


	//----- nvinfo : EIATTR_CRS_STACK_SIZE
	.align		4
.L_787:
        /*0064*/ 	.byte	0x04, 0x1e
        /*0066*/ 	.short	(.L_789 - .L_788)
.L_788:
        /*0068*/ 	.word	0x00000000


	//----- nvinfo : EIATTR_CBANK_PARAM_SIZE
	.align		4
.L_789:
        /*006c*/ 	.byte	0x03, 0x19
        /*006e*/ 	.short	0x0030


	//----- nvinfo : EIATTR_PARAM_CBANK
	.align		4
        /*0070*/ 	.byte	0x04, 0x0a
        /*0072*/ 	.short	(.L_791 - .L_790)
	.align		4
.L_790:
        /*0074*/ 	.word	index@(.nv.constant0._ZN2at6native29vectorized_elementwise_kernelILi4EZZZNS0_44_GLOBAL__N__40a83637_7_Lerp_cu_f5210f67_358318lerp_scalar_kernelERNS_18TensorIteratorBaseERKN3c106ScalarEENKUlvE0_clEvENKUlvE0_clEvEUlffE_St5arrayIPcLm3EEEEviT0_T1_)
        /*0078*/ 	.short	0x0210
        /*007a*/ 	.short	0x0030


	//----- nvinfo : EIATTR_SW_WAR
	.align		4
.L_791:
        /*007c*/ 	.byte	0x04, 0x36
        /*007e*/ 	.short	(.L_793 - .L_792)
.L_792:
        /*0080*/ 	.word	0x00000008
.L_793:


//--------------------- .nv.info._ZN2at6native29vectorized_elementwise_kernelILi8EZZZNS0_44_GLOBAL__N__40a83637_7_Lerp_cu_f5210f67_358318lerp_scalar_kernelERNS_18TensorIteratorBaseERKN3c106ScalarEENKUlvE0_clEvENKUlvE0_clEvEUlffE_St5arrayIPcLm3EEEEviT0_T1_ --------------------------
	.section	.nv.info._ZN2at6native29vectorized_elementwise_kernelILi8EZZZNS0_44_GLOBAL__N__40a83637_7_Lerp_cu_f5210f67_358318lerp_scalar_kernelERNS_18TensorIteratorBaseERKN3c106ScalarEENKUlvE0_clEvENKUlvE0_clEvEUlffE_St5arrayIPcLm3EEEEviT0_T1_,"",@"SHT_CUDA_INFO"
	.sectionflags	@""
	.align	4


	//----- nvinfo : EIATTR_CUDA_API_VERSION
	.align		4
        /*0000*/ 	.byte	0x04, 0x37
        /*0002*/ 	.short	(.L_795 - .L_794)
.L_794:
        /*0004*/ 	.word	0x00000082


	//----- nvinfo : EIATTR_KPARAM_INFO
	.align		4
.L_795:
        /*0008*/ 	.byte	0x04, 0x17
        /*000a*/ 	.short	(.L_797 - .L_796)
.L_796:
        /*000c*/ 	.word	0x00000000
        /*0010*/ 	.short	0x0002
        /*0012*/ 	.short	0x0018
        /*0014*/ 	.byte	0x00, 0xf0, 0x61, 0x00


	//----- nvinfo : EIATTR_KPARAM_INFO
	.align		4
.L_797:
        /*0018*/ 	.byte	0x04, 0x17
        /*001a*/ 	.short	(.L_799 - .L_798)
.L_798:
        /*001c*/ 	.word	0x00000000
        /*0020*/ 	.short	0x0001
        /*0022*/ 	.short	0x0008
        /*0024*/ 	.byte	0x00, 0xf0, 0x41, 0x00


	//----- nvinfo : EIATTR_KPARAM_INFO
	.align		4
.L_799:
        /*0028*/ 	.byte	0x04, 0x17
        /*002a*/ 	.short	(.L_801 - .L_800)
.L_800:
        /*002c*/ 	.word	0x00000000
        /*0030*/ 	.short	0x0000
        /*0032*/ 	.short	0x0000
        /*0034*/ 	.byte	0x00, 0xf0, 0x11, 0x00


	//----- nvinfo : EIATTR_SPARSE_MMA_MASK
	.align		4
.L_801:
        /*0038*/ 	.byte	0x03, 0x50
        /*003a*/ 	.short	0x0000


	//----- nvinfo : EIATTR_MAXREG_COUNT
	.align		4
        /*003c*/ 	.byte	0x03, 0x1b
        /*003e*/ 	.short	0x00ff


	//----- nvinfo : EIATTR_MERCURY_ISA_VERSION
	.align		4
        /*0040*/ 	.byte	0x03, 0x5f
        /*0042*/ 	.short	0x0101


	//----- nvinfo : EIATTR_EXIT_INSTR_OFFSETS
	.align		4
        /*0044*/ 	.byte	0x04, 0x1c
        /*0046*/ 	.short	(.L_803 - .L_802)


	//   ....[0]....
.L_802:
        /*0048*/ 	.word	0x000003c0


	//   ....[1]....
        /*004c*/ 	.word	0x000010e0


	//   ....[2]....
        /*0050*/ 	.word	0x00001130


	//----- nvinfo : EIATTR_MAX_THREADS
	.align		4
.L_803:
        /*0054*/ 	.byte	0x04, 0x05
        /*0056*/ 	.short	(.L_805 - .L_804)
.L_804:
        /*0058*/ 	.word	0x00000080
        /*005c*/ 	.word	0x00000001
        /*0060*/ 	.word	0x00000001


	//----- nvinfo : EIATTR_CRS_STACK_SIZE
	.align		4
.L_805:
        /*0064*/ 	.byte	0x04, 0x1e
        /*0066*/ 	.short	(.L_807 - .L_806)
.L_806:
        /*0068*/ 	.word	0x00000000


	//----- nvinfo : EIATTR_CBANK_PARAM_SIZE
	.align		4
.L_807:
        /*006c*/ 	.byte	0x03, 0x19
        /*006e*/ 	.short	0x0030


	//----- nvinfo : EIATTR_PARAM_CBANK
	.align		4
        /*0070*/ 	.byte	0x04, 0x0a
        /*0072*/ 	.short	(.L_809 - .L_808)
	.align		4
.L_808:
        /*0074*/ 	.word	index@(.nv.constant0._ZN2at6native29vectorized_elementwise_kernelILi8EZZZNS0_44_GLOBAL__N__40a83637_7_Lerp_cu_f5210f67_358318lerp_scalar_kernelERNS_18TensorIteratorBaseERKN3c106ScalarEENKUlvE0_clEvENKUlvE0_clEvEUlffE_St5arrayIPcLm3EEEEviT0_T1_)
        /*0078*/ 	.short	0x0210
        /*007a*/ 	.short	0x0030


	//----- nvinfo : EIATTR_SW_WAR
	.align		4
.L_809:
        /*007c*/ 	.byte	0x04, 0x36
        /*007e*/ 	.short	(.L_811 - .L_810)
.L_810:
        /*0080*/ 	.word	0x00000008
.L_811:


//--------------------- .nv.info._ZN2at6native18elementwise_kernelILi128ELi4EZNS0_15gpu_kernel_implIZZZNS0_44_GLOBAL__N__40a83637_7_Lerp_cu_f5210f67_358318lerp_scalar_kernelERNS_18TensorIteratorBaseERKN3c106ScalarEENKUlvE0_clEvENKUlvE_clEvEUlddE_EEvS5_RKT_EUliE_EEviT1_ --------------------------
	.section	.nv.info._ZN2at6native18elementwise_kernelILi128ELi4EZNS0_15gpu_kernel_implIZZZNS0_44_GLOBAL__N__40a83637_7_Lerp_cu_f5210f67_358318lerp_scalar_kernelERNS_18TensorIteratorBaseERKN3c106ScalarEENKUlvE0_clEvENKUlvE_clEvEUlddE_EEvS5_RKT_EUliE_EEviT1_,"",@"SHT_CUDA_INFO"
	.sectionflags	@""
	.align	4


	//----- nvinfo : EIATTR_CUDA_API_VERSION
	.align		4
        /*0000*/ 	.byte	0x04, 0x37
        /*0002*/ 	.short	(.L_813 - .L_812)
.L_812:
        /*0004*/ 	.word	0x00000082


	//----- nvinfo : EIATTR_KPARAM_INFO
	.align		4
.L_813:
        /*0008*/ 	.byte	0x04, 0x17
        /*000a*/ 	.short	(.L_815 - .L_814)
.L_814:
        /*000c*/ 	.word	0x00000000
        /*0010*/ 	.short	0x0001
        /*0012*/ 	.short	0x0008
        /*0014*/ 	.byte	0x00, 0xf0, 0x61, 0x0a


	//----- nvinfo : EIATTR_KPARAM_INFO
	.align		4
.L_815:
        /*0018*/ 	.byte	0x04, 0x17
        /*001a*/ 	.short	(.L_817 - .L_816)
.L_816:
        /*001c*/ 	.word	0x00000000
        /*0020*/ 	.short	0x0000
        /*0022*/ 	.short	0x0000
        /*0024*/ 	.byte	0x00, 0xf0, 0x11, 0x00


	//----- nvinfo : EIATTR_SPARSE_MMA_MASK
	.align		4
.L_817:
        /*0028*/ 	.byte	0x03, 0x50
        /*002a*/ 	.short	0x0000


	//----- nvinfo : EIATTR_MAXREG_COUNT
	.align		4
        /*002c*/ 	.byte	0x03, 0x1b
        /*002e*/ 	.short	0x0080


	//----- nvinfo : EIATTR_EXTERNS
	.align		4
        /*0030*/ 	.byte	0x04, 0x0f
        /*0032*/ 	.short	(.L_819 - .L_818)


	//   ....[0]....
	.align		4
.L_818:
        /*0034*/ 	.word	index@(__assertfail)


	//----- nvinfo : EIATTR_MERCURY_ISA_VERSION
	.align		4
.L_819:
        /*0038*/ 	.byte	0x03, 0x5f
        /*003a*/ 	.short	0x0101


	//----- nvinfo : EIATTR_SYSCALL_OFFSETS
	.align		4
        /*003c*/ 	.byte	0x04, 0x46
        /*003e*/ 	.short	(.L_821 - .L_820)


	//   ....[0]....
.L_820:
        /*0040*/ 	.word	0x00002590


	//   ....[1]....
        /*0044*/ 	.word	0x000034a0


	//   ....[2]....
        /*0048*/ 	.word	0x00004640


	//   ....[3]....
        /*004c*/ 	.word	0x00006c00


	//   ....[4]....
        /*0050*/ 	.word	0x00007b10


	//   ....[5]....
        /*0054*/ 	.word	0x00008cb0


	//   ....[6]....
        /*0058*/ 	.word	0x0000b260


	//   ....[7]....
        /*005c*/ 	.word	0x0000c170


	//   ....[8]....
        /*0060*/ 	.word	0x0000d310


	//   ....[9]....
        /*0064*/ 	.word	0x0000f8b0


	//   ....[10]....
        /*0068*/ 	.word	0x000107c0


	//   ....[11]....
        /*006c*/ 	.word	0x00011960


	//----- nvinfo : EIATTR_EXIT_INSTR_OFFSETS
	.align		4
.L_821:
        /*0070*/ 	.byte	0x04, 0x1c
        /*0072*/ 	.short	(.L_823 - .L_822)


	//   ....[0]....
.L_822:
        /*0074*/ 	.word	0x0000d3c0


	//   ....[1]....
        /*0078*/ 	.word	0x000109a0


	//   ....[2]....
        /*007c*/ 	.word	0x000109e0


	//   ....[3]....
        /*0080*/ 	.word	0x00010a70


	//   ....[4]....
        /*0084*/ 	.word	0x00010aa0


	//   ....[5]....
        /*0088*/ 	.word	0x00010ad0


	//   ....[6]....
        /*008c*/ 	.word	0x00010ba0


	//   ....[7]....
        /*0090*/ 	.word	0x00010c20


	//   ....[8]....
        /*0094*/ 	.word	0x00010d00


	//   ....[9]....
        /*0098*/ 	.word	0x00010d90


	//   ....[10]....
        /*009c*/ 	.word	0x00010db0


	//   ....[11]....
        /*00a0*/ 	.word	0x00010e70


	//   ....[12]....
        /*00a4*/ 	.word	0x00010ea0


	//   ....[13]....
        /*00a8*/ 	.word	0x00011070


	//   ....[14]....
        /*00ac*/ 	.word	0x00011210


	//   ....[15]....
        /*00b0*/ 	.word	0x00011290


	//   ....[16]....
        /*00b4*/ 	.word	0x00011340


	//   ....[17]....
        /*00b8*/ 	.word	0x00011500


	//   ....[18]....
        /*00bc*/ 	.word	0x000116c0


	//   ....[19]....
        /*00c0*/ 	.word	0x00011860


	//   ....[20]....
        /*00c4*/ 	.word	0x00011970


	//   ....[21]....
        /*00c8*/ 	.word	0x000119a0


	//   ....[22]....
        /*00cc*/ 	.word	0x000119d0


	//----- nvinfo : EIATTR_MAX_THREADS
	.align		4
.L_823:
        /*00d0*/ 	.byte	0x04, 0x05
        /*00d2*/ 	.short	(.L_825 - .L_824)
.L_824:
        /*00d4*/ 	.word	0x00000080
        /*00d8*/ 	.word	0x00000001
        /*00dc*/ 	.word	0x00000001


	//----- nvinfo : EIATTR_CRS_STACK_SIZE
	.align		4
.L_825:
        /*00e0*/ 	.byte	0x04, 0x1e
        /*00e2*/ 	.short	(.L_827 - .L_826)
.L_826:
        /*00e4*/ 	.word	0x00000000


	//----- nvinfo : EIATTR_CBANK_PARAM_SIZE
	.align		4
.L_827:
        /*00e8*/ 	.byte	0x03, 0x19
        /*00ea*/ 	.short	0x02a0


	//----- nvinfo : EIATTR_PARAM_CBANK
	.align		4
        /*00ec*/ 	.byte	0x04, 0x0a
        /*00ee*/ 	.short	(.L_829 - .L_828)
	.align		4
.L_828:
        /*00f0*/ 	.word	index@(.nv.constant0._ZN2at6native18elementwise_kernelILi128ELi4EZNS0_15gpu_kernel_implIZZZNS0_44_GLOBAL__N__40a83637_7_Lerp_cu_f5210f67_358318lerp_scalar_kernelERNS_18TensorIteratorBaseERKN3c106ScalarEENKUlvE0_clEvENKUlvE_clEvEUlddE_EEvS5_RKT_EUliE_EEviT1_)
        /*00f4*/ 	.short	0x0210
        /*00f6*/ 	.short	0x02a0


	//----- nvinfo : EIATTR_SW_WAR
	.align		4
.L_829:
        /*00f8*/ 	.byte	0x04, 0x36
        /*00fa*/ 	.short	(.L_831 - .L_830)
.L_830:
        /*00fc*/ 	.word	0x00000008
.L_831:


//--------------------- .nv.info._ZN2at6native27unrolled_elementwise_kernelIZZZNS0_44_GLOBAL__N__40a83637_7_Lerp_cu_f5210f67_358318lerp_scalar_kernelERNS_18TensorIteratorBaseERKN3c106ScalarEENKUlvE0_clEvENKUlvE_clEvEUlddE_St5arrayIPcLm3EELi4E23TrivialOffsetCalculatorILi2EjESF_ILi1EjENS0_6memory12LoadWithCastILi2EEENSI_13StoreWithCastILi1EEEEEviT_T0_T2_T3_T4_T5_ --------------------------
	.section	.nv.info._ZN2at6native27unrolled_elementwise_kernelIZZZNS0_44_GLOBAL__N__40a83637_7_Lerp_cu_f5210f67_358318lerp_scalar_kernelERNS_18TensorIteratorBaseERKN3c106ScalarEENKUlvE0_clEvENKUlvE_clEvEUlddE_St5arrayIPcLm3EELi4E23TrivialOffsetCalculatorILi2EjESF_ILi1EjENS0_6memory12LoadWithCastILi2EEENSI_13StoreWithCastILi1EEEEEviT_T0_T2_T3_T4_T5_,"",@"SHT_CUDA_INFO"
	.sectionflags	@""
	.align	4


	//----- nvinfo : EIATTR_CUDA_API_VERSION
	.align		4
        /*0000*/ 	.byte	0x04, 0x37
        /*0002*/ 	.short	(.L_833 - .L_832)
.L_832:
        /*0004*/ 	.word	0x00000082


	//----- nvinfo : EIATTR_KPARAM_INFO
	.align		4
.L_833:
        /*0008*/ 	.byte	0x04, 0x17
        /*000a*/ 	.short	(.L_835 - .L_834)
.L_834:
        /*000c*/ 	.word	0x00000000
        /*0010*/ 	.short	0x0006
        /*0012*/ 	.short	0x0040
        /*0014*/ 	.byte	0x00, 0xf0, 0x21, 0x00


	//----- nvinfo : EIATTR_KPARAM_INFO
	.align		4
.L_835:
        /*0018*/ 	.byte	0x04, 0x17
        /*001a*/ 	.short	(.L_837 - .L_836)
.L_836:
        /*001c*/ 	.word	0x00000000
        /*0020*/ 	.short	0x0005
        /*0022*/ 	.short	0x0034
        /*0024*/ 	.byte	0x00, 0xf0, 0x31, 0x00


	//----- nvinfo : EIATTR_KPARAM_INFO
	.align		4
.L_837:
        /*0028*/ 	.byte	0x04, 0x17
        /*002a*/ 	.short	(.L_839 - .L_838)
.L_838:
        /*002c*/ 	.word	0x00000000
        /*0030*/ 	.short	0x0004
        /*0032*/ 	.short	0x0031
        /*0034*/ 	.byte	0x00, 0xf0, 0x05, 0x00


	//----- nvinfo : EIATTR_KPARAM_INFO
	.align		4
.L_839:
        /*0038*/ 	.byte	0x04, 0x17
        /*003a*/ 	.short	(.L_841 - .L_840)
.L_840:
        /*003c*/ 	.word	0x00000000
        /*0040*/ 	.short	0x0003
        /*0042*/ 	.short	0x0030
        /*0044*/ 	.byte	0x00, 0xf0, 0x05, 0x00


	//----- nvinfo : EIATTR_KPARAM_INFO
	.align		4
.L_841:
        /*0048*/ 	.byte	0x04, 0x17
        /*004a*/ 	.short	(.L_843 - .L_842)
.L_842:
        /*004c*/ 	.word	0x00000000
        /*0050*/ 	.short	0x0002
        /*0052*/ 	.short	0x0018
        /*0054*/ 	.byte	0x00, 0xf0, 0x61, 0x00


	//----- nvinfo : EIATTR_KPARAM_INFO
	.align		4
.L_843:
        /*0058*/ 	.byte	0x04, 0x17
        /*005a*/ 	.short	(.L_845 - .L_844)
.L_844:
        /*005c*/ 	.word	0x00000000
        /*0060*/ 	.short	0x0001
        /*0062*/ 	.short	0x0008
        /*0064*/ 	.byte	0x00, 0xf0, 0x41, 0x00


	//----- nvinfo : EIATTR_KPARAM_INFO
	.align		4
.L_845:
        /*0068*/ 	.byte	0x04, 0x17
        /*006a*/ 	.short	(.L_847 - .L_846)
.L_846:
        /*006c*/ 	.word	0x00000000
        /*0070*/ 	.short	0x0000
        /*0072*/ 	.short	0x0000
        /*0074*/ 	.byte	0x00, 0xf0, 0x11, 0x00


	//----- nvinfo : EIATTR_SPARSE_MMA_MASK
	.align		4
.L_847:
        /*0078*/ 	.byte	0x03, 0x50
        /*007a*/ 	.short	0x0000


	//----- nvinfo : EIATTR_MAXREG_COUNT
	.align		4
        /*007c*/ 	.byte	0x03, 0x1b
        /*007e*/ 	.short	0x00ff


	//----- nvinfo : EIATTR_EXTERNS
	.align		4
        /*0080*/ 	.byte	0x04, 0x0f
        /*0082*/ 	.short	(.L_849 - .L_848)


	//   ....[0]....
	.align		4
.L_848:
        /*0084*/ 	.word	index@(__assertfail)


	//----- nvinfo : EIATTR_MERCURY_ISA_VERSION
	.align		4
.L_849:
        /*0088*/ 	.byte	0x03, 0x5f
        /*008a*/ 	.short	0x0101


	//----- nvinfo : EIATTR_SYSCALL_OFFSETS
	.align		4
        /*008c*/ 	.byte	0x04, 0x46
        /*008e*/ 	.short	(.L_851 - .L_850)


	//   ....[0]....
.L_850:
        /*0090*/ 	.word	0x00000fa0


	//   ....[1]....
        /*0094*/ 	.word	0x00001ec0


	//   ....[2]....
        /*0098*/ 	.word	0x00002e60


	//   ....[3]....
        /*009c*/ 	.word	0x00003d80


	//   ....[4]....
        /*00a0*/ 	.word	0x00004d30


	//   ....[5]....
        /*00a4*/ 	.word	0x00005c50


	//   ....[6]....
        /*00a8*/ 	.word	0x00006be0


	//   ....[7]....
        /*00ac*/ 	.word	0x00007b10


	//   ....[8]....
        /*00b0*/ 	.word	0x00009060


	//   ....[9]....
        /*00b4*/ 	.word	0x0000a220


	//   ....[10]....
        /*00b8*/ 	.word	0x0000b3a0


	//   ....[11]....
        /*00bc*/ 	.word	0x0000c540


	//----- nvinfo : EIATTR_EXIT_INSTR_OFFSETS
	.align		4
.L_851:
        /*00c0*/ 	.byte	0x04, 0x1c
        /*00c2*/ 	.short	(.L_853 - .L_852)


	//   ....[0]....
.L_852:
        /*00c4*/ 	.word	0x0000b440


	//   ....[1]....
        /*00c8*/ 	.word	0x0000b580


	//   ....[2]....
        /*00cc*/ 	.word	0x0000b5c0


	//   ....[3]....
        /*00d0*/ 	.word	0x0000b650


	//   ....[4]....
        /*00d4*/ 	.word	0x0000b680


	//   ....[5]....
        /*00d8*/ 	.word	0x0000b6b0


	//   ....[6]....
        /*00dc*/ 	.word	0x0000b780


	//   ....[7]....
        /*00e0*/ 	.word	0x0000b800


	//   ....[8]....
        /*00e4*/ 	.word	0x0000b8e0


	//   ....[9]....
        /*00e8*/ 	.word	0x0000b970


	//   ....[10]....
        /*00ec*/ 	.word	0x0000b990


	//   ....[11]....
        /*00f0*/ 	.word	0x0000ba50


	//   ....[12]....
        /*00f4*/ 	.word	0x0000ba80


	//   ....[13]....
        /*00f8*/ 	.word	0x0000bc50


	//   ....[14]....
        /*00fc*/ 	.word	0x0000bdf0


	//   ....[15]....
        /*0100*/ 	.word	0x0000be70


	//   ....[16]....
        /*0104*/ 	.word	0x0000bf20


	//   ....[17]....
        /*0108*/ 	.word	0x0000c0e0


	//   ....[18]....
        /*010c*/ 	.word	0x0000c2a0


	//   ....[19]....
        /*0110*/ 	.word	0x0000c440


	//   ....[20]....
        /*0114*/ 	.word	0x0000c550


	//   ....[21]....
        /*0118*/ 	.word	0x0000c580


	//   ....[22]....
        /*011c*/ 	.word	0x0000c5b0


	//----- nvinfo : EIATTR_MAX_THREADS
	.align		4
.L_853:
        /*0120*/ 	.byte	0x04, 0x05
        /*0122*/ 	.short	(.L_855 - .L_854)
.L_854:
        /*0124*/ 	.word	0x00000080
        /*0128*/ 	.word	0x00000001
        /*012c*/ 	.word	0x00000001


	//----- nvinfo : EIATTR_CRS_STACK_SIZE
	.align		4
.L_855:
        /*0130*/ 	.byte	0x04, 0x1e
        /*0132*/ 	.short	(.L_857 - .L_856)
.L_856:
        /*0134*/ 	.word	0x00000000


	//----- nvinfo : EIATTR_CBANK_PARAM_SIZE
	.align		4
.L_857:
        /*0138*/ 	.byte	0x03, 0x19
        /*013a*/ 	.short	0x0048


	//----- nvinfo : EIATTR_PARAM_CBANK
	.align		4
        /*013c*/ 	.byte	0x04, 0x0a
        /*013e*/ 	.short	(.L_859 - .L_858)
	.align		4
.L_858:
        /*0140*/ 	.word	index@(.nv.constant0._ZN2at6native27unrolled_elementwise_kernelIZZZNS0_44_GLOBAL__N__40a83637_7_Lerp_cu_f5210f67_358318lerp_scalar_kernelERNS_18TensorIteratorBaseERKN3c106ScalarEENKUlvE0_clEvENKUlvE_clEvEUlddE_St5arrayIPcLm3EELi4E23TrivialOffsetCalculatorILi2EjESF_ILi1EjENS0_6memory12LoadWithCastILi2EEENSI_13StoreWithCastILi1EEEEEviT_T0_T2_T3_T4_T5_)
        /*0144*/ 	.short	0x0210
        /*0146*/ 	.short	0x0048


	//----- nvinfo : EIATTR_SW_WAR
	.align		4
.L_859:
        /*0148*/ 	.byte	0x04, 0x36
        /*014a*/ 	.short	(.L_861 - .L_860)
.L_860:
        /*014c*/ 	.word	0x00000008
.L_861:


//--------------------- .nv.info._ZN2at6native18elementwise_kernelILi128ELi2EZNS0_22gpu_kernel_impl_nocastIZZZNS0_44_GLOBAL__N__40a83637_7_Lerp_cu_f5210f67_358318lerp_scalar_kernelERNS_18TensorIteratorBaseERKN3c106ScalarEENKUlvE0_clEvENKUlvE_clEvEUlddE_EEvS5_RKT_EUliE_EEviT1_ --------------------------
	.section	.nv.info._ZN2at6native18elementwise_kernelILi128ELi2EZNS0_22gpu_kernel_impl_nocastIZZZNS0_44_GLOBAL__N__40a83637_7_Lerp_cu_f5210f67_358318lerp_scalar_kernelERNS_18TensorIteratorBaseERKN3c106ScalarEENKUlvE0_clEvENKUlvE_clEvEUlddE_EEvS5_RKT_EUliE_EEviT1_,"",@"SHT_CUDA_INFO"
	.sectionflags	@""
	.align	4


	//----- nvinfo : EIATTR_CUDA_API_VERSION
	.align		4
        /*0000*/ 	.byte	0x04, 0x37
        /*0002*/ 	.short	(.L_863 - .L_862)
.L_862:
        /*0004*/ 	.word	0x00000082


	//----- nvinfo : EIATTR_KPARAM_INFO
	.align		4
.L_863:
        /*0008*/ 	.byte	0x04, 0x17
        /*000a*/ 	.short	(.L_865 - .L_864)
.L_864:
        /*000c*/ 	.word	0x00000000
        /*0010*/ 	.short	0x0001
        /*0012*/ 	.short	0x0008
        /*0014*/ 	.byte	0x00, 0xf0, 0x41, 0x0a


	//----- nvinfo : EIATTR_KPARAM_INFO
	.align		4
.L_865:
        /*0018*/ 	.byte	0x04, 0x17
        /*001a*/ 	.short	(.L_867 - .L_866)
.L_866:
        /*001c*/ 	.word	0x00000000
        /*0020*/ 	.short	0x0000
        /*0022*/ 	.short	0x0000
        /*0024*/ 	.byte	0x00, 0xf0, 0x11, 0x00


	//----- nvinfo : EIATTR_SPARSE_MMA_MASK
	.align		4
.L_867:
        /*0028*/ 	.byte	0x03, 0x50
        /*002a*/ 	.short	0x0000


	//----- nvinfo : EIATTR_MAXREG_COUNT
	.align		4
        /*002c*/ 	.byte	0x03, 0x1b
        /*002e*/ 	.short	0x0080


	//----- nvinfo : EIATTR_MERCURY_ISA_VERSION
	.align		4
        /*0030*/ 	.byte	0x03, 0x5f
        /*0032*/ 	.short	0x0101


	//----- nvinfo : EIATTR_EXIT_INSTR_OFFSETS
	.align		4
        /*0034*/ 	.byte	0x04, 0x1c
        /*0036*/ 	.short	(.L_869 - .L_868)


	//   ....[0]....
.L_868:
        /*0038*/ 	.word	0x00001820


	//   ....[1]....
        /*003c*/ 	.word	0x00002f80


	//----- nvinfo : EIATTR_MAX_THREADS
	.align		4
.L_869:
        /*0040*/ 	.byte	0x04, 0x05
        /*0042*/ 	.short	(.L_871 - .L_870)
.L_870:
        /*0044*/ 	.word	0x00000080
        /*0048*/ 	.word	0x00000001
        /*004c*/ 	.word	0x00000001


	//----- nvinfo : EIATTR_CRS_STACK_SIZE
	.align		4
.L_871:
        /*0050*/ 	.byte	0x04, 0x1e
        /*0052*/ 	.short	(.L_873 - .L_872)
.L_872:
        /*0054*/ 	.word	0x00000000


	//----- nvinfo : EIATTR_CBANK_PARAM_SIZE
	.align		4
.L_873:
        /*0058*/ 	.byte	0x03, 0x19
        /*005a*/ 	.short	0x0298


	//----- nvinfo : EIATTR_PARAM_CBANK
	.align		4
        /*005c*/ 	.byte	0x04, 0x0a
        /*005e*/ 	.short	(.L_875 - .L_874)
	.align		4
.L_874:
        /*0060*/ 	.word	index@(.nv.constant0._ZN2at6native18elementwise_kernelILi128ELi2EZNS0_22gpu_kernel_impl_nocastIZZZNS0_44_GLOBAL__N__40a83637_7_Lerp_cu_f5210f67_358318lerp_scalar_kernelERNS_18TensorIteratorBaseERKN3c106ScalarEENKUlvE0_clEvENKUlvE_clEvEUlddE_EEvS5_RKT_EUliE_EEviT1_)
        /*0064*/ 	.short	0x0210
        /*0066*/ 	.short	0x0298


	//----- nvinfo : EIATTR_SW_WAR
	.align		4
.L_875:
        /*0068*/ 	.byte	0x04, 0x36
        /*006a*/ 	.short	(.L_877 - .L_876)
.L_876:
        /*006c*/ 	.word	0x00000008
.L_877:


//--------------------- .nv.info._ZN2at6native27unrolled_elementwise_kernelIZZZNS0_44_GLOBAL__N__40a83637_7_Lerp_cu_f5210f67_358318lerp_scalar_kernelERNS_18TensorIteratorBaseERKN3c106ScalarEENKUlvE0_clEvENKUlvE_clEvEUlddE_St5arrayIPcLm3EELi4E23TrivialOffsetCalculatorILi2EjESF_ILi1EjENS0_6memory15LoadWithoutCastENSI_16StoreWithoutCastEEEviT_T0_T2_T3_T4_T5_ --------------------------
	.section	.nv.info._ZN2at6native27unrolled_elementwise_kernelIZZZNS0_44_GLOBAL__N__40a83637_7_Lerp_cu_f5210f67_358318lerp_scalar_kernelERNS_18TensorIteratorBaseERKN3c106ScalarEENKUlvE0_clEvENKUlvE_clEvEUlddE_St5arrayIPcLm3EELi4E23TrivialOffsetCalculatorILi2EjESF_ILi1EjENS0_6memory15LoadWithoutCastENSI_16StoreWithoutCastEEEviT_T0_T2_T3_T4_T5_,"",@"SHT_CUDA_INFO"
	.sectionflags	@""
	.align	4


	//----- nvinfo : EIATTR_CUDA_API_VERSION
	.align		4
        /*0000*/ 	.byte	0x04, 0x37
        /*0002*/ 	.short	(.L_879 - .L_878)
.L_878:
        /*0004*/ 	.word	0x00000082


	//----- nvinfo : EIATTR_KPARAM_INFO
	.align		4
.L_879:
        /*0008*/ 	.byte	0x04, 0x17
        /*000a*/ 	.short	(.L_881 - .L_880)
.L_880:
        /*000c*/ 	.word	0x00000000
        /*0010*/ 	.short	0x0006
        /*0012*/ 	.short	0x0033
        /*0014*/ 	.byte	0x00, 0xf0, 0x05, 0x00


	//----- nvinfo : EIATTR_KPARAM_INFO
	.align		4
.L_881:
        /*0018*/ 	.byte	0x04, 0x17
        /*001a*/ 	.short	(.L_883 - .L_882)
.L_882:
        /*001c*/ 	.word	0x00000000
        /*0020*/ 	.short	0x0005
        /*0022*/ 	.short	0x0032
        /*0024*/ 	.byte	0x00, 0xf0, 0x05, 0x00


	//----- nvinfo : EIATTR_KPARAM_INFO
	.align		4
.L_883:
        /*0028*/ 	.byte	0x04, 0x17
        /*002a*/ 	.short	(.L_885 - .L_884)
.L_884:
        /*002c*/ 	.word	0x00000000
        /*0030*/ 	.short	0x0004
        /*0032*/ 	.short	0x0031
        /*0034*/ 	.byte	0x00, 0xf0, 0x05, 0x00


	//----- nvinfo : EIATTR_KPARAM_INFO
	.align		4
.L_885:
        /*0038*/ 	.byte	0x04, 0x17
        /*003a*/ 	.short	(.L_887 - .L_886)
.L_886:
        /*003c*/ 	.word	0x00000000
        /*0040*/ 	.short	0x0003
        /*0042*/ 	.short	0x0030
        /*0044*/ 	.byte	0x00, 0xf0, 0x05, 0x00


	//----- nvinfo : EIATTR_KPARAM_INFO
	.align		4
.L_887:
        /*0048*/ 	.byte	0x04, 0x17
        /*004a*/ 	.short	(.L_889 - .L_888)
.L_888:
        /*004c*/ 	.word	0x00000000
        /*0050*/ 	.short	0x0002
        /*0052*/ 	.short	0x0018
        /*0054*/ 	.byte	0x00, 0xf0, 0x61, 0x00


	//----- nvinfo : EIATTR_KPARAM_INFO
	.align		4
.L_889:
        /*0058*/ 	.byte	0x04, 0x17
        /*005a*/ 	.short	(.L_891 - .L_890)
.L_890:
        /*005c*/ 	.word	0x00000000
        /*0060*/ 	.short	0x0001
        /*0062*/ 	.short	0x0008
        /*0064*/ 	.byte	0x00, 0xf0, 0x41, 0x00


	//----- nvinfo : EIATTR_KPARAM_INFO
	.align		4
.L_891:
        /*0068*/ 	.byte	0x04, 0x17
        /*006a*/ 	.short	(.L_893 - .L_892)
.L_892:
        /*006c*/ 	.word	0x00000000
        /*0070*/ 	.short	0x0000
        /*0072*/ 	.short	0x0000
        /*0074*/ 	.byte	0x00, 0xf0, 0x11, 0x00


	//----- nvinfo : EIATTR_SPARSE_MMA_MASK
	.align		4
.L_893:
        /*0078*/ 	.byte	0x03, 0x50
        /*007a*/ 	.short	0x0000


	//----- nvinfo : EIATTR_MAXREG_COUNT
	.align		4
        /*007c*/ 	.byte	0x03, 0x1b
        /*007e*/ 	.short	0x00ff


	//----- nvinfo : EIATTR_MERCURY_ISA_VERSION
	.align		4
        /*0080*/ 	.byte	0x03, 0x5f
        /*0082*/ 	.short	0x0101


	//----- nvinfo : EIATTR_EXIT_INSTR_OFFSETS
	.align		4
        /*0084*/ 	.byte	0x04, 0x1c
        /*0086*/ 	.short	(.L_895 - .L_894)


	//   ....[0]....
.L_894:
        /*0088*/ 	.word	0x00000680


	//   ....[1]....
        /*008c*/ 	.word	0x00000760


	//----- nvinfo : EIATTR_MAX_THREADS
	.align		4
.L_895:
        /*0090*/ 	.byte	0x04, 0x05
        /*0092*/ 	.short	(.L_897 - .L_896)
.L_896:
        /*0094*/ 	.word	0x00000080
        /*0098*/ 	.word	0x00000001
        /*009c*/ 	.word	0x00000001


	//----- nvinfo : EIATTR_CRS_STACK_SIZE
	.align		4
.L_897:
        /*00a0*/ 	.byte	0x04, 0x1e
        /*00a2*/ 	.short	(.L_899 - .L_898)
.L_898:
        /*00a4*/ 	.word	0x00000000


	//----- nvinfo : EIATTR_CBANK_PARAM_SIZE
	.align		4
.L_899:
        /*00a8*/ 	.byte	0x03, 0x19
        /*00aa*/ 	.short	0x0034


	//----- nvinfo : EIATTR_PARAM_CBANK
	.align		4
        /*00ac*/ 	.byte	0x04, 0x0a
        /*00ae*/ 	.short	(.L_901 - .L_900)
	.align		4
.L_900:
        /*00b0*/ 	.word	index@(.nv.constant0._ZN2at6native27unrolled_elementwise_kernelIZZZNS0_44_GLOBAL__N__40a83637_7_Lerp_cu_f5210f67_358318lerp_scalar_kernelERNS_18TensorIteratorBaseERKN3c106ScalarEENKUlvE0_clEvENKUlvE_clEvEUlddE_St5arrayIPcLm3EELi4E23TrivialOffsetCalculatorILi2EjESF_ILi1EjENS0_6memory15LoadWithoutCastENSI_16StoreWithoutCastEEEviT_T0_T2_T3_T4_T5_)
        /*00b4*/ 	.short	0x0210
        /*00b6*/ 	.short	0x0034


	//----- nvinfo : EIATTR_SW_WAR
	.align		4
.L_901:
        /*00b8*/ 	.byte	0x04, 0x36
        /*00ba*/ 	.short	(.L_903 - .L_902)
.L_902:
        /*00bc*/ 	.word	0x00000008
.L_903:


//--------------------- .nv.info._ZN2at6native29vectorized_elementwise_kernelILi2EZZZNS0_44_GLOBAL__N__40a83637_7_Lerp_cu_f5210f67_358318lerp_scalar_kernelERNS_18TensorIteratorBaseERKN3c106ScalarEENKUlvE0_clEvENKUlvE_clEvEUlddE_St5arrayIPcLm3EEEEviT0_T1_ --------------------------
	.section	.nv.info._ZN2at6native29vectorized_elementwise_kernelILi2EZZZNS0_44_GLOBAL__N__40a83637_7_Lerp_cu_f5210f67_358318lerp_scalar_kernelERNS_18TensorIteratorBaseERKN3c106ScalarEENKUlvE0_clEvENKUlvE_clEvEUlddE_St5arrayIPcLm3EEEEviT0_T1_,"",@"SHT_CUDA_INFO"
	.sectionflags	@""
	.align	4


	//----- nvinfo : EIATTR_CUDA_API_VERSION
	.align		4
        /*0000*/ 	.byte	0x04, 0x37
        /*0002*/ 	.short	(.L_905 - .L_904)
.L_904:
        /*0004*/ 	.word	0x00000082


	//----- nvinfo : EIATTR_KPARAM_INFO
	.align		4
.L_905:
        /*0008*/ 	.byte	0x04, 0x17
        /*000a*/ 	.short	(.L_907 - .L_906)
.L_906:
        /*000c*/ 	.word	0x00000000
        /*0010*/ 	.short	0x0002
        /*0012*/ 	.short	0x0018
        /*0014*/ 	.byte	0x00, 0xf0, 0x61, 0x00


	//----- nvinfo : EIATTR_KPARAM_INFO
	.align		4
.L_907:
        /*0018*/ 	.byte	0x04, 0x17
        /*001a*/ 	.short	(.L_909 - .L_908)
.L_908:
        /*001c*/ 	.word	0x00000000
        /*0020*/ 	.short	0x0001
        /*0022*/ 	.short	0x0008
        /*0024*/ 	.byte	0x00, 0xf0, 0x41, 0x00


	//----- nvinfo : EIATTR_KPARAM_INFO
	.align		4
.L_909:
        /*0028*/ 	.byte	0x04, 0x17
        /*002a*/ 	.short	(.L_911 - .L_910)
.L_910:
        /*002c*/ 	.word	0x00000000
        /*0030*/ 	.short	0x0000
        /*0032*/ 	.short	0x0000
        /*0034*/ 	.byte	0x00, 0xf0, 0x11, 0x00


	//----- nvinfo : EIATTR_SPARSE_MMA_MASK
	.align		4
.L_911:
        /*0038*/ 	.byte	0x03, 0x50
        /*003a*/ 	.short	0x0000


	//----- nvinfo : EIATTR_MAXREG_COUNT
	.align		4
        /*003c*/ 	.byte	0x03, 0x1b
        /*003e*/ 	.short	0x00ff


	//----- nvinfo : EIATTR_MERCURY_ISA_VERSION
	.align		4
        /*0040*/ 	.byte	0x03, 0x5f
        /*0042*/ 	.short	0x0101


	//----- nvinfo : EIATTR_EXIT_INSTR_OFFSETS
	.align		4
        /*0044*/ 	.byte	0x04, 0x1c
        /*0046*/ 	.short	(.L_913 - .L_912)


	//   ....[0]....
.L_912:
        /*0048*/ 	.word	0x00000420


	//   ....[1]....
        /*004c*/ 	.word	0x00001270


	//   ....[2]....
        /*0050*/ 	.word	0x000012d0


	//----- nvinfo : EIATTR_MAX_THREADS
	.align		4
.L_913:
        /*0054*/ 	.byte	0x04, 0x05
        /*0056*/ 	.short	(.L_915 - .L_914)
.L_914:
        /*0058*/ 	.word	0x00000080
        /*005c*/ 	.word	0x00000001
        /*0060*/ 	.word	0x00000001


	//----- nvinfo : EIATTR_CRS_STACK_SIZE
	.align		4
.L_915:
        /*0064*/ 	.byte	0x04, 0x1e
        /*0066*/ 	.short	(.L_917 - .L_916)
.L_916:
        /*0068*/ 	.word	0x00000000


	//----- nvinfo : EIATTR_CBANK_PARAM_SIZE
	.align		4
.L_917:
        /*006c*/ 	.byte	0x03, 0x19
        /*006e*/ 	.short	0x0030


	//----- nvinfo : EIATTR_PARAM_CBANK
	.align		4
        /*0070*/ 	.byte	0x04, 0x0a
        /*0072*/ 	.short	(.L_919 - .L_918)
	.align		4
.L_918:
        /*0074*/ 	.word	index@(.nv.constant0._ZN2at6native29vectorized_elementwise_kernelILi2EZZZNS0_44_GLOBAL__N__40a83637_7_Lerp_cu_f5210f67_358318lerp_scalar_kernelERNS_18TensorIteratorBaseERKN3c106ScalarEENKUlvE0_clEvENKUlvE_clEvEUlddE_St5arrayIPcLm3EEEEviT0_T1_)
        /*0078*/ 	.short	0x0210
        /*007a*/ 	.short	0x0030


	//----- nvinfo : EIATTR_SW_WAR
	.align		4
.L_919:
        /*007c*/ 	.byte	0x04, 0x36
        /*007e*/ 	.short	(.L_921 - .L_920)
.L_920:
        /*0080*/ 	.word	0x00000008
.L_921:


//--------------------- .nv.info._ZN2at6native29vectorized_elementwise_kernelILi4EZZZNS0_44_GLOBAL__N__40a83637_7_Lerp_cu_f5210f67_358318lerp_scalar_kernelERNS_18TensorIteratorBaseERKN3c106ScalarEENKUlvE0_clEvENKUlvE_clEvEUlddE_St5arrayIPcLm3EEEEviT0_T1_ --------------------------
	.section	.nv.info._ZN2at6native29vectorized_elementwise_kernelILi4EZZZNS0_44_GLOBAL__N__40a83637_7_Lerp_cu_f5210f67_358318lerp_scalar_kernelERNS_18TensorIteratorBaseERKN3c106ScalarEENKUlvE0_clEvENKUlvE_clEvEUlddE_St5arrayIPcLm3EEEEviT0_T1_,"",@"SHT_CUDA_INFO"
	.sectionflags	@""
	.align	4


	//----- nvinfo : EIATTR_CUDA_API_VERSION
	.align		4
        /*0000*/ 	.byte	0x04, 0x37
        /*0002*/ 	.short	(.L_923 - .L_922)
.L_922:
        /*0004*/ 	.word	0x00000082


	//----- nvinfo : EIATTR_KPARAM_INFO
	.align		4
.L_923:
        /*0008*/ 	.byte	0x04, 0x17
        /*000a*/ 	.short	(.L_925 - .L_924)
.L_924:
        /*000c*/ 	.word	0x00000000
        /*0010*/ 	.short	0x0002
        /*0012*/ 	.short	0x0018
        /*0014*/ 	.byte	0x00, 0xf0, 0x61, 0x00


	//----- nvinfo : EIATTR_KPARAM_INFO
	.align		4
.L_925:
        /*0018*/ 	.byte	0x04, 0x17
        /*001a*/ 	.short	(.L_927 - .L_926)
.L_926:
        /*001c*/ 	.word	0x00000000
        /*0020*/ 	.short	0x0001
        /*0022*/ 	.short	0x0008
        /*0024*/ 	.byte	0x00, 0xf0, 0x41, 0x00


	//----- nvinfo : EIATTR_KPARAM_INFO
	.align		4
.L_927:
        /*0028*/ 	.byte	0x04, 0x17
        /*002a*/ 	.short	(.L_929 - .L_928)
.L_928:
        /*002c*/ 	.word	0x00000000
        /*0030*/ 	.short	0x0000
        /*0032*/ 	.short	0x0000
        /*0034*/ 	.byte	0x00, 0xf0, 0x11, 0x00


	//----- nvinfo : EIATTR_SPARSE_MMA_MASK
	.align		4
.L_929:
        /*0038*/ 	.byte	0x03, 0x50
        /*003a*/ 	.short	0x0000


	//----- nvinfo : EIATTR_MAXREG_COUNT
	.align		4
        /*003c*/ 	.byte	0x03, 0x1b
        /*003e*/ 	.short	0x00ff


	//----- nvinfo : EIATTR_MERCURY_ISA_VERSION
	.align		4
        /*0040*/ 	.byte	0x03, 0x5f
        /*0042*/ 	.short	0x0101


	//----- nvinfo : EIATTR_EXIT_INSTR_OFFSETS
	.align		4
        /*0044*/ 	.byte	0x04, 0x1c
        /*0046*/ 	.short	(.L_931 - .L_930)


	//   ....[0]....
.L_930:
        /*0048*/ 	.word	0x00000420


	//   ....[1]....
        /*004c*/ 	.word	0x00001270


	//   ....[2]....
        /*0050*/ 	.word	0x000012d0


	//----- nvinfo : EIATTR_MAX_THREADS
	.align		4
.L_931:
        /*0054*/ 	.byte	0x04, 0x05
        /*0056*/ 	.short	(.L_933 - .L_932)
.L_932:
        /*0058*/ 	.word	0x00000080
        /*005c*/ 	.word	0x00000001
        /*0060*/ 	.word	0x00000001


	//----- nvinfo : EIATTR_CRS_STACK_SIZE
	.align		4
.L_933:
        /*0064*/ 	.byte	0x04, 0x1e
        /*0066*/ 	.short	(.L_935 - .L_934)
.L_934:
        /*0068*/ 	.word	0x00000000


	//----- nvinfo : EIATTR_CBANK_PARAM_SIZE
	.align		4
.L_935:
        /*006c*/ 	.byte	0x03, 0x19
        /*006e*/ 	.short	0x0030


	//----- nvinfo : EIATTR_PARAM_CBANK
	.align		4
        /*0070*/ 	.byte	0x04, 0x0a
        /*0072*/ 	.short	(.L_937 - .L_936)
	.align		4
.L_936:
        /*0074*/ 	.word	index@(.nv.constant0._ZN2at6native29vectorized_elementwise_kernelILi4EZZZNS0_44_GLOBAL__N__40a83637_7_Lerp_cu_f5210f67_358318lerp_scalar_kernelERNS_18TensorIteratorBaseERKN3c106ScalarEENKUlvE0_clEvENKUlvE_clEvEUlddE_St5arrayIPcLm3EEEEviT0_T1_)
        /*0078*/ 	.short	0x0210
        /*007a*/ 	.short	0x0030


	//----- nvinfo : EIATTR_SW_WAR
	.align		4
.L_937:
        /*007c*/ 	.byte	0x04, 0x36
        /*007e*/ 	.short	(.L_939 - .L_938)
.L_938:
        /*0080*/ 	.word	0x00000008
.L_939:


//--------------------- .nv.info._ZN2at6native29vectorized_elementwise_kernelILi8EZZZNS0_44_GLOBAL__N__40a83637_7_Lerp_cu_f5210f67_358318lerp_scalar_kernelERNS_18TensorIteratorBaseERKN3c106ScalarEENKUlvE0_clEvENKUlvE_clEvEUlddE_St5arrayIPcLm3EEEEviT0_T1_ --------------------------
	.section	.nv.info._ZN2at6native29vectorized_elementwise_kernelILi8EZZZNS0_44_GLOBAL__N__40a83637_7_Lerp_cu_f5210f67_358318lerp_scalar_kernelERNS_18TensorIteratorBaseERKN3c106ScalarEENKUlvE0_clEvENKUlvE_clEvEUlddE_St5arrayIPcLm3EEEEviT0_T1_,"",@"SHT_CUDA_INFO"
	.sectionflags	@""
	.align	4


	//----- nvinfo : EIATTR_CUDA_API_VERSION
	.align		4
        /*0000*/ 	.byte	0x04, 0x37
        /*0002*/ 	.short	(.L_941 - .L_940)
.L_940:
        /*0004*/ 	.word	0x00000082


	//----- nvinfo : EIATTR_KPARAM_INFO
	.align		4
.L_941:
        /*0008*/ 	.byte	0x04, 0x17
        /*000a*/ 	.short	(.L_943 - .L_942)
.L_942:
        /*000c*/ 	.word	0x00000000
        /*0010*/ 	.short	0x0002
        /*0012*/ 	.short	0x0018
        /*0014*/ 	.byte	0x00, 0xf0, 0x61, 0x00


	//----- nvinfo : EIATTR_KPARAM_INFO
	.align		4
.L_943:
        /*0018*/ 	.byte	0x04, 0x17
        /*001a*/ 	.short	(.L_945 - .L_944)
.L_944:
        /*001c*/ 	.word	0x00000000
        /*0020*/ 	.short	0x0001
        /*0022*/ 	.short	0x0008
        /*0024*/ 	.byte	0x00, 0xf0, 0x41, 0x00


	//----- nvinfo : EIATTR_KPARAM_INFO
	.align		4
.L_945:
        /*0028*/ 	.byte	0x04, 0x17
        /*002a*/ 	.short	(.L_947 - .L_946)
.L_946:
        /*002c*/ 	.word	0x00000000
        /*0030*/ 	.short	0x0000
        /*0032*/ 	.short	0x0000
        /*0034*/ 	.byte	0x00, 0xf0, 0x11, 0x00


	//----- nvinfo : EIATTR_SPARSE_MMA_MASK
	.align		4
.L_947:
        /*0038*/ 	.byte	0x03, 0x50
        /*003a*/ 	.short	0x0000


	//----- nvinfo : EIATTR_MAXREG_COUNT
	.align		4
        /*003c*/ 	.byte	0x03, 0x1b
        /*003e*/ 	.short	0x00ff


	//----- nvinfo : EIATTR_MERCURY_ISA_VERSION
	.align		4
        /*0040*/ 	.byte	0x03, 0x5f
        /*0042*/ 	.short	0x0101


	//----- nvinfo : EIATTR_EXIT_INSTR_OFFSETS
	.align		4
        /*0044*/ 	.byte	0x04, 0x1c
        /*0046*/ 	.short	(.L_949 - .L_948)


	//   ....[0]....
.L_948:
        /*0048*/ 	.word	0x00000420


	//   ....[1]....
        /*004c*/ 	.word	0x00001270


	//   ....[2]....
        /*0050*/ 	.word	0x000012d0


	//----- nvinfo : EIATTR_MAX_THREADS
	.align		4
.L_949:
        /*0054*/ 	.byte	0x04, 0x05
        /*0056*/ 	.short	(.L_951 - .L_950)
.L_950:
        /*0058*/ 	.word	0x00000080
        /*005c*/ 	.word	0x00000001
        /*0060*/ 	.word	0x00000001


	//----- nvinfo : EIATTR_CRS_STACK_SIZE
	.align		4
.L_951:
        /*0064*/ 	.byte	0x04, 0x1e
        /*0066*/ 	.short	(.L_953 - .L_952)
.L_952:
        /*0068*/ 	.word	0x00000000


	//----- nvinfo : EIATTR_CBANK_PARAM_SIZE
	.align		4
.L_953:
        /*006c*/ 	.byte	0x03, 0x19
        /*006e*/ 	.short	0x0030


	//----- nvinfo : EIATTR_PARAM_CBANK
	.align		4
        /*0070*/ 	.byte	0x04, 0x0a
        /*0072*/ 	.short	(.L_955 - .L_954)
	.align		4
.L_954:
        /*0074*/ 	.word	index@(.nv.constant0._ZN2at6native29vectorized_elementwise_kernelILi8EZZZNS0_44_GLOBAL__N__40a83637_7_Lerp_cu_f5210f67_358318lerp_scalar_kernelERNS_18TensorIteratorBaseERKN3c106ScalarEENKUlvE0_clEvENKUlvE_clEvEUlddE_St5arrayIPcLm3EEEEviT0_T1_)
        /*0078*/ 	.short	0x0210
        /*007a*/ 	.short	0x0030


	//----- nvinfo : EIATTR_SW_WAR
	.align		4
.L_955:
        /*007c*/ 	.byte	0x04, 0x36
        /*007e*/ 	.short	(.L_957 - .L_956)
.L_956:
        /*0080*/ 	.word	0x00000008
.L_957:


//--------------------- .nv.info._ZN2at6native18elementwise_kernelILi128ELi4EZNS0_15gpu_kernel_implIZZZNS0_44_GLOBAL__N__40a83637_7_Lerp_cu_f5210f67_358318lerp_tensor_kernelERNS_18TensorIteratorBaseEENKUlvE0_clEvENKUlvE2_clEvEUlN3c108BFloat16ES9_S9_E_EEvS5_RKT_EUliE_EEviT1_ --------------------------
	.section	.nv.info._ZN2at6native18elementwise_kernelILi128ELi4EZNS0_15gpu_kernel_implIZZZNS0_44_GLOBAL__N__40a83637_7_Lerp_cu_f5210f67_358318lerp_tensor_kernelERNS_18TensorIteratorBaseEENKUlvE0_clEvENKUlvE2_clEvEUlN3c108BFloat16ES9_S9_E_EEvS5_RKT_EUliE_EEviT1_,"",@"SHT_CUDA_INFO"
	.sectionflags	@""
	.align	4


	//----- nvinfo : EIATTR_CUDA_API_VERSION
	.align		4
        /*0000*/ 	.byte	0x04, 0x37
        /*0002*/ 	.short	(.L_959 - .L_958)
.L_958:
        /*0004*/ 	.word	0x00000082


	//----- nvinfo : EIATTR_KPARAM_INFO
	.align		4
.L_959:
        /*0008*/ 	.byte	0x04, 0x17
        /*000a*/ 	.short	(.L_961 - .L_960)
.L_960:
        /*000c*/ 	.word	0x00000000
        /*0010*/ 	.short	0x0001
        /*0012*/ 	.short	0x0008
        /*0014*/ 	.byte	0x00, 0xf0, 0xc1, 0x0b


	//----- nvinfo : EIATTR_KPARAM_INFO
	.align		4
.L_961:
        /*0018*/ 	.byte	0x04, 0x17
        /*001a*/ 	.short	(.L_963 - .L_962)
.L_962:
        /*001c*/ 	.word	0x00000000
        /*0020*/ 	.short	0x0000
        /*0022*/ 	.short	0x0000
        /*0024*/ 	.byte	0x00, 0xf0, 0x11, 0x00


	//----- nvinfo : EIATTR_SPARSE_MMA_MASK
	.align		4
.L_963:
        /*0028*/ 	.byte	0x03, 0x50
        /*002a*/ 	.short	0x0000


	//----- nvinfo : EIATTR_MAXREG_COUNT
	.align		4
        /*002c*/ 	.byte	0x03, 0x1b
        /*002e*/ 	.short	0x0080


	//----- nvinfo : EIATTR_EXTERNS
	.align		4
        /*0030*/ 	.byte	0x04, 0x0f
        /*0032*/ 	.short	(.L_965 - .L_964)


	//   ....[0]....
	.align		4
.L_964:
        /*0034*/ 	.word	index@(__assertfail)


	//----- nvinfo : EIATTR_MERCURY_ISA_VERSION
	.align		4
.L_965:
        /*0038*/ 	.byte	0x03, 0x5f
        /*003a*/ 	.short	0x0101


	//----- nvinfo : EIATTR_SYSCALL_OFFSETS
	.align		4
        /*003c*/ 	.byte	0x04, 0x46
        /*003e*/ 	.short	(.L_967 - .L_966)


	//   ....[0]....
.L_966:
        /*0040*/ 	.word	0x00002890


	//   ....[1]....
        /*0044*/ 	.word	0x00003940


	//   ....[2]....
        /*0048*/ 	.word	0x00004910


	//   ....[3]....
        /*004c*/ 	.word	0x00005910


	//   ....[4]....
        /*0050*/ 	.word	0x000081f0


	//   ....[5]....
        /*0054*/ 	.word	0x000092a0


	//   ....[6]....
        /*0058*/ 	.word	0x0000a270


	//   ....[7]....
        /*005c*/ 	.word	0x0000b270


	//   ....[8]....
        /*0060*/ 	.word	0x0000db40


	//   ....[9]....
        /*0064*/ 	.word	0x0000ebf0


	//   ....[10]....
        /*0068*/ 	.word	0x0000fbc0


	//   ....[11]....
        /*006c*/ 	.word	0x00010bc0


	//   ....[12]....
        /*0070*/ 	.word	0x00013480


	//   ....[13]....
        /*0074*/ 	.word	0x00014530


	//   ....[14]....
        /*0078*/ 	.word	0x00015500


	//   ....[15]....
        /*007c*/ 	.word	0x00016500


	//----- nvinfo : EIATTR_EXIT_INSTR_OFFSETS
	.align		4
.L_967:
        /*0080*/ 	.byte	0x04, 0x1c
        /*0082*/ 	.short	(.L_969 - .L_968)


	//   ....[0]....
.L_968:
        /*0084*/ 	.word	0x00010c90


	//   ....[1]....
        /*0088*/ 	.word	0x00015730


	//   ....[2]....
        /*008c*/ 	.word	0x00015770


	//   ....[3]....
        /*0090*/ 	.word	0x00015810


	//   ....[4]....
        /*0094*/ 	.word	0x00015850


	//   ....[5]....
        /*0098*/ 	.word	0x00015890


	//   ....[6]....
        /*009c*/ 	.word	0x00015920


	//   ....[7]....
        /*00a0*/ 	.word	0x00015960


	//   ....[8]....
        /*00a4*/ 	.word	0x00015a00


	//   ....[9]....
        /*00a8*/ 	.word	0x00015a50


	//   ....[10]....
        /*00ac*/ 	.word	0x00015aa0


	//   ....[11]....
        /*00b0*/ 	.word	0x00015b70


	//   ....[12]....
        /*00b4*/ 	.word	0x00015bd0


	//   ....[13]....
        /*00b8*/ 	.word	0x00015d60


	//   ....[14]....
        /*00bc*/ 	.word	0x00015ec0


	//   ....[15]....
        /*00c0*/ 	.word	0x00015ee0


	//   ....[16]....
        /*00c4*/ 	.word	0x00015fa0


	//   ....[17]....
        /*00c8*/ 	.word	0x00016120


	//   ....[18]....
        /*00cc*/ 	.word	0x000162a0


	//   ....[19]....
        /*00d0*/ 	.word	0x00016400


	//   ....[20]....
        /*00d4*/ 	.word	0x00016510


	//   ....[21]....
        /*00d8*/ 	.word	0x00016550


	//   ....[22]....
        /*00dc*/ 	.word	0x00016590


	//----- nvinfo : EIATTR_MAX_THREADS
	.align		4
.L_969:
        /*00e0*/ 	.byte	0x04, 0x05
        /*00e2*/ 	.short	(.L_971 - .L_970)
.L_970:
        /*00e4*/ 	.word	0x00000080
        /*00e8*/ 	.word	0x00000001
        /*00ec*/ 	.word	0x00000001


	//----- nvinfo : EIATTR_CRS_STACK_SIZE
	.align		4
.L_971:
        /*00f0*/ 	.byte	0x04, 0x1e
        /*00f2*/ 	.short	(.L_973 - .L_972)
.L_972:
        /*00f4*/ 	.word	0x00000000


	//----- nvinfo : EIATTR_CBANK_PARAM_SIZE
	.align		4
.L_973:
        /*00f8*/ 	.byte	0x03, 0x19
        /*00fa*/ 	.short	0x02f8


	//----- nvinfo : EIATTR_PARAM_CBANK
	.align		4
        /*00fc*/ 	.byte	0x04, 0x0a
        /*00fe*/ 	.short	(.L_975 - .L_974)
	.align		4
.L_974:
        /*0100*/ 	.word	index@(.nv.constant0._ZN2at6native18elementwise_kernelILi128ELi4EZNS0_15gpu_kernel_implIZZZNS0_44_GLOBAL__N__40a83637_7_Lerp_cu_f5210f67_358318lerp_tensor_kernelERNS_18TensorIteratorBaseEENKUlvE0_clEvENKUlvE2_clEvEUlN3c108BFloat16ES9_S9_E_EEvS5_RKT_EUliE_EEviT1_)
        /*0104*/ 	.short	0x0210
        /*0106*/ 	.short	0x02f8


	//----- nvinfo : EIATTR_SW_WAR
	.align		4
.L_975:
        /*0108*/ 	.byte	0x04, 0x36
        /*010a*/ 	.short	(.L_977 - .L_976)
.L_976:
        /*010c*/ 	.word	0x00000008
.L_977:


//--------------------- .nv.info._ZN2at6native27unrolled_elementwise_kernelIZZZNS0_44_GLOBAL__N__40a83637_7_Lerp_cu_f5210f67_358318lerp_tensor_kernelERNS_18TensorIteratorBaseEENKUlvE0_clEvENKUlvE2_clEvEUlN3c108BFloat16ES8_S8_E_St5arrayIPcLm4EELi4E23TrivialOffsetCalculatorILi3EjESD_ILi1EjENS0_6memory12LoadWithCastILi3EEENSG_13StoreWithCastILi1EEEEEviT_T0_T2_T3_T4_T5_ --------------------------
	.section	.nv.info._ZN2at6native27unrolled_elementwise_kernelIZZZNS0_44_GLOBAL__N__40a83637_7_Lerp_cu_f5210f67_358318lerp_tensor_kernelERNS_18TensorIteratorBaseEENKUlvE0_clEvENKUlvE2_clEvEUlN3c108BFloat16ES8_S8_E_St5arrayIPcLm4EELi4E23TrivialOffsetCalculatorILi3EjESD_ILi1EjENS0_6memory12LoadWithCastILi3EEENSG_13StoreWithCastILi1EEEEEviT_T0_T2_T3_T4_T5_,"",@"SHT_CUDA_INFO"
	.sectionflags	@""
	.align	4


	//----- nvinfo : EIATTR_CUDA_API_VERSION
	.align		4
        /*0000*/ 	.byte	0x04, 0x37
        /*0002*/ 	.short	(.L_979 - .L_978)
.L_978:
        /*0004*/ 	.word	0x00000082


	//----- nvinfo : EIATTR_KPARAM_INFO
	.align		4
.L_979:
        /*0008*/ 	.byte	0x04, 0x17
        /*000a*/ 	.short	(.L_981 - .L_980)
.L_980:
        /*000c*/ 	.word	0x00000000
        /*0010*/ 	.short	0x0006
        /*0012*/ 	.short	0x003c
        /*0014*/ 	.byte	0x00, 0xf0, 0x21, 0x00


	//----- nvinfo : EIATTR_KPARAM_INFO
	.align		4
.L_981:
        /*0018*/ 	.byte	0x04, 0x17
        /*001a*/ 	.short	(.L_983 - .L_982)
.L_982:
        /*001c*/ 	.word	0x00000000
        /*0020*/ 	.short	0x0005
        /*0022*/ 	.short	0x002c
        /*0024*/ 	.byte	0x00, 0xf0, 0x41, 0x00


	//----- nvinfo : EIATTR_KPARAM_INFO
	.align		4
.L_983:
        /*0028*/ 	.byte	0x04, 0x17
        /*002a*/ 	.short	(.L_985 - .L_984)
.L_984:
        /*002c*/ 	.word	0x00000000
        /*0030*/ 	.short	0x0004
        /*0032*/ 	.short	0x0029
        /*0034*/ 	.byte	0x00, 0xf0, 0x05, 0x00


	//----- nvinfo : EIATTR_KPARAM_INFO
	.align		4
.L_985:
        /*0038*/ 	.byte	0x04, 0x17
        /*003a*/ 	.short	(.L_987 - .L_986)
.L_986:
        /*003c*/ 	.word	0x00000000
        /*0040*/ 	.short	0x0003
        /*0042*/ 	.short	0x0028
        /*0044*/ 	.byte	0x00, 0xf0, 0x05, 0x00


	//----- nvinfo : EIATTR_KPARAM_INFO
	.align		4
.L_987:
        /*0048*/ 	.byte	0x04, 0x17
        /*004a*/ 	.short	(.L_989 - .L_988)
.L_988:
        /*004c*/ 	.word	0x00000000
        /*0050*/ 	.short	0x0002
        /*0052*/ 	.short	0x0008
        /*0054*/ 	.byte	0x00, 0xf0, 0x81, 0x00


	//----- nvinfo : EIATTR_KPARAM_INFO
	.align		4
.L_989:
        /*0058*/ 	.byte	0x04, 0x17
        /*005a*/ 	.short	(.L_991 - .L_990)
.L_990:
        /*005c*/ 	.word	0x00000000
        /*0060*/ 	.short	0x0001
        /*0062*/ 	.short	0x0004
        /*0064*/ 	.byte	0x00, 0xf0, 0x05, 0x00


	//----- nvinfo : EIATTR_KPARAM_INFO
	.align		4
.L_991:
        /*0068*/ 	.byte	0x04, 0x17
        /*006a*/ 	.short	(.L_993 - .L_992)
.L_992:
        /*006c*/ 	.word	0x00000000
        /*0070*/ 	.short	0x0000
        /*0072*/ 	.short	0x0000
        /*0074*/ 	.byte	0x00, 0xf0, 0x11, 0x00


	//----- nvinfo : EIATTR_SPARSE_MMA_MASK
	.align		4
.L_993:
        /*0078*/ 	.byte	0x03, 0x50
        /*007a*/ 	.short	0x0000


	//----- nvinfo : EIATTR_MAXREG_COUNT
	.align		4
        /*007c*/ 	.byte	0x03, 0x1b
        /*007e*/ 	.short	0x00ff


	//----- nvinfo : EIATTR_EXTERNS
	.align		4
        /*0080*/ 	.byte	0x04, 0x0f
        /*0082*/ 	.short	(.L_995 - .L_994)


	//   ....[0]....
	.align		4
.L_994:
        /*0084*/ 	.word	index@(__assertfail)


	//----- nvinfo : EIATTR_MERCURY_ISA_VERSION
	.align		4
.L_995:
        /*0088*/ 	.byte	0x03, 0x5f
        /*008a*/ 	.short	0x0101


	//----- nvinfo : EIATTR_SYSCALL_OFFSETS
	.align		4
        /*008c*/ 	.byte	0x04, 0x46
        /*008e*/ 	.short	(.L_997 - .L_996)


	//   ....[0]....
.L_996:
        /*0090*/ 	.word	0x00001110


	//   ....[1]....
        /*0094*/ 	.word	0x000021d0


	//   ....[2]....
        /*0098*/ 	.word	0x00003290


	//   ....[3]....
        /*009c*/ 	.word	0x000043f0


	//   ....[4]....
        /*00a0*/ 	.word	0x000054b0


	//   ....[5]....
        /*00a4*/ 	.word	0x00006570


	//   ....[6]....
        /*00a8*/ 	.word	0x000076e0


	//   ....[7]....
        /*00ac*/ 	.word	0x000087b0


	//   ....[8]....
        /*00b0*/ 	.word	0x00009880


	//   ....[9]....
        /*00b4*/ 	.word	0x0000aa00


	//   ....[10]....
        /*00b8*/ 	.word	0x0000bad0


	//   ....[11]....
        /*00bc*/ 	.word	0x0000cab0


	//   ....[12]....
        /*00c0*/ 	.word	0x0000df90


	//   ....[13]....
        /*00c4*/ 	.word	0x0000eff0


	//   ....[14]....
        /*00c8*/ 	.word	0x0000ffd0


	//   ....[15]....
        /*00cc*/ 	.word	0x00010fd0


	//----- nvinfo : EIATTR_EXIT_INSTR_OFFSETS
	.align		4
.L_997:
        /*00d0*/ 	.byte	0x04, 0x1c
        /*00d2*/ 	.short	(.L_999 - .L_998)


	//   ....[0]....
.L_998:
        /*00d4*/ 	.word	0x00010090


	//   ....[1]....
        /*00d8*/ 	.word	0x00010200


	//   ....[2]....
        /*00dc*/ 	.word	0x00010240


	//   ....[3]....
        /*00e0*/ 	.word	0x000102e0


	//   ....[4]....
        /*00e4*/ 	.word	0x00010320


	//   ....[5]....
        /*00e8*/ 	.word	0x00010360


	//   ....[6]....
        /*00ec*/ 	.word	0x000103f0


	//   ....[7]....
        /*00f0*/ 	.word	0x00010430


	//   ....[8]....
        /*00f4*/ 	.word	0x000104d0


	//   ....[9]....
        /*00f8*/ 	.word	0x00010520


	//   ....[10]....
        /*00fc*/ 	.word	0x00010570


	//   ....[11]....
        /*0100*/ 	.word	0x00010640


	//   ....[12]....
        /*0104*/ 	.word	0x000106a0


	//   ....[13]....
        /*0108*/ 	.word	0x00010830


	//   ....[14]....
        /*010c*/ 	.word	0x00010990


	//   ....[15]....
        /*0110*/ 	.word	0x000109b0


	//   ....[16]....
        /*0114*/ 	.word	0x00010a70


	//   ....[17]....
        /*0118*/ 	.word	0x00010bf0


	//   ....[18]....
        /*011c*/ 	.word	0x00010d70


	//   ....[19]....
        /*0120*/ 	.word	0x00010ed0


	//   ....[20]....
        /*0124*/ 	.word	0x00010fe0


	//   ....[21]....
        /*0128*/ 	.word	0x00011020


	//   ....[22]....
        /*012c*/ 	.word	0x00011060


	//----- nvinfo : EIATTR_MAX_THREADS
	.align		4
.L_999:
        /*0130*/ 	.byte	0x04, 0x05
        /*0132*/ 	.short	(.L_1001 - .L_1000)
.L_1000:
        /*0134*/ 	.word	0x00000080
        /*0138*/ 	.word	0x00000001
        /*013c*/ 	.word	0x00000001


	//----- nvinfo : EIATTR_CRS_STACK_SIZE
	.align		4
.L_1001:
        /*0140*/ 	.byte	0x04, 0x1e
        /*0142*/ 	.short	(.L_1003 - .L_1002)
.L_1002:
        /*0144*/ 	.word	0x00000000


	//----- nvinfo : EIATTR_CBANK_PARAM_SIZE
	.align		4
.L_1003:
        /*0148*/ 	.byte	0x03, 0x19
        /*014a*/ 	.short	0x0044


	//----- nvinfo : EIATTR_PARAM_CBANK
	.align		4
        /*014c*/ 	.byte	0x04, 0x0a
        /*014e*/ 	.short	(.L_1005 - .L_1004)
	.align		4
.L_1004:
        /*0150*/ 	.word	index@(.nv.constant0._ZN2at6native27unrolled_elementwise_kernelIZZZNS0_44_GLOBAL__N__40a83637_7_Lerp_cu_f5210f67_358318lerp_tensor_kernelERNS_18TensorIteratorBaseEENKUlvE0_clEvENKUlvE2_clEvEUlN3c108BFloat16ES8_S8_E_St5arrayIPcLm4EELi4E23TrivialOffsetCalculatorILi3EjESD_ILi1EjENS0_6memory12LoadWithCastILi3EEENSG_13StoreWithCastILi1EEEEEviT_T0_T2_T3_T4_T5_)
        /*0154*/ 	.short	0x0210
        /*0156*/ 	.short	0x0044


	//----- nvinfo : EIATTR_SW_WAR
	.align		4
.L_1005:
        /*0158*/ 	.byte	0x04, 0x36
        /*015a*/ 	.short	(.L_1007 - .L_1006)
.L_1006:
        /*015c*/ 	.word	0x00000008
.L_1007:


//--------------------- .nv.info._ZN2at6native18elementwise_kernelILi128ELi4EZNS0_22gpu_kernel_impl_nocastIZZZNS0_44_GLOBAL__N__40a83637_7_Lerp_cu_f5210f67_358318lerp_tensor_kernelERNS_18TensorIteratorBaseEENKUlvE0_clEvENKUlvE2_clEvEUlN3c108BFloat16ES9_S9_E_EEvS5_RKT_EUliE_EEviT1_ --------------------------
	.section	.nv.info._ZN2at6native18elementwise_kernelILi128ELi4EZNS0_22gpu_kernel_impl_nocastIZZZNS0_44_GLOBAL__N__40a83637_7_Lerp_cu_f5210f67_358318lerp_tensor_kernelERNS_18TensorIteratorBaseEENKUlvE0_clEvENKUlvE2_clEvEUlN3c108BFloat16ES9_S9_E_EEvS5_RKT_EUliE_EEviT1_,"",@"SHT_CUDA_INFO"
	.sectionflags	@""
	.align	4


	//----- nvinfo : EIATTR_CUDA_API_VERSION
	.align		4
        /*0000*/ 	.byte	0x04, 0x37
        /*0002*/ 	.short	(.L_1009 - .L_1008)
.L_1008:
        /*0004*/ 	.word	0x00000082


	//----- nvinfo : EIATTR_KPARAM_INFO
	.align		4
.L_1009:
        /*0008*/ 	.byte	0x04, 0x17
        /*000a*/ 	.short	(.L_1011 - .L_1010)
.L_1010:
        /*000c*/ 	.word	0x00000000
        /*0010*/ 	.short	0x0001
        /*0012*/ 	.short	0x0008
        /*0014*/ 	.byte	0x00, 0xf0, 0xc1, 0x0b


	//----- nvinfo : EIATTR_KPARAM_INFO
	.align		4
.L_1011:
        /*0018*/ 	.byte	0x04, 0x17
        /*001a*/ 	.short	(.L_1013 - .L_1012)
.L_1012:
        /*001c*/ 	.word	0x00000000
        /*0020*/ 	.short	0x0000
        /*0022*/ 	.short	0x0000
        /*0024*/ 	.byte	0x00, 0xf0, 0x11, 0x00


	//----- nvinfo : EIATTR_SPARSE_MMA_MASK
	.align		4
.L_1013:
        /*0028*/ 	.byte	0x03, 0x50
        /*002a*/ 	.short	0x0000


	//----- nvinfo : EIATTR_MAXREG_COUNT
	.align		4
        /*002c*/ 	.byte	0x03, 0x1b
        /*002e*/ 	.short	0x0080


	//----- nvinfo : EIATTR_MERCURY_ISA_VERSION
	.align		4
        /*0030*/ 	.byte	0x03, 0x5f
        /*0032*/ 	.short	0x0101


	//----- nvinfo : EIATTR_EXIT_INSTR_OFFSETS
	.align		4
        /*0034*/ 	.byte	0x04, 0x1c
        /*0036*/ 	.short	(.L_1015 - .L_1014)


	//   ....[0]....
.L_1014:
        /*0038*/ 	.word	0x00004d10


	//   ....[1]....
        /*003c*/ 	.word	0x00006660


	//----- nvinfo : EIATTR_MAX_THREADS
	.align		4
.L_1015:
        /*0040*/ 	.byte	0x04, 0x05
        /*0042*/ 	.short	(.L_1017 - .L_1016)
.L_1016:
        /*0044*/ 	.word	0x00000080
        /*0048*/ 	.word	0x00000001
        /*004c*/ 	.word	0x00000001


	//----- nvinfo : EIATTR_CRS_STACK_SIZE
	.align		4
.L_1017:
        /*0050*/ 	.byte	0x04, 0x1e
        /*0052*/ 	.short	(.L_1019 - .L_1018)
.L_1018:
        /*0054*/ 	.word	0x00000000


	//----- nvinfo : EIATTR_CBANK_PARAM_SIZE
	.align		4
.L_1019:
        /*0058*/ 	.byte	0x03, 0x19
        /*005a*/ 	.short	0x02f8


	//----- nvinfo : EIATTR_PARAM_CBANK
	.align		4
        /*005c*/ 	.byte	0x04, 0x0a
        /*005e*/ 	.short	(.L_1021 - .L_1020)
	.align		4
.L_1020:
        /*0060*/ 	.word	index@(.nv.constant0._ZN2at6native18elementwise_kernelILi128ELi4EZNS0_22gpu_kernel_impl_nocastIZZZNS0_44_GLOBAL__N__40a83637_7_Lerp_cu_f5210f67_358318lerp_tensor_kernelERNS_18TensorIteratorBaseEENKUlvE0_clEvENKUlvE2_clEvEUlN3c108BFloat16ES9_S9_E_EEvS5_RKT_EUliE_EEviT1_)
        /*0064*/ 	.short	0x0210
        /*0066*/ 	.short	0x02f8


	//----- nvinfo : EIATTR_SW_WAR
	.align		4
.L_1021:
        /*0068*/ 	.byte	0x04, 0x36
        /*006a*/ 	.short	(.L_1023 - .L_1022)
.L_1022:
        /*006c*/ 	.word	0x00000008
.L_1023:


//--------------------- .nv.info._ZN2at6native27unrolled_elementwise_kernelIZZZNS0_44_GLOBAL__N__40a83637_7_Lerp_cu_f5210f67_358318lerp_tensor_kernelERNS_18TensorIteratorBaseEENKUlvE0_clEvENKUlvE2_clEvEUlN3c108BFloat16ES8_S8_E_St5arrayIPcLm4EELi4E23TrivialOffsetCalculatorILi3EjESD_ILi1EjENS0_6memory15LoadWithoutCastENSG_16StoreWithoutCastEEEviT_T0_T2_T3_T4_T5_ --------------------------
	.section	.nv.info._ZN2at6native27unrolled_elementwise_kernelIZZZNS0_44_GLOBAL__N__40a83637_7_Lerp_cu_f5210f67_358318lerp_tensor_kernelERNS_18TensorIteratorBaseEENKUlvE0_clEvENKUlvE2_clEvEUlN3c108BFloat16ES8_S8_E_St5arrayIPcLm4EELi4E23TrivialOffsetCalculatorILi3EjESD_ILi1EjENS0_6memory15LoadWithoutCastENSG_16StoreWithoutCastEEEviT_T0_T2_T3_T4_T5_,"",@"SHT_CUDA_INFO"
	.sectionflags	@""
	.align	4


	//----- nvinfo : EIATTR_CUDA_API_VERSION
	.align		4
        /*0000*/ 	.byte	0x04, 0x37
        /*0002*/ 	.short	(.L_1025 - .L_1024)
.L_1024:
        /*0004*/ 	.word	0x00000082


	//----- nvinfo : EIATTR_KPARAM_INFO
	.align		4
.L_1025:
        /*0008*/ 	.byte	0x04, 0x17
        /*000a*/ 	.short	(.L_1027 - .L_1026)
.L_1026:
        /*000c*/ 	.word	0x00000000
        /*0010*/ 	.short	0x0006
        /*0012*/ 	.short	0x002b
        /*0014*/ 	.byte	0x00, 0xf0, 0x05, 0x00


	//----- nvinfo : EIATTR_KPARAM_INFO
	.align		4
.L_1027:
        /*0018*/ 	.byte	0x04, 0x17
        /*001a*/ 	.short	(.L_1029 - .L_1028)
.L_1028:
        /*001c*/ 	.word	0x00000000
        /*0020*/ 	.short	0x0005
        /*0022*/ 	.short	0x002a
        /*0024*/ 	.byte	0x00, 0xf0, 0x05, 0x00


	//----- nvinfo : EIATTR_KPARAM_INFO
	.align		4
.L_1029:
        /*0028*/ 	.byte	0x04, 0x17
        /*002a*/ 	.short	(.L_1031 - .L_1030)
.L_1030:
        /*002c*/ 	.word	0x00000000
        /*0030*/ 	.short	0x0004
        /*0032*/ 	.short	0x0029
        /*0034*/ 	.byte	0x00, 0xf0, 0x05, 0x00


	//----- nvinfo : EIATTR_KPARAM_INFO
	.align		4
.L_1031:
        /*0038*/ 	.byte	0x04, 0x17
        /*003a*/ 	.short	(.L_1033 - .L_1032)
.L_1032:
        /*003c*/ 	.word	0x00000000
        /*0040*/ 	.short	0x0003
        /*0042*/ 	.short	0x0028
        /*0044*/ 	.byte	0x00, 0xf0, 0x05, 0x00


	//----- nvinfo : EIATTR_KPARAM_INFO
	.align		4
.L_1033:
        /*0048*/ 	.byte	0x04, 0x17
        /*004a*/ 	.short	(.L_1035 - .L_1034)
.L_1034:
        /*004c*/ 	.word	0x00000000
        /*0050*/ 	.short	0x0002
        /*0052*/ 	.short	0x0008
        /*0054*/ 	.byte	0x00, 0xf0, 0x81, 0x00


	//----- nvinfo : EIATTR_KPARAM_INFO
	.align		4
.L_1035:
        /*0058*/ 	.byte	0x04, 0x17
        /*005a*/ 	.short	(.L_1037 - .L_1036)
.L_1036:
        /*005c*/ 	.word	0x00000000
        /*0060*/ 	.short	0x0001
        /*0062*/ 	.short	0x0004
        /*0064*/ 	.byte	0x00, 0xf0, 0x05, 0x00


	//----- nvinfo : EIATTR_KPARAM_INFO
	.align		4
.L_1037:
        /*0068*/ 	.byte	0x04, 0x17
        /*006a*/ 	.short	(.L_1039 - .L_1038)
.L_1038:
        /*006c*/ 	.word	0x00000000
        /*0070*/ 	.short	0x0000
        /*0072*/ 	.short	0x0000
        /*0074*/ 	.byte	0x00, 0xf0, 0x11, 0x00


	//----- nvinfo : EIATTR_SPARSE_MMA_MASK
	.align		4
.L_1039:
        /*0078*/ 	.byte	0x03, 0x50
        /*007a*/ 	.short	0x0000


	//----- nvinfo : EIATTR_MAXREG_COUNT
	.align		4
        /*007c*/ 	.byte	0x03, 0x1b
        /*007e*/ 	.short	0x00ff


	//----- nvinfo : EIATTR_MERCURY_ISA_VERSION
	.align		4
        /*0080*/ 	.byte	0x03, 0x5f
        /*0082*/ 	.short	0x0101


	//----- nvinfo : EIATTR_EXIT_INSTR_OFFSETS
	.align		4
        /*0084*/ 	.byte	0x04, 0x1c
        /*0086*/ 	.short	(.L_1041 - .L_1040)


	//   ....[0]....
.L_1040:
        /*0088*/ 	.word	0x000008d0


	//   ....[1]....
        /*008c*/ 	.word	0x00000920


	//----- nvinfo : EIATTR_MAX_THREADS
	.align		4
.L_1041:
        /*0090*/ 	.byte	0x04, 0x05
        /*0092*/ 	.short	(.L_1043 - .L_1042)
.L_1042:
        /*0094*/ 	.word	0x00000080
        /*0098*/ 	.word	0x00000001
        /*009c*/ 	.word	0x00000001


	//----- nvinfo : EIATTR_CRS_STACK_SIZE
	.align		4
.L_1043:
        /*00a0*/ 	.byte	0x04, 0x1e
        /*00a2*/ 	.short	(.L_1045 - .L_1044)
.L_1044:
        /*00a4*/ 	.word	0x00000000


	//----- nvinfo : EIATTR_CBANK_PARAM_SIZE
	.align		4
.L_1045:
        /*00a8*/ 	.byte	0x03, 0x19
        /*00aa*/ 	.short	0x002c


	//----- nvinfo : EIATTR_PARAM_CBANK
	.align		4
        /*00ac*/ 	.byte	0x04, 0x0a
        /*00ae*/ 	.short	(.L_1047 - .L_1046)
	.align		4
.L_1046:
        /*00b0*/ 	.word	index@(.nv.constant0._ZN2at6native27unrolled_elementwise_kernelIZZZNS0_44_GLOBAL__N__40a83637_7_Lerp_cu_f5210f67_358318lerp_tensor_kernelERNS_18TensorIteratorBaseEENKUlvE0_clEvENKUlvE2_clEvEUlN3c108BFloat16ES8_S8_E_St5arrayIPcLm4EELi4E23TrivialOffsetCalculatorILi3EjESD_ILi1EjENS0_6memory15LoadWithoutCastENSG_16StoreWithoutCastEEEviT_T0_T2_T3_T4_T5_)
        /*00b4*/ 	.short	0x0210
        /*00b6*/ 	.short	0x002c


	//----- nvinfo : EIATTR_SW_WAR
	.align		4
.L_1047:
        /*00b8*/ 	.byte	0x04, 0x36
        /*00ba*/ 	.short	(.L_1049 - .L_1048)
.L_1048:
        /*00bc*/ 	.word	0x00000008
.L_1049:


//--------------------- .nv.info._ZN2at6native29vectorized_elementwise_kernelILi2EZZZNS0_44_GLOBAL__N__40a83637_7_Lerp_cu_f5210f67_358318lerp_tensor_kernelERNS_18TensorIteratorBaseEENKUlvE0_clEvENKUlvE2_clEvEUlN3c108BFloat16ES8_S8_E_St5arrayIPcLm4EEEEviT0_T1_ --------------------------
	.section	.nv.info._ZN2at6native29vectorized_elementwise_kernelILi2EZZZNS0_44_GLOBAL__N__40a83637_7_Lerp_cu_f5210f67_358318lerp_tensor_kernelERNS_18TensorIteratorBaseEENKUlvE0_clEvENKUlvE2_clEvEUlN3c108BFloat16ES8_S8_E_St5arrayIPcLm4EEEEviT0_T1_,"",@"SHT_CUDA_INFO"
	.sectionflags	@""
	.align	4


	//----- nvinfo : EIATTR_CUDA_API_VERSION
	.align		4
        /*0000*/ 	.byte	0x04, 0x37
        /*0002*/ 	.short	(.L_1051 - .L_1050)
.L_1050:
        /*0004*/ 	.word	0x00000082


	//----- nvinfo : EIATTR_KPARAM_INFO
	.align		4
.L_1051:
        /*0008*/ 	.byte	0x04, 0x17
        /*000a*/ 	.short	(.L_1053 - .L_1052)
.L_1052:
        /*000c*/ 	.word	0x00000000
        /*0010*/ 	.short	0x0002
        /*0012*/ 	.short	0x0008
        /*0014*/ 	.byte	0x00, 0xf0, 0x81, 0x00


	//----- nvinfo : EIATTR_KPARAM_INFO
	.align		4
.L_1053:
        /*0018*/ 	.byte	0x04, 0x17
        /*001a*/ 	.short	(.L_1055 - .L_1054)
.L_1054:
        /*001c*/ 	.word	0x00000000
        /*0020*/ 	.short	0x0001
        /*0022*/ 	.short	0x0004
        /*0024*/ 	.byte	0x00, 0xf0, 0x05, 0x00


	//----- nvinfo : EIATTR_KPARAM_INFO
	.align		4
.L_1055:
        /*0028*/ 	.byte	0x04, 0x17
        /*002a*/ 	.short	(.L_1057 - .L_1056)
.L_1056:
        /*002c*/ 	.word	0x00000000
        /*0030*/ 	.short	0x0000
        /*0032*/ 	.short	0x0000
        /*0034*/ 	.byte	0x00, 0xf0, 0x11, 0x00


	//----- nvinfo : EIATTR_SPARSE_MMA_MASK
	.align		4
.L_1057:
        /*0038*/ 	.byte	0x03, 0x50
        /*003a*/ 	.short	0x0000


	//----- nvinfo : EIATTR_MAXREG_COUNT
	.align		4
        /*003c*/ 	.byte	0x03, 0x1b
        /*003e*/ 	.short	0x00ff


	//----- nvinfo : EIATTR_MERCURY_ISA_VERSION
	.align		4
        /*0040*/ 	.byte	0x03, 0x5f
        /*0042*/ 	.short	0x0101


	//----- nvinfo : EIATTR_EXIT_INSTR_OFFSETS
	.align		4
        /*0044*/ 	.byte	0x04, 0x1c
        /*0046*/ 	.short	(.L_1059 - .L_1058)


	//   ....[0]....
.L_1058:
        /*0048*/ 	.word	0x00000750


	//   ....[1]....
        /*004c*/ 	.word	0x00001920


	//   ....[2]....
        /*0050*/ 	.word	0x00001970


	//----- nvinfo : EIATTR_MAX_THREADS
	.align		4
.L_1059:
        /*0054*/ 	.byte	0x04, 0x05
        /*0056*/ 	.short	(.L_1061 - .L_1060)
.L_1060:
        /*0058*/ 	.word	0x00000080
        /*005c*/ 	.word	0x00000001
        /*0060*/ 	.word	0x00000001


	//----- nvinfo : EIATTR_CRS_STACK_SIZE
	.align		4
.L_1061:
        /*0064*/ 	.byte	0x04, 0x1e
        /*0066*/ 	.short	(.L_1063 - .L_1062)
.L_1062:
        /*0068*/ 	.word	0x00000000


	//----- nvinfo : EIATTR_CBANK_PARAM_SIZE
	.align		4
.L_1063:
        /*006c*/ 	.byte	0x03, 0x19
        /*006e*/ 	.short	0x0028


	//----- nvinfo : EIATTR_PARAM_CBANK
	.align		4
        /*0070*/ 	.byte	0x04, 0x0a
        /*0072*/ 	.short	(.L_1065 - .L_1064)
	.align		4
.L_1064:
        /*0074*/ 	.word	index@(.nv.constant0._ZN2at6native29vectorized_elementwise_kernelILi2EZZZNS0_44_GLOBAL__N__40a83637_7_Lerp_cu_f5210f67_358318lerp_tensor_kernelERNS_18TensorIteratorBaseEENKUlvE0_clEvENKUlvE2_clEvEUlN3c108BFloat16ES8_S8_E_St5arrayIPcLm4EEEEviT0_T1_)
        /*0078*/ 	.short	0x0210
        /*007a*/ 	.short	0x0028


	//----- nvinfo : EIATTR_SW_WAR
	.align		4
.L_1065:
        /*007c*/ 	.byte	0x04, 0x36
        /*007e*/ 	.short	(.L_1067 - .L_1066)
.L_1066:
        /*0080*/ 	.word	0x00000008
.L_1067:


//--------------------- .nv.info._ZN2at6native29vectorized_elementwise_kernelILi4EZZZNS0_44_GLOBAL__N__40a83637_7_Lerp_cu_f5210f67_358318lerp_tensor_kernelERNS_18TensorIteratorBaseEENKUlvE0_clEvENKUlvE2_clEvEUlN3c108BFloat16ES8_S8_E_St5arrayIPcLm4EEEEviT0_T1_ --------------------------
	.section	.nv.info._ZN2at6native29vectorized_elementwise_kernelILi4EZZZNS0_44_GLOBAL__N__40a83637_7_Lerp_cu_f5210f67_358318lerp_tensor_kernelERNS_18TensorIteratorBaseEENKUlvE0_clEvENKUlvE2_clEvEUlN3c108BFloat16ES8_S8_E_St5arrayIPcLm4EEEEviT0_T1_,"",@"SHT_CUDA_INFO"
	.sectionflags	@""
	.align	4


	//----- nvinfo : EIATTR_CUDA_API_VERSION
	.align		4
        /*0000*/ 	.byte	0x04, 0x37
        /*0002*/ 	.short	(.L_1069 - .L_1068)
.L_1068:
        /*0004*/ 	.word	0x00000082


	//----- nvinfo : EIATTR_KPARAM_INFO
	.align		4
.L_1069:
        /*0008*/ 	.byte	0x04, 0x17
        /*000a*/ 	.short	(.L_1071 - .L_1070)
.L_1070:
        /*000c*/ 	.word	0x00000000
        /*0010*/ 	.short	0x0002
        /*0012*/ 	.short	0x0008
        /*0014*/ 	.byte	0x00, 0xf0, 0x81, 0x00


	//----- nvinfo : EIATTR_KPARAM_INFO
	.align		4
.L_1071:
        /*0018*/ 	.byte	0x04, 0x17
        /*001a*/ 	.short	(.L_1073 - .L_1072)
.L_1072:
        /*001c*/ 	.word	0x00000000
        /*0020*/ 	.short	0x0001
        /*0022*/ 	.short	0x0004
        /*0024*/ 	.byte	0x00, 0xf0, 0x05, 0x00


	//----- nvinfo : EIATTR_KPARAM_INFO
	.align		4
.L_1073:
        /*0028*/ 	.byte	0x04, 0x17
        /*002a*/ 	.short	(.L_1075 - .L_1074)
.L_1074:
        /*002c*/ 	.word	0x00000000
        /*0030*/ 	.short	0x0000
        /*0032*/ 	.short	0x0000
        /*0034*/ 	.byte	0x00, 0xf0, 0x11, 0x00


	//----- nvinfo : EIATTR_SPARSE_MMA_MASK
	.align		4
.L_1075:
        /*0038*/ 	.byte	0x03, 0x50
        /*003a*/ 	.short	0x0000


	//----- nvinfo : EIATTR_MAXREG_COUNT
	.align		4
        /*003c*/ 	.byte	0x03, 0x1b
        /*003e*/ 	.short	0x00ff


	//----- nvinfo : EIATTR_MERCURY_ISA_VERSION
	.align		4
        /*0040*/ 	.byte	0x03, 0x5f
        /*0042*/ 	.short	0x0101


	//----- nvinfo : EIATTR_EXIT_INSTR_OFFSETS
	.align		4
        /*0044*/ 	.byte	0x04, 0x1c
        /*0046*/ 	.short	(.L_1077 - .L_1076)


	//   ....[0]....
.L_1076:
        /*0048*/ 	.word	0x000006d0


	//   ....[1]....
        /*004c*/ 	.word	0x000018a0


	//   ....[2]....
        /*0050*/ 	.word	0x000018f0


	//----- nvinfo : EIATTR_MAX_THREADS
	.align		4
.L_1077:
        /*0054*/ 	.byte	0x04, 0x05
        /*0056*/ 	.short	(.L_1079 - .L_1078)
.L_1078:
        /*0058*/ 	.word	0x00000080
        /*005c*/ 	.word	0x00000001
        /*0060*/ 	.word	0x00000001


	//----- nvinfo : EIATTR_CRS_STACK_SIZE
	.align		4
.L_1079:
        /*0064*/ 	.byte	0x04, 0x1e
        /*0066*/ 	.short	(.L_1081 - .L_1080)
.L_1080:
        /*0068*/ 	.word	0x00000000


	//----- nvinfo : EIATTR_CBANK_PARAM_SIZE
	.align		4
.L_1081:
        /*006c*/ 	.byte	0x03, 0x19
        /*006e*/ 	.short	0x0028


	//----- nvinfo : EIATTR_PARAM_CBANK
	.align		4
        /*0070*/ 	.byte	0x04, 0x0a
        /*0072*/ 	.short	(.L_1083 - .L_1082)
	.align		4
.L_1082:
        /*0074*/ 	.word	index@(.nv.constant0._ZN2at6native29vectorized_elementwise_kernelILi4EZZZNS0_44_GLOBAL__N__40a83637_7_Lerp_cu_f5210f67_358318lerp_tensor_kernelERNS_18TensorIteratorBaseEENKUlvE0_clEvENKUlvE2_clEvEUlN3c108BFloat16ES8_S8_E_St5arrayIPcLm4EEEEviT0_T1_)
        /*0078*/ 	.short	0x0210
        /*007a*/ 	.short	0x0028


	//----- nvinfo : EIATTR_SW_WAR
	.align		4
.L_1083:
        /*007c*/ 	.byte	0x04, 0x36
        /*007e*/ 	.short	(.L_1085 - .L_1084)
.L_1084:
        /*0080*/ 	.word	0x00000008
.L_1085:


//--------------------- .nv.info._ZN2at6native29vectorized_elementwise_kernelILi8EZZZNS0_44_GLOBAL__N__40a83637_7_Lerp_cu_f5210f67_358318lerp_tensor_kernelERNS_18TensorIteratorBaseEENKUlvE0_clEvENKUlvE2_clEvEUlN3c108BFloat16ES8_S8_E_St5arrayIPcLm4EEEEviT0_T1_ --------------------------
	.section	.nv.info._ZN2at6native29vectorized_elementwise_kernelILi8EZZZNS0_44_GLOBAL__N__40a83637_7_Lerp_cu_f5210f67_358318lerp_tensor_kernelERNS_18TensorIteratorBaseEENKUlvE0_clEvENKUlvE2_clEvEUlN3c108BFloat16ES8_S8_E_St5arrayIPcLm4EEEEviT0_T1_,"",@"SHT_CUDA_INFO"
	.sectionflags	@""
	.align	4


	//----- nvinfo : EIATTR_CUDA_API_VERSION
	.align		4
        /*0000*/ 	.byte	0x04, 0x37
        /*0002*/ 	.short	(.L_1087 - .L_1086)
.L_1086:
        /*0004*/ 	.word	0x00000082


	//----- nvinfo : EIATTR_KPARAM_INFO
	.align		4
.L_1087:
        /*0008*/ 	.byte	0x04, 0x17
        /*000a*/ 	.short	(.L_1089 - .L_1088)
.L_1088:
        /*000c*/ 	.word	0x00000000
        /*0010*/ 	.short	0x0002
        /*0012*/ 	.short	0x0008
        /*0014*/ 	.byte	0x00, 0xf0, 0x81, 0x00


	//----- nvinfo : EIATTR_KPARAM_INFO
	.align		4
.L_1089:
        /*0018*/ 	.byte	0x04, 0x17
        /*001a*/ 	.short	(.L_1091 - .L_1090)
.L_1090:
        /*001c*/ 	.word	0x00000000
        /*0020*/ 	.short	0x0001
        /*0022*/ 	.short	0x0004
        /*0024*/ 	.byte	0x00, 0xf0, 0x05, 0x00


	//----- nvinfo : EIATTR_KPARAM_INFO
	.align		4
.L_1091:
        /*0028*/ 	.byte	0x04, 0x17
        /*002a*/ 	.short	(.L_1093 - .L_1092)
.L_1092:
        /*002c*/ 	.word	0x00000000
        /*0030*/ 	.short	0x0000
        /*0032*/ 	.short	0x0000
        /*0034*/ 	.byte	0x00, 0xf0, 0x11, 0x00


	//----- nvinfo : EIATTR_SPARSE_MMA_MASK
	.align		4
.L_1093:
        /*0038*/ 	.byte	0x03, 0x50
        /*003a*/ 	.short	0x0000


	//----- nvinfo : EIATTR_MAXREG_COUNT
	.align		4
        /*003c*/ 	.byte	0x03, 0x1b
        /*003e*/ 	.short	0x00ff


	//----- nvinfo : EIATTR_MERCURY_ISA_VERSION
	.align		4
        /*0040*/ 	.byte	0x03, 0x5f
        /*0042*/ 	.short	0x0101


	//----- nvinfo : EIATTR_EXIT_INSTR_OFFSETS
	.align		4
        /*0044*/ 	.byte	0x04, 0x1c
        /*0046*/ 	.short	(.L_1095 - .L_1094)


	//   ....[0]....
.L_1094:
        /*0048*/ 	.word	0x00000690


	//   ....[1]....
        /*004c*/ 	.word	0x00001860


	//   ....[2]....
        /*0050*/ 	.word	0x000018b0


	//----- nvinfo : EIATTR_MAX_THREADS
	.align		4
.L_1095:
        /*0054*/ 	.byte	0x04, 0x05
        /*0056*/ 	.short	(.L_1097 - .L_1096)
.L_1096:
        /*0058*/ 	.word	0x00000080
        /*005c*/ 	.word	0x00000001
        /*0060*/ 	.word	0x00000001


	//----- nvinfo : EIATTR_CRS_STACK_SIZE
	.align		4
.L_1097:
        /*0064*/ 	.byte	0x04, 0x1e
        /*0066*/ 	.short	(.L_1099 - .L_1098)
.L_1098:
        /*0068*/ 	.word	0x00000000


	//----- nvinfo : EIATTR_CBANK_PARAM_SIZE
	.align		4
.L_1099:
        /*006c*/ 	.byte	0x03, 0x19
        /*006e*/ 	.short	0x0028


	//----- nvinfo : EIATTR_PARAM_CBANK
	.align		4
        /*0070*/ 	.byte	0x04, 0x0a
        /*0072*/ 	.short	(.L_1101 - .L_1100)
	.align		4
.L_1100:
        /*0074*/ 	.word	index@(.nv.constant0._ZN2at6native29vectorized_elementwise_kernelILi8EZZZNS0_44_GLOBAL__N__40a83637_7_Lerp_cu_f5210f67_358318lerp_tensor_kernelERNS_18TensorIteratorBaseEENKUlvE0_clEvENKUlvE2_clEvEUlN3c108BFloat16ES8_S8_E_St5arrayIPcLm4EEEEviT0_T1_)
        /*0078*/ 	.short	0x0210
        /*007a*/ 	.short	0x0028


	//----- nvinfo : EIATTR_SW_WAR
	.align		4
.L_1101:
        /*007c*/ 	.byte	0x04, 0x36
        /*007e*/ 	.short	(.L_1103 - .L_1102)
.L_1102:
        /*0080*/ 	.word	0x00000008
.L_1103:


//--------------------- .nv.info._ZN2at6native18elementwise_kernelILi128ELi4EZNS0_15gpu_kernel_implIZZZNS0_44_GLOBAL__N__40a83637_7_Lerp_cu_f5210f67_358318lerp_tensor_kernelERNS_18TensorIteratorBaseEENKUlvE0_clEvENKUlvE1_clEvEUlN3c104HalfES9_S9_E_EEvS5_RKT_EUliE_EEviT1_ --------------------------
	.section	.nv.info._ZN2at6native18elementwise_kernelILi128ELi4EZNS0_15gpu_kernel_implIZZZNS0_44_GLOBAL__N__40a83637_7_Lerp_cu_f5210f67_358318lerp_tensor_kernelERNS_18TensorIteratorBaseEENKUlvE0_clEvENKUlvE1_clEvEUlN3c104HalfES9_S9_E_EEvS5_RKT_EUliE_EEviT1_,"",@"SHT_CUDA_INFO"
	.sectionflags	@""
	.align	4


	//----- nvinfo : EIATTR_CUDA_API_VERSION
	.align		4
        /*0000*/ 	.byte	0x04, 0x37
        /*0002*/ 	.short	(.L_1105 - .L_1104)
.L_1104:
        /*0004*/ 	.word	0x00000082


	//----- nvinfo : EIATTR_KPARAM_INFO
	.align		4
.L_1105:
        /*0008*/ 	.byte	0x04, 0x17
        /*000a*/ 	.short	(.L_1107 - .L_1106)
.L_1106:
        /*000c*/ 	.word	0x00000000
        /*0010*/ 	.short	0x0001
        /*0012*/ 	.short	0x0008
        /*0014*/ 	.byte	0x00, 0xf0, 0xc1, 0x0b


	//----- nvinfo : EIATTR_KPARAM_INFO
	.align		4
.L_1107:
        /*0018*/ 	.byte	0x04, 0x17
        /*001a*/ 	.short	(.L_1109 - .L_1108)
.L_1108:
        /*001c*/ 	.word	0x00000000
        /*0020*/ 	.short	0x0000
        /*0022*/ 	.short	0x0000
        /*0024*/ 	.byte	0x00, 0xf0, 0x11, 0x00


	//----- nvinfo : EIATTR_SPARSE_MMA_MASK
	.align		4
.L_1109:
        /*0028*/ 	.byte	0x03, 0x50
        /*002a*/ 	.short	0x0000


	//----- nvinfo : EIATTR_MAXREG_COUNT
	.align		4
        /*002c*/ 	.byte	0x03, 0x1b
        /*002e*/ 	.short	0x0080


	//----- nvinfo : EIATTR_EXTERNS
	.align		4
        /*0030*/ 	.byte	0x04, 0x0f
        /*0032*/ 	.short	(.L_1111 - .L_1110)


	//   ....[0]....
	.align		4
.L_1110:
        /*0034*/ 	.word	index@(__assertfail)


	//----- nvinfo : EIATTR_MERCURY_ISA_VERSION
	.align		4
.L_1111:
        /*0038*/ 	.byte	0x03, 0x5f
        /*003a*/ 	.short	0x0101


	//----- nvinfo : EIATTR_SYSCALL_OFFSETS
	.align		4
        /*003c*/ 	.byte	0x04, 0x46
        /*003e*/ 	.short	(.L_1113 - .L_1112)


	//   ....[0]....
.L_1112:
        /*0040*/ 	.word	0x00002860


	//   ....[1]....
        /*0044*/ 	.word	0x000038e0


	//   ....[2]....
        /*0048*/ 	.word	0x00004890


	//   ....[3]....
        /*004c*/ 	.word	0x00005880


	//   ....[4]....
        /*0050*/ 	.word	0x00008130


	//   ....[5]....
        /*0054*/ 	.word	0x000091b0


	//   ....[6]....
        /*0058*/ 	.word	0x0000a160


	//   ....[7]....
        /*005c*/ 	.word	0x0000b150


	//   ....[8]....
        /*0060*/ 	.word	0x0000d9f0


	//   ....[9]....
        /*0064*/ 	.word	0x0000ea70


	//   ....[10]....
        /*0068*/ 	.word	0x0000fa20


	//   ....[11]....
        /*006c*/ 	.word	0x00010a10


	//   ....[12]....
        /*0070*/ 	.word	0x000132a0


	//   ....[13]....
        /*0074*/ 	.word	0x00014320


	//   ....[14]....
        /*0078*/ 	.word	0x000152d0


	//   ....[15]....
        /*007c*/ 	.word	0x000162c0


	//----- nvinfo : EIATTR_EXIT_INSTR_OFFSETS
	.align		4
.L_1113:
        /*0080*/ 	.byte	0x04, 0x1c
        /*0082*/ 	.short	(.L_1115 - .L_1114)


	//   ....[0]....
.L_1114:
        /*0084*/ 	.word	0x00010ae0


	//   ....[1]....
        /*0088*/ 	.word	0x000154f0


	//   ....[2]....
        /*008c*/ 	.word	0x00015530


	//   ....[3]....
        /*0090*/ 	.word	0x000155d0


	//   ....[4]....
        /*0094*/ 	.word	0x00015610


	//   ....[5]....
        /*0098*/ 	.word	0x00015650


	//   ....[6]....
        /*009c*/ 	.word	0x000156e0


	//   ....[7]....
        /*00a0*/ 	.word	0x00015700


	//   ....[8]....
        /*00a4*/ 	.word	0x000157a0


	//   ....[9]....
        /*00a8*/ 	.word	0x000157f0


	//   ....[10]....
        /*00ac*/ 	.word	0x00015840


	//   ....[11]....
        /*00b0*/ 	.word	0x00015910


	//   ....[12]....
        /*00b4*/ 	.word	0x00015970


	//   ....[13]....
        /*00b8*/ 	.word	0x00015b00


	//   ....[14]....
        /*00bc*/ 	.word	0x00015c60


	//   ....[15]....
        /*00c0*/ 	.word	0x00015ca0


	//   ....[16]....
        /*00c4*/ 	.word	0x00015d60


	//   ....[17]....
        /*00c8*/ 	.word	0x00015ee0


	//   ....[18]....
        /*00cc*/ 	.word	0x00016060


	//   ....[19]....
        /*00d0*/ 	.word	0x000161c0


	//   ....[20]....
        /*00d4*/ 	.word	0x000162d0


	//   ....[21]....
        /*00d8*/ 	.word	0x00016310


	//   ....[22]....
        /*00dc*/ 	.word	0x00016350


	//----- nvinfo : EIATTR_MAX_THREADS
	.align		4
.L_1115:
        /*00e0*/ 	.byte	0x04, 0x05
        /*00e2*/ 	.short	(.L_1117 - .L_1116)
.L_1116:
        /*00e4*/ 	.word	0x00000080
        /*00e8*/ 	.word	0x00000001
        /*00ec*/ 	.word	0x00000001


	//----- nvinfo : EIATTR_CRS_STACK_SIZE
	.align		4
.L_1117:
        /*00f0*/ 	.byte	0x04, 0x1e
        /*00f2*/ 	.short	(.L_1119 - .L_1118)
.L_1118:
        /*00f4*/ 	.word	0x00000000


	//----- nvinfo : EIATTR_CBANK_PARAM_SIZE
	.align		4
.L_1119:
        /*00f8*/ 	.byte	0x03, 0x19
        /*00fa*/ 	.short	0x02f8


	//----- nvinfo : EIATTR_PARAM_CBANK
	.align		4
        /*00fc*/ 	.byte	0x04, 0x0a
        /*00fe*/ 	.short	(.L_1121 - .L_1120)
	.align		4
.L_1120:
        /*0100*/ 	.word	index@(.nv.constant0._ZN2at6native18elementwise_kernelILi128ELi4EZNS0_15gpu_kernel_implIZZZNS0_44_GLOBAL__N__40a83637_7_Lerp_cu_f5210f67_358318lerp_tensor_kernelERNS_18TensorIteratorBaseEENKUlvE0_clEvENKUlvE1_clEvEUlN3c104HalfES9_S9_E_EEvS5_RKT_EUliE_EEviT1_)
        /*0104*/ 	.short	0x0210
        /*0106*/ 	.short	0x02f8


	//----- nvinfo : EIATTR_SW_WAR
	.align		4
.L_1121:
        /*0108*/ 	.byte	0x04, 0x36
        /*010a*/ 	.short	(.L_1123 - .L_1122)
.L_1122:
        /*010c*/ 	.word	0x00000008
.L_1123:


//--------------------- .nv.info._ZN2at6native27unrolled_elementwise_kernelIZZZNS0_44_GLOBAL__N__40a83637_7_Lerp_cu_f5210f67_358318lerp_tensor_kernelERNS_18TensorIteratorBaseEENKUlvE0_clEvENKUlvE1_clEvEUlN3c104HalfES8_S8_E_St5arrayIPcLm4EELi4E23TrivialOffsetCalculatorILi3EjESD_ILi1EjENS0_6memory12LoadWithCastILi3EEENSG_13StoreWithCastILi1EEEEEviT_T0_T2_T3_T4_T5_ --------------------------
	.section	.nv.info._ZN2at6native27unrolled_elementwise_kernelIZZZNS0_44_GLOBAL__N__40a83637_7_Lerp_cu_f5210f67_358318lerp_tensor_kernelERNS_18TensorIteratorBaseEENKUlvE0_clEvENKUlvE1_clEvEUlN3c104HalfES8_S8_E_St5arrayIPcLm4EELi4E23TrivialOffsetCalculatorILi3EjESD_ILi1EjENS0_6memory12LoadWithCastILi3EEENSG_13StoreWithCastILi1EEEEEviT_T0_T2_T3_T4_T5_,"",@"SHT_CUDA_INFO"
	.sectionflags	@""
	.align	4


	//----- nvinfo : EIATTR_CUDA_API_VERSION
	.align		4
        /*0000*/ 	.byte	0x04, 0x37
        /*0002*/ 	.short	(.L_1125 - .L_1124)
.L_1124:
        /*0004*/ 	.word	0x00000082


	//----- nvinfo : EIATTR_KPARAM_INFO
	.align		4
.L_1125:
        /*0008*/ 	.byte	0x04, 0x17
        /*000a*/ 	.short	(.L_1127 - .L_1126)
.L_1126:
        /*000c*/ 	.word	0x00000000
        /*0010*/ 	.short	0x0006
        /*0012*/ 	.short	0x003c
        /*0014*/ 	.byte	0x00, 0xf0, 0x21, 0x00


	//----- nvinfo : EIATTR_KPARAM_INFO
	.align		4
.L_1127:
        /*0018*/ 	.byte	0x04, 0x17
        /*001a*/ 	.short	(.L_1129 - .L_1128)
.L_1128:
        /*001c*/ 	.word	0x00000000
        /*0020*/ 	.short	0x0005
        /*0022*/ 	.short	0x002c
        /*0024*/ 	.byte	0x00, 0xf0, 0x41, 0x00


	//----- nvinfo : EIATTR_KPARAM_INFO
	.align		4
.L_1129:
        /*0028*/ 	.byte	0x04, 0x17
        /*002a*/ 	.short	(.L_1131 - .L_1130)
.L_1130:
        /*002c*/ 	.word	0x00000000
        /*0030*/ 	.short	0x0004
        /*0032*/ 	.short	0x0029
        /*0034*/ 	.byte	0x00, 0xf0, 0x05, 0x00


	//----- nvinfo : EIATTR_KPARAM_INFO
	.align		4
.L_1131:
        /*0038*/ 	.byte	0x04, 0x17
        /*003a*/ 	.short	(.L_1133 - .L_1132)
.L_1132:
        /*003c*/ 	.word	0x00000000
        /*0040*/ 	.short	0x0003
        /*0042*/ 	.short	0x0028
        /*0044*/ 	.byte	0x00, 0xf0, 0x05, 0x00


	//----- nvinfo : EIATTR_KPARAM_INFO
	.align		4
.L_1133:
        /*0048*/ 	.byte	0x04, 0x17
        /*004a*/ 	.short	(.L_1135 - .L_1134)
.L_1134:
        /*004c*/ 	.word	0x00000000
        /*0050*/ 	.short	0x0002
        /*0052*/ 	.short	0x0008
        /*0054*/ 	.byte	0x00, 0xf0, 0x81, 0x00


	//----- nvinfo : EIATTR_KPARAM_INFO
	.align		4
.L_1135:
        /*0058*/ 	.byte	0x04, 0x17
        /*005a*/ 	.short	(.L_1137 - .L_1136)
.L_1136:
        /*005c*/ 	.word	0x00000000
        /*0060*/ 	.short	0x0001
        /*0062*/ 	.short	0x0004
        /*0064*/ 	.byte	0x00, 0xf0, 0x05, 0x00


	//----- nvinfo : EIATTR_KPARAM_INFO
	.align		4
.L_1137:
        /*0068*/ 	.byte	0x04, 0x17
        /*006a*/ 	.short	(.L_1139 - .L_1138)
.L_1138:
        /*006c*/ 	.word	0x00000000
        /*0070*/ 	.short	0x0000
        /*0072*/ 	.short	0x0000
        /*0074*/ 	.byte	0x00, 0xf0, 0x11, 0x00


	//----- nvinfo : EIATTR_SPARSE_MMA_MASK
	.align		4
.L_1139:
        /*0078*/ 	.byte	0x03, 0x50
        /*007a*/ 	.short	0x0000


	//----- nvinfo : EIATTR_MAXREG_COUNT
	.align		4
        /*007c*/ 	.byte	0x03, 0x1b
        /*007e*/ 	.short	0x00ff


	//----- nvinfo : EIATTR_EXTERNS
	.align		4
        /*0080*/ 	.byte	0x04, 0x0f
        /*0082*/ 	.short	(.L_1141 - .L_1140)


	//   ....[0]....
	.align		4
.L_1140:
        /*0084*/ 	.word	index@(__assertfail)


	//----- nvinfo : EIATTR_MERCURY_ISA_VERSION
	.align		4
.L_1141:
        /*0088*/ 	.byte	0x03, 0x5f
        /*008a*/ 	.short	0x0101


	//----- nvinfo : EIATTR_SYSCALL_OFFSETS
	.align		4
        /*008c*/ 	.byte	0x04, 0x46
        /*008e*/ 	.short	(.L_1143 - .L_1142)


	//   ....[0]....
.L_1142:
        /*0090*/ 	.word	0x000010e0


	//   ....[1]....
        /*0094*/ 	.word	0x00002170


	//   ....[2]....
        /*0098*/ 	.word	0x00003200


	//   ....[3]....
        /*009c*/ 	.word	0x00004330


	//   ....[4]....
        /*00a0*/ 	.word	0x000053c0


	//   ....[5]....
        /*00a4*/ 	.word	0x00006450


	//   ....[6]....
        /*00a8*/ 	.word	0x00007590


	//   ....[7]....
        /*00ac*/ 	.word	0x00008630


	//   ....[8]....
        /*00b0*/ 	.word	0x000096d0


	//   ....[9]....
        /*00b4*/ 	.word	0x0000a820


	//   ....[10]....
        /*00b8*/ 	.word	0x0000b8c0


	//   ....[11]....
        /*00bc*/ 	.word	0x0000c880


	//   ....[12]....
        /*00c0*/ 	.word	0x0000dd60


	//   ....[13]....
        /*00c4*/ 	.word	0x0000edc0


	//   ....[14]....
        /*00c8*/ 	.word	0x0000fda0


	//   ....[15]....
        /*00cc*/ 	.word	0x00010da0


	//----- nvinfo : EIATTR_EXIT_INSTR_OFFSETS
	.align		4
.L_1143:
        /*00d0*/ 	.byte	0x04, 0x1c
        /*00d2*/ 	.short	(.L_1145 - .L_1144)


	//   ....[0]....
.L_1144:
        /*00d4*/ 	.word	0x0000fe60


	//   ....[1]....
        /*00d8*/ 	.word	0x0000ffd0


	//   ....[2]....
        /*00dc*/ 	.word	0x00010010


	//   ....[3]....
        /*00e0*/ 	.word	0x000100b0


	//   ....[4]....
        /*00e4*/ 	.word	0x000100f0


	//   ....[5]....
        /*00e8*/ 	.word	0x00010130


	//   ....[6]....
        /*00ec*/ 	.word	0x000101c0


	//   ....[7]....
        /*00f0*/ 	.word	0x000101e0


	//   ....[8]....
        /*00f4*/ 	.word	0x00010280


	//   ....[9]....
        /*00f8*/ 	.word	0x000102d0


	//   ....[10]....
        /*00fc*/ 	.word	0x00010320


	//   ....[11]....
        /*0100*/ 	.word	0x000103f0


	//   ....[12]....
        /*0104*/ 	.word	0x00010450


	//   ....[13]....
        /*0108*/ 	.word	0x000105e0


	//   ....[14]....
        /*010c*/ 	.word	0x00010740


	//   ....[15]....
        /*0110*/ 	.word	0x00010780


	//   ....[16]....
        /*0114*/ 	.word	0x00010840


	//   ....[17]....
        /*0118*/ 	.word	0x000109c0


	//   ....[18]....
        /*011c*/ 	.word	0x00010b40


	//   ....[19]....
        /*0120*/ 	.word	0x00010ca0


	//   ....[20]....
        /*0124*/ 	.word	0x00010db0


	//   ....[21]....
        /*0128*/ 	.word	0x00010df0


	//   ....[22]....
        /*012c*/ 	.word	0x00010e30


	//----- nvinfo : EIATTR_MAX_THREADS
	.align		4
.L_1145:
        /*0130*/ 	.byte	0x04, 0x05
        /*0132*/ 	.short	(.L_1147 - .L_1146)
.L_1146:
        /*0134*/ 	.word	0x00000080
        /*0138*/ 	.word	0x00000001
        /*013c*/ 	.word	0x00000001


	//----- nvinfo : EIATTR_CRS_STACK_SIZE
	.align		4
.L_1147:
        /*0140*/ 	.byte	0x04, 0x1e
        /*0142*/ 	.short	(.L_1149 - .L_1148)
.L_1148:
        /*0144*/ 	.word	0x00000000


	//----- nvinfo : EIATTR_CBANK_PARAM_SIZE
	.align		4
.L_1149:
        /*0148*/ 	.byte	0x03, 0x19
        /*014a*/ 	.short	0x0044


	//----- nvinfo : EIATTR_PARAM_CBANK
	.align		4
        /*014c*/ 	.byte	0x04, 0x0a
        /*014e*/ 	.short	(.L_1151 - .L_1150)
	.align		4
.L_1150:
        /*0150*/ 	.word	index@(.nv.constant0._ZN2at6native27unrolled_elementwise_kernelIZZZNS0_44_GLOBAL__N__40a83637_7_Lerp_cu_f5210f67_358318lerp_tensor_kernelERNS_18TensorIteratorBaseEENKUlvE0_clEvENKUlvE1_clEvEUlN3c104HalfES8_S8_E_St5arrayIPcLm4EELi4E23TrivialOffsetCalculatorILi3EjESD_ILi1EjENS0_6memory12LoadWithCastILi3EEENSG_13StoreWithCastILi1EEEEEviT_T0_T2_T3_T4_T5_)
        /*0154*/ 	.short	0x0210
        /*0156*/ 	.short	0x0044


	//----- nvinfo : EIATTR_SW_WAR
	.align		4
.L_1151:
        /*0158*/ 	.byte	0x04, 0x36
        /*015a*/ 	.short	(.L_1153 - .L_1152)
.L_1152:
        /*015c*/ 	.word	0x00000008
.L_1153:


//--------------------- .nv.info._ZN2at6native18elementwise_kernelILi128ELi4EZNS0_22gpu_kernel_impl_nocastIZZZNS0_44_GLOBAL__N__40a83637_7_Lerp_cu_f5210f67_358318lerp_tensor_kernelERNS_18TensorIteratorBaseEENKUlvE0_clEvENKUlvE1_clEvEUlN3c104HalfES9_S9_E_EEvS5_RKT_EUliE_EEviT1_ --------------------------
	.section	.nv.info._ZN2at6native18elementwise_kernelILi128ELi4EZNS0_22gpu_kernel_impl_nocastIZZZNS0_44_GLOBAL__N__40a83637_7_Lerp_cu_f5210f67_358318lerp_tensor_kernelERNS_18TensorIteratorBaseEENKUlvE0_clEvENKUlvE1_clEvEUlN3c104HalfES9_S9_E_EEvS5_RKT_EUliE_EEviT1_,"",@"SHT_CUDA_INFO"
	.sectionflags	@""
	.align	4


	//----- nvinfo : EIATTR_CUDA_API_VERSION
	.align		4
        /*0000*/ 	.byte	0x04, 0x37
        /*0002*/ 	.short	(.L_1155 - .L_1154)
.L_1154:
        /*0004*/ 	.word	0x00000082


	//----- nvinfo : EIATTR_KPARAM_INFO
	.align		4
.L_1155:
        /*0008*/ 	.byte	0x04, 0x17
        /*000a*/ 	.short	(.L_1157 - .L_1156)
.L_1156:
        /*000c*/ 	.word	0x00000000
        /*0010*/ 	.short	0x0001
        /*0012*/ 	.short	0x0008
        /*0014*/ 	.byte	0x00, 0xf0, 0xc1, 0x0b


	//----- nvinfo : EIATTR_KPARAM_INFO
	.align		4
.L_1157:
        /*0018*/ 	.byte	0x04, 0x17
        /*001a*/ 	.short	(.L_1159 - .L_1158)
.L_1158:
        /*001c*/ 	.word	0x00000000
        /*0020*/ 	.short	0x0000
        /*0022*/ 	.short	0x0000
        /*0024*/ 	.byte	0x00, 0xf0, 0x11, 0x00


	//----- nvinfo : EIATTR_SPARSE_MMA_MASK
	.align		4
.L_1159:
        /*0028*/ 	.byte	0x03, 0x50
        /*002a*/ 	.short	0x0000


	//----- nvinfo : EIATTR_MAXREG_COUNT
	.align		4
        /*002c*/ 	.byte	0x03, 0x1b
        /*002e*/ 	.short	0x0080


	//----- nvinfo : EIATTR_MERCURY_ISA_VERSION
	.align		4
        /*0030*/ 	.byte	0x03, 0x5f
        /*0032*/ 	.short	0x0101


	//----- nvinfo : EIATTR_EXIT_INSTR_OFFSETS
	.align		4
        /*0034*/ 	.byte	0x04, 0x1c
        /*0036*/ 	.short	(.L_1161 - .L_1160)


	//   ....[0]....
.L_1160:
        /*0038*/ 	.word	0x00004d10


	//   ....[1]....
        /*003c*/ 	.word	0x00006660


	//----- nvinfo : EIATTR_MAX_THREADS
	.align		4
.L_1161:
        /*0040*/ 	.byte	0x04, 0x05
        /*0042*/ 	.short	(.L_1163 - .L_1162)
.L_1162:
        /*0044*/ 	.word	0x00000080
        /*0048*/ 	.word	0x00000001
        /*004c*/ 	.word	0x00000001


	//----- nvinfo : EIATTR_CRS_STACK_SIZE
	.align		4
.L_1163:
        /*0050*/ 	.byte	0x04, 0x1e
        /*0052*/ 	.short	(.L_1165 - .L_1164)
.L_1164:
        /*0054*/ 	.word	0x00000000


	//----- nvinfo : EIATTR_CBANK_PARAM_SIZE
	.align		4
.L_1165:
        /*0058*/ 	.byte	0x03, 0x19
        /*005a*/ 	.short	0x02f8


	//----- nvinfo : EIATTR_PARAM_CBANK
	.align		4
        /*005c*/ 	.byte	0x04, 0x0a
        /*005e*/ 	.short	(.L_1167 - .L_1166)
	.align		4
.L_1166:
        /*0060*/ 	.word	index@(.nv.constant0._ZN2at6native18elementwise_kernelILi128ELi4EZNS0_22gpu_kernel_impl_nocastIZZZNS0_44_GLOBAL__N__40a83637_7_Lerp_cu_f5210f67_358318lerp_tensor_kernelERNS_18TensorIteratorBaseEENKUlvE0_clEvENKUlvE1_clEvEUlN3c104HalfES9_S9_E_EEvS5_RKT_EUliE_EEviT1_)
        /*0064*/ 	.short	0x0210
        /*0066*/ 	.short	0x02f8


	//----- nvinfo : EIATTR_SW_WAR
	.align		4
.L_1167:
        /*0068*/ 	.byte	0x04, 0x36
        /*006a*/ 	.short	(.L_1169 - .L_1168)
.L_1168:
        /*006c*/ 	.word	0x00000008
.L_1169:


//--------------------- .nv.info._ZN2at6native27unrolled_elementwise_kernelIZZZNS0_44_GLOBAL__N__40a83637_7_Lerp_cu_f5210f67_358318lerp_tensor_kernelERNS_18TensorIteratorBaseEENKUlvE0_clEvENKUlvE1_clEvEUlN3c104HalfES8_S8_E_St5arrayIPcLm4EELi4E23TrivialOffsetCalculatorILi3EjESD_ILi1EjENS0_6memory15LoadWithoutCastENSG_16StoreWithoutCastEEEviT_T0_T2_T3_T4_T5_ --------------------------
	.section	.nv.info._ZN2at6native27unrolled_elementwise_kernelIZZZNS0_44_GLOBAL__N__40a83637_7_Lerp_cu_f5210f67_358318lerp_tensor_kernelERNS_18TensorIteratorBaseEENKUlvE0_clEvENKUlvE1_clEvEUlN3c104HalfES8_S8_E_St5arrayIPcLm4EELi4E23TrivialOffsetCalculatorILi3EjESD_ILi1EjENS0_6memory15LoadWithoutCastENSG_16StoreWithoutCastEEEviT_T0_T2_T3_T4_T5_,"",@"SHT_CUDA_INFO"
	.sectionflags	@""
	.align	4


	//----- nvinfo : EIATTR_CUDA_API_VERSION
	.align		4
        /*0000*/ 	.byte	0x04, 0x37
        /*0002*/ 	.short	(.L_1171 - .L_1170)
.L_1170:
        /*0004*/ 	.word	0x00000082


	//----- nvinfo : EIATTR_KPARAM_INFO
	.align		4
.L_1171:
        /*0008*/ 	.byte	0x04, 0x17
        /*000a*/ 	.short	(.L_1173 - .L_1172)
.L_1172:
        /*000c*/ 	.word	0x00000000
        /*0010*/ 	.short	0x0006
        /*0012*/ 	.short	0x002b
        /*0014*/ 	.byte	0x00, 0xf0, 0x05, 0x00


	//----- nvinfo : EIATTR_KPARAM_INFO
	.align		4
.L_1173:
        /*0018*/ 	.byte	0x04, 0x17
        /*001a*/ 	.short	(.L_1175 - .L_1174)
.L_1174:
        /*001c*/ 	.word	0x00000000
        /*0020*/ 	.short	0x0005
        /*0022*/ 	.short	0x002a
        /*0024*/ 	.byte	0x00, 0xf0, 0x05, 0x00


	//----- nvinfo : EIATTR_KPARAM_INFO
	.align		4
.L_1175:
        /*0028*/ 	.byte	0x04, 0x17
        /*002a*/ 	.short	(.L_1177 - .L_1176)
.L_1176:
        /*002c*/ 	.word	0x00000000
        /*0030*/ 	.short	0x0004
        /*0032*/ 	.short	0x0029
        /*0034*/ 	.byte	0x00, 0xf0, 0x05, 0x00


	//----- nvinfo : EIATTR_KPARAM_INFO
	.align		4
.L_1177:
        /*0038*/ 	.byte	0x04, 0x17
        /*003a*/ 	.short	(.L_1179 - .L_1178)
.L_1178:
        /*003c*/ 	.word	0x00000000
        /*0040*/ 	.short	0x0003
        /*0042*/ 	.short	0x0028
        /*0044*/ 	.byte	0x00, 0xf0, 0x05, 0x00


	//----- nvinfo : EIATTR_KPARAM_INFO
	.align		4
.L_1179:
        /*0048*/ 	.byte	0x04, 0x17
        /*004a*/ 	.short	(.L_1181 - .L_1180)
.L_1180:
        /*004c*/ 	.word	0x00000000
        /*0050*/ 	.short	0x0002
        /*0052*/ 	.short	0x0008
        /*0054*/ 	.byte	0x00, 0xf0, 0x81, 0x00


	//----- nvinfo : EIATTR_KPARAM_INFO
	.align		4
.L_1181:
        /*0058*/ 	.byte	0x04, 0x17
        /*005a*/ 	.short	(.L_1183 - .L_1182)
.L_1182:
        /*005c*/ 	.word	0x00000000
        /*0060*/ 	.short	0x0001
        /*0062*/ 	.short	0x0004
        /*0064*/ 	.byte	0x00, 0xf0, 0x05, 0x00


	//----- nvinfo : EIATTR_KPARAM_INFO
	.align		4
.L_1183:
        /*0068*/ 	.byte	0x04, 0x17
        /*006a*/ 	.short	(.L_1185 - .L_1184)
.L_1184:
        /*006c*/ 	.word	0x00000000
        /*0070*/ 	.short	0x0000
        /*0072*/ 	.short	0x0000
        /*0074*/ 	.byte	0x00, 0xf0, 0x11, 0x00


	//----- nvinfo : EIATTR_SPARSE_MMA_MASK
	.align		4
.L_1185:
        /*0078*/ 	.byte	0x03, 0x50
        /*007a*/ 	.short	0x0000


	//----- nvinfo : EIATTR_MAXREG_COUNT
	.align		4
        /*007c*/ 	.byte	0x03, 0x1b
        /*007e*/ 	.short	0x00ff


	//----- nvinfo : EIATTR_MERCURY_ISA_VERSION
	.align		4
        /*0080*/ 	.byte	0x03, 0x5f
        /*0082*/ 	.short	0x0101


	//----- nvinfo : EIATTR_EXIT_INSTR_OFFSETS
	.align		4
        /*0084*/ 	.byte	0x04, 0x1c
        /*0086*/ 	.short	(.L_1187 - .L_1186)


	//   ....[0]....
.L_1186:
        /*0088*/ 	.word	0x000008d0


	//   ....[1]....
        /*008c*/ 	.word	0x00000920


	//----- nvinfo : EIATTR_MAX_THREADS
	.align		4
.L_1187:
        /*0090*/ 	.byte	0x04, 0x05
        /*0092*/ 	.short	(.L_1189 - .L_1188)
.L_1188:
        /*0094*/ 	.word	0x00000080
        /*0098*/ 	.word	0x00000001
        /*009c*/ 	.word	0x00000001


	//----- nvinfo : EIATTR_CRS_STACK_SIZE
	.align		4
.L_1189:
        /*00a0*/ 	.byte	0x04, 0x1e
        /*00a2*/ 	.short	(.L_1191 - .L_1190)
.L_1190:
        /*00a4*/ 	.word	0x00000000


	//----- nvinfo : EIATTR_CBANK_PARAM_SIZE
	.align		4
.L_1191:
        /*00a8*/ 	.byte	0x03, 0x19
        /*00aa*/ 	.short	0x002c


	//----- nvinfo : EIATTR_PARAM_CBANK
	.align		4
        /*00ac*/ 	.byte	0x04, 0x0a
        /*00ae*/ 	.short	(.L_1193 - .L_1192)
	.align		4
.L_1192:
        /*00b0*/ 	.word	index@(.nv.constant0._ZN2at6native27unrolled_elementwise_kernelIZZZNS0_44_GLOBAL__N__40a83637_7_Lerp_cu_f5210f67_358318lerp_tensor_kernelERNS_18TensorIteratorBaseEENKUlvE0_clEvENKUlvE1_clEvEUlN3c104HalfES8_S8_E_St5arrayIPcLm4EELi4E23TrivialOffsetCalculatorILi3EjESD_ILi1EjENS0_6memory15LoadWithoutCastENSG_16StoreWithoutCastEEEviT_T0_T2_T3_T4_T5_)
        /*00b4*/ 	.short	0x0210
        /*00b6*/ 	.short	0x002c


	//----- nvinfo : EIATTR_SW_WAR
	.align		4
.L_1193:
        /*00b8*/ 	.byte	0x04, 0x36
        /*00ba*/ 	.short	(.L_1195 - .L_1194)
.L_1194:
        /*00bc*/ 	.word	0x00000008
.L_1195:


//--------------------- .nv.info._ZN2at6native29vectorized_elementwise_kernelILi2EZZZNS0_44_GLOBAL__N__40a83637_7_Lerp_cu_f5210f67_358318lerp_tensor_kernelERNS_18TensorIteratorBaseEENKUlvE0_clEvENKUlvE1_clEvEUlN3c104HalfES8_S8_E_St5arrayIPcLm4EEEEviT0_T1_ --------------------------
	.section	.nv.info._ZN2at6native29vectorized_elementwise_kernelILi2EZZZNS0_44_GLOBAL__N__40a83637_7_Lerp_cu_f5210f67_358318lerp_tensor_kernelERNS_18TensorIteratorBaseEENKUlvE0_clEvENKUlvE1_clEvEUlN3c104HalfES8_S8_E_St5arrayIPcLm4EEEEviT0_T1_,"",@"SHT_CUDA_INFO"
	.sectionflags	@""
	.align	4


	//----- nvinfo : EIATTR_CUDA_API_VERSION
	.align		4
        /*0000*/ 	.byte	0x04, 0x37
        /*0002*/ 	.short	(.L_1197 - .L_1196)
.L_1196:
        /*0004*/ 	.word	0x00000082


	//----- nvinfo : EIATTR_KPARAM_INFO
	.align		4
.L_1197:
        /*0008*/ 	.byte	0x04, 0x17
        /*000a*/ 	.short	(.L_1199 - .L_1198)
.L_1198:
        /*000c*/ 	.word	0x00000000
        /*0010*/ 	.short	0x0002
        /*0012*/ 	.short	0x0008
        /*0014*/ 	.byte	0x00, 0xf0, 0x81, 0x00


	//----- nvinfo : EIATTR_KPARAM_INFO
	.align		4
.L_1199:
        /*0018*/ 	.byte	0x04, 0x17
        /*001a*/ 	.short	(.L_1201 - .L_1200)
.L_1200:
        /*001c*/ 	.word	0x00000000
        /*0020*/ 	.short	0x0001
        /*0022*/ 	.short	0x0004
        /*0024*/ 	.byte	0x00, 0xf0, 0x05, 0x00


	//----- nvinfo : EIATTR_KPARAM_INFO
	.align		4
.L_1201:
        /*0028*/ 	.byte	0x04, 0x17
        /*002a*/ 	.short	(.L_1203 - .L_1202)
.L_1202:
        /*002c*/ 	.word	0x00000000
        /*0030*/ 	.short	0x0000
        /*0032*/ 	.short	0x0000
        /*0034*/ 	.byte	0x00, 0xf0, 0x11, 0x00


	//----- nvinfo : EIATTR_SPARSE_MMA_MASK
	.align		4
.L_1203:
        /*0038*/ 	.byte	0x03, 0x50
        /*003a*/ 	.short	0x0000


	//----- nvinfo : EIATTR_MAXREG_COUNT
	.align		4
        /*003c*/ 	.byte	0x03, 0x1b
        /*003e*/ 	.short	0x00ff


	//----- nvinfo : EIATTR_MERCURY_ISA_VERSION
	.align		4
        /*0040*/ 	.byte	0x03, 0x5f
        /*0042*/ 	.short	0x0101


	//----- nvinfo : EIATTR_EXIT_INSTR_OFFSETS
	.align		4
        /*0044*/ 	.byte	0x04, 0x1c
        /*0046*/ 	.short	(.L_1205 - .L_1204)


	//   ....[0]....
.L_1204:
        /*0048*/ 	.word	0x00000690


	//   ....[1]....
        /*004c*/ 	.word	0x00001860


	//   ....[2]....
        /*0050*/ 	.word	0x000018b0


	//----- nvinfo : EIATTR_MAX_THREADS
	.align		4
.L_1205:
        /*0054*/ 	.byte	0x04, 0x05
        /*0056*/ 	.short	(.L_1207 - .L_1206)
.L_1206:
        /*0058*/ 	.word	0x00000080
        /*005c*/ 	.word	0x00000001
        /*0060*/ 	.word	0x00000001


	//----- nvinfo : EIATTR_CRS_STACK_SIZE
	.align		4
.L_1207:
        /*0064*/ 	.byte	0x04, 0x1e
        /*0066*/ 	.short	(.L_1209 - .L_1208)
.L_1208:
        /*0068*/ 	.word	0x00000000


	//----- nvinfo : EIATTR_CBANK_PARAM_SIZE
	.align		4
.L_1209:
        /*006c*/ 	.byte	0x03, 0x19
        /*006e*/ 	.short	0x0028


	//----- nvinfo : EIATTR_PARAM_CBANK
	.align		4
        /*0070*/ 	.byte	0x04, 0x0a
        /*0072*/ 	.short	(.L_1211 - .L_1210)
	.align		4
.L_1210:
        /*0074*/ 	.word	index@(.nv.constant0._ZN2at6native29vectorized_elementwise_kernelILi2EZZZNS0_44_GLOBAL__N__40a83637_7_Lerp_cu_f5210f67_358318lerp_tensor_kernelERNS_18TensorIteratorBaseEENKUlvE0_clEvENKUlvE1_clEvEUlN3c104HalfES8_S8_E_St5arrayIPcLm4EEEEviT0_T1_)
        /*0078*/ 	.short	0x0210
        /*007a*/ 	.short	0x0028


	//----- nvinfo : EIATTR_SW_WAR
	.align		4
.L_1211:
        /*007c*/ 	.byte	0x04, 0x36
        /*007e*/ 	.short	(.L_1213 - .L_1212)
.L_1212:
        /*0080*/ 	.word	0x00000008
.L_1213:


//--------------------- .nv.info._ZN2at6native29vectorized_elementwise_kernelILi4EZZZNS0_44_GLOBAL__N__40a83637_7_Lerp_cu_f5210f67_358318lerp_tensor_kernelERNS_18TensorIteratorBaseEENKUlvE0_clEvENKUlvE1_clEvEUlN3c104HalfES8_S8_E_St5arrayIPcLm4EEEEviT0_T1_ --------------------------
	.section	.nv.info._ZN2at6native29vectorized_elementwise_kernelILi4EZZZNS0_44_GLOBAL__N__40a83637_7_Lerp_cu_f5210f67_358318lerp_tensor_kernelERNS_18TensorIteratorBaseEENKUlvE0_clEvENKUlvE1_clEvEUlN3c104HalfES8_S8_E_St5arrayIPcLm4EEEEviT0_T1_,"",@"SHT_CUDA_INFO"
	.sectionflags	@""
	.align	4


	//----- nvinfo : EIATTR_CUDA_API_VERSION
	.align		4
        /*0000*/ 	.byte	0x04, 0x37
        /*0002*/ 	.short	(.L_1215 - .L_1214)
.L_1214:
        /*0004*/ 	.word	0x00000082


	//----- nvinfo : EIATTR_KPARAM_INFO
	.align		4
.L_1215:
        /*0008*/ 	.byte	0x04, 0x17
        /*000a*/ 	.short	(.L_1217 - .L_1216)
.L_1216:
        /*000c*/ 	.word	0x00000000
        /*0010*/ 	.short	0x0002
        /*0012*/ 	.short	0x0008
        /*0014*/ 	.byte	0x00, 0xf0, 0x81, 0x00


	//----- nvinfo : EIATTR_KPARAM_INFO
	.align		4
.L_1217:
        /*0018*/ 	.byte	0x04, 0x17
        /*001a*/ 	.short	(.L_1219 - .L_1218)
.L_1218:
        /*001c*/ 	.word	0x00000000
        /*0020*/ 	.short	0x0001
        /*0022*/ 	.short	0x0004
        /*0024*/ 	.byte	0x00, 0xf0, 0x05, 0x00


	//----- nvinfo : EIATTR_KPARAM_INFO
	.align		4
.L_1219:
        /*0028*/ 	.byte	0x04, 0x17
        /*002a*/ 	.short	(.L_1221 - .L_1220)
.L_1220:
        /*002c*/ 	.word	0x00000000
        /*0030*/ 	.short	0x0000
        /*0032*/ 	.short	0x0000
        /*0034*/ 	.byte	0x00, 0xf0, 0x11, 0x00


	//----- nvinfo : EIATTR_SPARSE_MMA_MASK
	.align		4
.L_1221:
        /*0038*/ 	.byte	0x03, 0x50
        /*003a*/ 	.short	0x0000


	//----- nvinfo : EIATTR_MAXREG_COUNT
	.align		4
        /*003c*/ 	.byte	0x03, 0x1b
        /*003e*/ 	.short	0x00ff


	//----- nvinfo : EIATTR_MERCURY_ISA_VERSION
	.align		4
        /*0040*/ 	.byte	0x03, 0x5f
        /*0042*/ 	.short	0x0101


	//----- nvinfo : EIATTR_EXIT_INSTR_OFFSETS
	.align		4
        /*0044*/ 	.byte	0x04, 0x1c
        /*0046*/ 	.short	(.L_1223 - .L_1222)


	//   ....[0]....
.L_1222:
        /*0048*/ 	.word	0x00000610


	//   ....[1]....
        /*004c*/ 	.word	0x000017e0


	//   ....[2]....
        /*0050*/ 	.word	0x00001830


	//----- nvinfo : EIATTR_MAX_THREADS
	.align		4
.L_1223:
        /*0054*/ 	.byte	0x04, 0x05
        /*0056*/ 	.short	(.L_1225 - .L_1224)
.L_1224:
        /*0058*/ 	.word	0x00000080
        /*005c*/ 	.word	0x00000001
        /*0060*/ 	.word	0x00000001


	//----- nvinfo : EIATTR_CRS_STACK_SIZE
	.align		4
.L_1225:
        /*0064*/ 	.byte	0x04, 0x1e
        /*0066*/ 	.short	(.L_1227 - .L_1226)
.L_1226:
        /*0068*/ 	.word	0x00000000


	//----- nvinfo : EIATTR_CBANK_PARAM_SIZE
	.align		4
.L_1227:
        /*006c*/ 	.byte	0x03, 0x19
        /*006e*/ 	.short	0x0028


	//----- nvinfo : EIATTR_PARAM_CBANK
	.align		4
        /*0070*/ 	.byte	0x04, 0x0a
        /*0072*/ 	.short	(.L_1229 - .L_1228)
	.align		4
.L_1228:
        /*0074*/ 	.word	index@(.nv.constant0._ZN2at6native29vectorized_elementwise_kernelILi4EZZZNS0_44_GLOBAL__N__40a83637_7_Lerp_cu_f5210f67_358318lerp_tensor_kernelERNS_18TensorIteratorBaseEENKUlvE0_clEvENKUlvE1_clEvEUlN3c104HalfES8_S8_E_St5arrayIPcLm4EEEEviT0_T1_)
        /*0078*/ 	.short	0x0210
        /*007a*/ 	.short	0x0028


	//----- nvinfo : EIATTR_SW_WAR
	.align		4
.L_1229:
        /*007c*/ 	.byte	0x04, 0x36
        /*007e*/ 	.short	(.L_1231 - .L_1230)
.L_1230:
        /*0080*/ 	.word	0x00000008
.L_1231:


//--------------------- .nv.info._ZN2at6native29vectorized_elementwise_kernelILi8EZZZNS0_44_GLOBAL__N__40a83637_7_Lerp_cu_f5210f67_358318lerp_tensor_kernelERNS_18TensorIteratorBaseEENKUlvE0_clEvENKUlvE1_clEvEUlN3c104HalfES8_S8_E_St5arrayIPcLm4EEEEviT0_T1_ --------------------------
	.section	.nv.info._ZN2at6native29vectorized_elementwise_kernelILi8EZZZNS0_44_GLOBAL__N__40a83637_7_Lerp_cu_f5210f67_358318lerp_tensor_kernelERNS_18TensorIteratorBaseEENKUlvE0_clEvENKUlvE1_clEvEUlN3c104HalfES8_S8_E_St5arrayIPcLm4EEEEviT0_T1_,"",@"SHT_CUDA_INFO"
	.sectionflags	@""
	.align	4


	//----- nvinfo : EIATTR_CUDA_API_VERSION
	.align		4
        /*0000*/ 	.byte	0x04, 0x37
        /*0002*/ 	.short	(.L_1233 - .L_1232)
.L_1232:
        /*0004*/ 	.word	0x00000082


	//----- nvinfo : EIATTR_KPARAM_INFO
	.align		4
.L_1233:
        /*0008*/ 	.byte	0x04, 0x17
        /*000a*/ 	.short	(.L_1235 - .L_1234)
.L_1234:
        /*000c*/ 	.word	0x00000000
        /*0010*/ 	.short	0x0002
        /*0012*/ 	.short	0x0008
        /*0014*/ 	.byte	0x00, 0xf0, 0x81, 0x00


	//----- nvinfo : EIATTR_KPARAM_INFO
	.align		4
.L_1235:
        /*0018*/ 	.byte	0x04, 0x17
        /*001a*/ 	.short	(.L_1237 - .L_1236)
.L_1236:
        /*001c*/ 	.word	0x00000000
        /*0020*/ 	.short	0x0001
        /*0022*/ 	.short	0x0004
        /*0024*/ 	.byte	0x00, 0xf0, 0x05, 0x00


	//----- nvinfo : EIATTR_KPARAM_INFO
	.align		4
.L_1237:
        /*0028*/ 	.byte	0x04, 0x17
        /*002a*/ 	.short	(.L_1239 - .L_1238)
.L_1238:
        /*002c*/ 	.word	0x00000000
        /*0030*/ 	.short	0x0000
        /*0032*/ 	.short	0x0000
        /*0034*/ 	.byte	0x00, 0xf0, 0x11, 0x00


	//----- nvinfo : EIATTR_SPARSE_MMA_MASK
	.align		4
.L_1239:
        /*0038*/ 	.byte	0x03, 0x50
        /*003a*/ 	.short	0x0000


	//----- nvinfo : EIATTR_MAXREG_COUNT
	.align		4
        /*003c*/ 	.byte	0x03, 0x1b
        /*003e*/ 	.short	0x00ff


	//----- nvinfo : EIATTR_MERCURY_ISA_VERSION
	.align		4
        /*0040*/ 	.byte	0x03, 0x5f
        /*0042*/ 	.short	0x0101


	//----- nvinfo : EIATTR_EXIT_INSTR_OFFSETS
	.align		4
        /*0044*/ 	.byte	0x04, 0x1c
        /*0046*/ 	.short	(.L_1241 - .L_1240)


	//   ....[0]....
.L_1240:
        /*0048*/ 	.word	0x000005d0


	//   ....[1]....
        /*004c*/ 	.word	0x000017a0


	//   ....[2]....
        /*0050*/ 	.word	0x000017f0


	//----- nvinfo : EIATTR_MAX_THREADS
	.align		4
.L_1241:
        /*0054*/ 	.byte	0x04, 0x05
        /*0056*/ 	.short	(.L_1243 - .L_1242)
.L_1242:
        /*0058*/ 	.word	0x00000080
        /*005c*/ 	.word	0x00000001
        /*0060*/ 	.word	0x00000001


	//----- nvinfo : EIATTR_CRS_STACK_SIZE
	.align		4
.L_1243:
        /*0064*/ 	.byte	0x04, 0x1e
        /*0066*/ 	.short	(.L_1245 - .L_1244)
.L_1244:
        /*0068*/ 	.word	0x00000000


	//----- nvinfo : EIATTR_CBANK_PARAM_SIZE
	.align		4
.L_1245:
        /*006c*/ 	.byte	0x03, 0x19
        /*006e*/ 	.short	0x0028


	//----- nvinfo : EIATTR_PARAM_CBANK
	.align		4
        /*0070*/ 	.byte	0x04, 0x0a
        /*0072*/ 	.short	(.L_1247 - .L_1246)
	.align		4
.L_1246:
        /*0074*/ 	.word	index@(.nv.constant0._ZN2at6native29vectorized_elementwise_kernelILi8EZZZNS0_44_GLOBAL__N__40a83637_7_Lerp_cu_f5210f67_358318lerp_tensor_kernelERNS_18TensorIteratorBaseEENKUlvE0_clEvENKUlvE1_clEvEUlN3c104HalfES8_S8_E_St5arrayIPcLm4EEEEviT0_T1_)
        /*0078*/ 	.short	0x0210
        /*007a*/ 	.short	0x0028


	//----- nvinfo : EIATTR_SW_WAR
	.align		4
.L_1247:
        /*007c*/ 	.byte	0x04, 0x36
        /*007e*/ 	.short	(.L_1249 - .L_1248)
.L_1248:
        /*0080*/ 	.word	0x00000008
.L_1249:


//--------------------- .nv.info._ZN2at6native18elementwise_kernelILi128ELi4EZNS0_15gpu_kernel_implIZZZNS0_44_GLOBAL__N__40a83637_7_Lerp_cu_f5210f67_358318lerp_tensor_kernelERNS_18TensorIteratorBaseEENKUlvE0_clEvENKUlvE0_clEvEUlfffE_EEvS5_RKT_EUliE_EEviT1_ --------------------------
	.section	.nv.info._ZN2at6native18elementwise_kernelILi128ELi4EZNS0_15gpu_kernel_implIZZZNS0_44_GLOBAL__N__40a83637_7_Lerp_cu_f5210f67_358318lerp_tensor_kernelERNS_18TensorIteratorBaseEENKUlvE0_clEvENKUlvE0_clEvEUlfffE_EEvS5_RKT_EUliE_EEviT1_,"",@"SHT_CUDA_INFO"
	.sectionflags	@""
	.align	4


	//----- nvinfo : EIATTR_CUDA_API_VERSION
	.align		4
        /*0000*/ 	.byte	0x04, 0x37
        /*0002*/ 	.short	(.L_1251 - .L_1250)
.L_1250:
        /*0004*/ 	.word	0x00000082


	//----- nvinfo : EIATTR_KPARAM_INFO
	.align		4
.L_1251:
        /*0008*/ 	.byte	0x04, 0x17
        /*000a*/ 	.short	(.L_1253 - .L_1252)
.L_1252:
        /*000c*/ 	.word	0x00000000
        /*0010*/ 	.short	0x0001
        /*0012*/ 	.short	0x0008
        /*0014*/ 	.byte	0x00, 0xf0, 0xc1, 0x0b


	//----- nvinfo : EIATTR_KPARAM_INFO
	.align		4
.L_1253:
        /*0018*/ 	.byte	0x04, 0x17
        /*001a*/ 	.short	(.L_1255 - .L_1254)
.L_1254:
        /*001c*/ 	.word	0x00000000
        /*0020*/ 	.short	0x0000
        /*0022*/ 	.short	0x0000
        /*0024*/ 	.byte	0x00, 0xf0, 0x11, 0x00


	//----- nvinfo : EIATTR_SPARSE_MMA_MASK
	.align		4
.L_1255:
        /*0028*/ 	.byte	0x03, 0x50
        /*002a*/ 	.short	0x0000


	//----- nvinfo : EIATTR_MAXREG_COUNT
	.align		4
        /*002c*/ 	.byte	0x03, 0x1b
        /*002e*/ 	.short	0x0080


	//----- nvinfo : EIATTR_EXTERNS
	.align		4
        /*0030*/ 	.byte	0x04, 0x0f
        /*0032*/ 	.short	(.L_1257 - .L_1256)


	//   ....[0]....
	.align		4
.L_1256:
        /*0034*/ 	.word	index@(__assertfail)


	//----- nvinfo : EIATTR_MERCURY_ISA_VERSION
	.align		4
.L_1257:
        /*0038*/ 	.byte	0x03, 0x5f
        /*003a*/ 	.short	0x0101


	//----- nvinfo : EIATTR_SYSCALL_OFFSETS
	.align		4
        /*003c*/ 	.byte	0x04, 0x46
        /*003e*/ 	.short	(.L_1259 - .L_1258)


	//   ....[0]....
.L_1258:
        /*0040*/ 	.word	0x00002630


	//   ....[1]....
        /*0044*/ 	.word	0x00003450


	//   ....[2]....
        /*0048*/ 	.word	0x00004270


	//   ....[3]....
        /*004c*/ 	.word	0x00005110


	//   ....[4]....
        /*0050*/ 	.word	0x00007770


	//   ....[5]....
        /*0054*/ 	.word	0x00008590


	//   ....[6]....
        /*0058*/ 	.word	0x000093b0


	//   ....[7]....
        /*005c*/ 	.word	0x0000a250


	//   ....[8]....
        /*0060*/ 	.word	0x0000c8a0


	//   ....[9]....
        /*0064*/ 	.word	0x0000d6c0


	//   ....[10]....
        /*0068*/ 	.word	0x0000e4e0


	//   ....[11]....
        /*006c*/ 	.word	0x0000f380


	//   ....[12]....
        /*0070*/ 	.word	0x000119c0


	//   ....[13]....
        /*0074*/ 	.word	0x000127e0


	//   ....[14]....
        /*0078*/ 	.word	0x00013600


	//   ....[15]....
        /*007c*/ 	.word	0x000144a0


	//----- nvinfo : EIATTR_EXIT_INSTR_OFFSETS
	.align		4
.L_1259:
        /*0080*/ 	.byte	0x04, 0x1c
        /*0082*/ 	.short	(.L_1261 - .L_1260)


	//   ....[0]....
.L_1260:
        /*0084*/ 	.word	0x0000f430


	//   ....[1]....
        /*0088*/ 	.word	0x000137c0


	//   ....[2]....
        /*008c*/ 	.word	0x00013800


	//   ....[3]....
        /*0090*/ 	.word	0x00013890


	//   ....[4]....
        /*0094*/ 	.word	0x000138c0


	//   ....[5]....
        /*0098*/ 	.word	0x000138f0


	//   ....[6]....
        /*009c*/ 	.word	0x00013970


	//   ....[7]....
        /*00a0*/ 	.word	0x000139a0


	//   ....[8]....
        /*00a4*/ 	.word	0x00013a30


	//   ....[9]....
        /*00a8*/ 	.word	0x00013a70


	//   ....[10]....
        /*00ac*/ 	.word	0x00013ab0


	//   ....[11]....
        /*00b0*/ 	.word	0x00013b70


	//   ....[12]....
        /*00b4*/ 	.word	0x00013bc0


	//   ....[13]....
        /*00b8*/ 	.word	0x00013d40


	//   ....[14]....
        /*00bc*/ 	.word	0x00013e90


	//   ....[15]....
        /*00c0*/ 	.word	0x00013ec0


	//   ....[16]....
        /*00c4*/ 	.word	0x00013f70


	//   ....[17]....
        /*00c8*/ 	.word	0x000140e0


	//   ....[18]....
        /*00cc*/ 	.word	0x00014250


	//   ....[19]....
        /*00d0*/ 	.word	0x000143a0


	//   ....[20]....
        /*00d4*/ 	.word	0x000144b0


	//   ....[21]....
        /*00d8*/ 	.word	0x000144e0


	//   ....[22]....
        /*00dc*/ 	.word	0x00014510


	//----- nvinfo : EIATTR_MAX_THREADS
	.align		4
.L_1261:
        /*00e0*/ 	.byte	0x04, 0x05
        /*00e2*/ 	.short	(.L_1263 - .L_1262)
.L_1262:
        /*00e4*/ 	.word	0x00000080
        /*00e8*/ 	.word	0x00000001
        /*00ec*/ 	.word	0x00000001


	//----- nvinfo : EIATTR_CRS_STACK_SIZE
	.align		4
.L_1263:
        /*00f0*/ 	.byte	0x04, 0x1e
        /*00f2*/ 	.short	(.L_1265 - .L_1264)
.L_1264:
        /*00f4*/ 	.word	0x00000000


	//----- nvinfo : EIATTR_CBANK_PARAM_SIZE
	.align		4
.L_1265:
        /*00f8*/ 	.byte	0x03, 0x19
        /*00fa*/ 	.short	0x02f8


	//----- nvinfo : EIATTR_PARAM_CBANK
	.align		4
        /*00fc*/ 	.byte	0x04, 0x0a
        /*00fe*/ 	.short	(.L_1267 - .L_1266)
	.align		4
.L_1266:
        /*0100*/ 	.word	index@(.nv.constant0._ZN2at6native18elementwise_kernelILi128ELi4EZNS0_15gpu_kernel_implIZZZNS0_44_GLOBAL__N__40a83637_7_Lerp_cu_f5210f67_358318lerp_tensor_kernelERNS_18TensorIteratorBaseEENKUlvE0_clEvENKUlvE0_clEvEUlfffE_EEvS5_RKT_EUliE_EEviT1_)
        /*0104*/ 	.short	0x0210
        /*0106*/ 	.short	0x02f8


	//----- nvinfo : EIATTR_SW_WAR
	.align		4
.L_1267:
        /*0108*/ 	.byte	0x04, 0x36
        /*010a*/ 	.short	(.L_1269 - .L_1268)
.L_1268:
        /*010c*/ 	.word	0x00000008
.L_1269:


//--------------------- .nv.info._ZN2at6native27unrolled_elementwise_kernelIZZZNS0_44_GLOBAL__N__40a83637_7_Lerp_cu_f5210f67_358318lerp_tensor_kernelERNS_18TensorIteratorBaseEENKUlvE0_clEvENKUlvE0_clEvEUlfffE_St5arrayIPcLm4EELi4E23TrivialOffsetCalculatorILi3EjESB_ILi1EjENS0_6memory12LoadWithCastILi3EEENSE_13StoreWithCastILi1EEEEEviT_T0_T2_T3_T4_T5_ --------------------------
	.section	.nv.info._ZN2at6native27unrolled_elementwise_kernelIZZZNS0_44_GLOBAL__N__40a83637_7_Lerp_cu_f5210f67_358318lerp_tensor_kernelERNS_18TensorIteratorBaseEENKUlvE0_clEvENKUlvE0_clEvEUlfffE_St5arrayIPcLm4EELi4E23TrivialOffsetCalculatorILi3EjESB_ILi1EjENS0_6memory12LoadWithCastILi3EEENSE_13StoreWithCastILi1EEEEEviT_T0_T2_T3_T4_T5_,"",@"SHT_CUDA_INFO"
	.sectionflags	@""
	.align	4


	//----- nvinfo : EIATTR_CUDA_API_VERSION
	.align		4
        /*0000*/ 	.byte	0x04, 0x37
        /*0002*/ 	.short	(.L_1271 - .L_1270)
.L_1270:
        /*0004*/ 	.word	0x00000082


	//----- nvinfo : EIATTR_KPARAM_INFO
	.align		4
.L_1271:
        /*0008*/ 	.byte	0x04, 0x17
        /*000a*/ 	.short	(.L_1273 - .L_1272)
.L_1272:
        /*000c*/ 	.word	0x00000000
        /*0010*/ 	.short	0x0006
        /*0012*/ 	.short	0x003c
        /*0014*/ 	.byte	0x00, 0xf0, 0x21, 0x00


	//----- nvinfo : EIATTR_KPARAM_INFO
	.align		4
.L_1273:
        /*0018*/ 	.byte	0x04, 0x17
        /*001a*/ 	.short	(.L_1275 - .L_1274)
.L_1274:
        /*001c*/ 	.word	0x00000000
        /*0020*/ 	.short	0x0005
        /*0022*/ 	.short	0x002c
        /*0024*/ 	.byte	0x00, 0xf0, 0x41, 0x00


	//----- nvinfo : EIATTR_KPARAM_INFO
	.align		4
.L_1275:
        /*0028*/ 	.byte	0x04, 0x17
        /*002a*/ 	.short	(.L_1277 - .L_1276)
.L_1276:
        /*002c*/ 	.word	0x00000000
        /*0030*/ 	.short	0x0004
        /*0032*/ 	.short	0x0029
        /*0034*/ 	.byte	0x00, 0xf0, 0x05, 0x00


	//----- nvinfo : EIATTR_KPARAM_INFO
	.align		4
.L_1277:
        /*0038*/ 	.byte	0x04, 0x17
        /*003a*/ 	.short	(.L_1279 - .L_1278)
.L_1278:
        /*003c*/ 	.word	0x00000000
        /*0040*/ 	.short	0x0003
        /*0042*/ 	.short	0x0028
        /*0044*/ 	.byte	0x00, 0xf0, 0x05, 0x00


	//----- nvinfo : EIATTR_KPARAM_INFO
	.align		4
.L_1279:
        /*0048*/ 	.byte	0x04, 0x17
        /*004a*/ 	.short	(.L_1281 - .L_1280)
.L_1280:
        /*004c*/ 	.word	0x00000000
        /*0050*/ 	.short	0x0002
        /*0052*/ 	.short	0x0008
        /*0054*/ 	.byte	0x00, 0xf0, 0x81, 0x00


	//----- nvinfo : EIATTR_KPARAM_INFO
	.align		4
.L_1281:
        /*0058*/ 	.byte	0x04, 0x17
        /*005a*/ 	.short	(.L_1283 - .L_1282)
.L_1282:
        /*005c*/ 	.word	0x00000000
        /*0060*/ 	.short	0x0001
        /*0062*/ 	.short	0x0004
        /*0064*/ 	.byte	0x00, 0xf0, 0x05, 0x00


	//----- nvinfo : EIATTR_KPARAM_INFO
	.align		4
.L_1283:
        /*0068*/ 	.byte	0x04, 0x17
        /*006a*/ 	.short	(.L_1285 - .L_1284)
.L_1284:
        /*006c*/ 	.word	0x00000000
        /*0070*/ 	.short	0x0000
        /*0072*/ 	.short	0x0000
        /*0074*/ 	.byte	0x00, 0xf0, 0x11, 0x00


	//----- nvinfo : EIATTR_SPARSE_MMA_MASK
	.align		4
.L_1285:
        /*0078*/ 	.byte	0x03, 0x50
        /*007a*/ 	.short	0x0000


	//----- nvinfo : EIATTR_MAXREG_COUNT
	.align		4
        /*007c*/ 	.byte	0x03, 0x1b
        /*007e*/ 	.short	0x00ff


	//----- nvinfo : EIATTR_EXTERNS
	.align		4
        /*0080*/ 	.byte	0x04, 0x0f
        /*0082*/ 	.short	(.L_1287 - .L_1286)


	//   ....[0]....
	.align		4
.L_1286:
        /*0084*/ 	.word	index@(__assertfail)


	//----- nvinfo : EIATTR_MERCURY_ISA_VERSION
	.align		4
.L_1287:
        /*0088*/ 	.byte	0x03, 0x5f
        /*008a*/ 	.short	0x0101


	//----- nvinfo : EIATTR_SYSCALL_OFFSETS
	.align		4
        /*008c*/ 	.byte	0x04, 0x46
        /*008e*/ 	.short	(.L_1289 - .L_1288)


	//   ....[0]....
.L_1288:
        /*0090*/ 	.word	0x00000ea0


	//   ....[1]....
        /*0094*/ 	.word	0x00001cd0


	//   ....[2]....
        /*0098*/ 	.word	0x00002b00


	//   ....[3]....
        /*009c*/ 	.word	0x000039b0


	//   ....[4]....
        /*00a0*/ 	.word	0x000047e0


	//   ....[5]....
        /*00a4*/ 	.word	0x00005610


	//   ....[6]....
        /*00a8*/ 	.word	0x000064d0


	//   ....[7]....
        /*00ac*/ 	.word	0x00007310


	//   ....[8]....
        /*00b0*/ 	.word	0x00008150


	//   ....[9]....
        /*00b4*/ 	.word	0x00009000


	//   ....[10]....
        /*00b8*/ 	.word	0x00009e40


	//   ....[11]....
        /*00bc*/ 	.word	0x0000ac50


	//   ....[12]....
        /*00c0*/ 	.word	0x0000be60


	//   ....[13]....
        /*00c4*/ 	.word	0x0000cd60


	//   ....[14]....
        /*00c8*/ 	.word	0x0000dc20


	//   ....[15]....
        /*00cc*/ 	.word	0x0000eae0


	//----- nvinfo : EIATTR_EXIT_INSTR_OFFSETS
	.align		4
.L_1289:
        /*00d0*/ 	.byte	0x04, 0x1c
        /*00d2*/ 	.short	(.L_1291 - .L_1290)


	//   ....[0]....
.L_1290:
        /*00d4*/ 	.word	0x0000dcc0


	//   ....[1]....
        /*00d8*/ 	.word	0x0000de00


	//   ....[2]....
        /*00dc*/ 	.word	0x0000de40


	//   ....[3]....
        /*00e0*/ 	.word	0x0000ded0


	//   ....[4]....
        /*00e4*/ 	.word	0x0000df00


	//   ....[5]....
        /*00e8*/ 	.word	0x0000df30


	//   ....[6]....
        /*00ec*/ 	.word	0x0000dfb0


	//   ....[7]....
        /*00f0*/ 	.word	0x0000dfe0


	//   ....[8]....
        /*00f4*/ 	.word	0x0000e070


	//   ....[9]....
        /*00f8*/ 	.word	0x0000e0b0


	//   ....[10]....
        /*00fc*/ 	.word	0x0000e0f0


	//   ....[11]....
        /*0100*/ 	.word	0x0000e1b0


	//   ....[12]....
        /*0104*/ 	.word	0x0000e200


	//   ....[13]....
        /*0108*/ 	.word	0x0000e380


	//   ....[14]....
        /*010c*/ 	.word	0x0000e4d0


	//   ....[15]....
        /*0110*/ 	.word	0x0000e500


	//   ....[16]....
        /*0114*/ 	.word	0x0000e5b0


	//   ....[17]....
        /*0118*/ 	.word	0x0000e720


	//   ....[18]....
        /*011c*/ 	.word	0x0000e890


	//   ....[19]....
        /*0120*/ 	.word	0x0000e9e0


	//   ....[20]....
        /*0124*/ 	.word	0x0000eaf0


	//   ....[21]....
        /*0128*/ 	.word	0x0000eb20


	//   ....[22]....
        /*012c*/ 	.word	0x0000eb50


	//----- nvinfo : EIATTR_MAX_THREADS
	.align		4
.L_1291:
        /*0130*/ 	.byte	0x04, 0x05
        /*0132*/ 	.short	(.L_1293 - .L_1292)
.L_1292:
        /*0134*/ 	.word	0x00000080
        /*0138*/ 	.word	0x00000001
        /*013c*/ 	.word	0x00000001


	//----- nvinfo : EIATTR_CRS_STACK_SIZE
	.align		4
.L_1293:
        /*0140*/ 	.byte	0x04, 0x1e
        /*0142*/ 	.short	(.L_1295 - .L_1294)
.L_1294:
        /*0144*/ 	.word	0x00000000


	//----- nvinfo : EIATTR_CBANK_PARAM_SIZE
	.align		4
.L_1295:
        /*0148*/ 	.byte	0x03, 0x19
        /*014a*/ 	.short	0x0044


	//----- nvinfo : EIATTR_PARAM_CBANK
	.align		4
        /*014c*/ 	.byte	0x04, 0x0a
        /*014e*/ 	.short	(.L_1297 - .L_1296)
	.align		4
.L_1296:
        /*0150*/ 	.word	index@(.nv.constant0._ZN2at6native27unrolled_elementwise_kernelIZZZNS0_44_GLOBAL__N__40a83637_7_Lerp_cu_f5210f67_358318lerp_tensor_kernelERNS_18TensorIteratorBaseEENKUlvE0_clEvENKUlvE0_clEvEUlfffE_St5arrayIPcLm4EELi4E23TrivialOffsetCalculatorILi3EjESB_ILi1EjENS0_6memory12LoadWithCastILi3EEENSE_13StoreWithCastILi1EEEEEviT_T0_T2_T3_T4_T5_)
        /*0154*/ 	.short	0x0210
        /*0156*/ 	.short	0x0044


	//----- nvinfo : EIATTR_SW_WAR
	.align		4
.L_1297:
        /*0158*/ 	.byte	0x04, 0x36
        /*015a*/ 	.short	(.L_1299 - .L_1298)
.L_1298:
        /*015c*/ 	.word	0x00000008
.L_1299:


//--------------------- .nv.info._ZN2at6native18elementwise_kernelILi128ELi2EZNS0_22gpu_kernel_impl_nocastIZZZNS0_44_GLOBAL__N__40a83637_7_Lerp_cu_f5210f67_358318lerp_tensor_kernelERNS_18TensorIteratorBaseEENKUlvE0_clEvENKUlvE0_clEvEUlfffE_EEvS5_RKT_EUliE_EEviT1_ --------------------------
	.section	.nv.info._ZN2at6native18elementwise_kernelILi128ELi2EZNS0_22gpu_kernel_impl_nocastIZZZNS0_44_GLOBAL__N__40a83637_7_Lerp_cu_f5210f67_358318lerp_tensor_kernelERNS_18TensorIteratorBaseEENKUlvE0_clEvENKUlvE0_clEvEUlfffE_EEvS5_RKT_EUliE_EEviT1_,"",@"SHT_CUDA_INFO"
	.sectionflags	@""
	.align	4


	//----- nvinfo : EIATTR_CUDA_API_VERSION
	.align		4
        /*0000*/ 	.byte	0x04, 0x37
        /*0002*/ 	.short	(.L_1301 - .L_1300)
.L_1300:
        /*0004*/ 	.word	0x00000082


	//----- nvinfo : EIATTR_KPARAM_INFO
	.align		4
.L_1301:
        /*0008*/ 	.byte	0x04, 0x17
        /*000a*/ 	.short	(.L_1303 - .L_1302)
.L_1302:
        /*000c*/ 	.word	0x00000000
        /*0010*/ 	.short	0x0001
        /*0012*/ 	.short	0x0008
        /*0014*/ 	.byte	0x00, 0xf0, 0xc1, 0x0b


	//----- nvinfo : EIATTR_KPARAM_INFO
	.align		4
.L_1303:
        /*0018*/ 	.byte	0x04, 0x17
        /*001a*/ 	.short	(.L_1305 - .L_1304)
.L_1304:
        /*001c*/ 	.word	0x00000000
        /*0020*/ 	.short	0x0000
        /*0022*/ 	.short	0x0000
        /*0024*/ 	.byte	0x00, 0xf0, 0x11, 0x00


	//----- nvinfo : EIATTR_SPARSE_MMA_MASK
	.align		4
.L_1305:
        /*0028*/ 	.byte	0x03, 0x50
        /*002a*/ 	.short	0x0000


	//----- nvinfo : EIATTR_MAXREG_COUNT
	.align		4
        /*002c*/ 	.byte	0x03, 0x1b
        /*002e*/ 	.short	0x0080


	//----- nvinfo : EIATTR_MERCURY_ISA_VERSION
	.align		4
        /*0030*/ 	.byte	0x03, 0x5f
        /*0032*/ 	.short	0x0101


	//----- nvinfo : EIATTR_EXIT_INSTR_OFFSETS
	.align		4
        /*0034*/ 	.byte	0x04, 0x1c
        /*0036*/ 	.short	(.L_1307 - .L_1306)


	//   ....[0]....
.L_1306:
        /*0038*/ 	.word	0x000019c0


	//   ....[1]....
        /*003c*/ 	.word	0x000032d0


	//----- nvinfo : EIATTR_MAX_THREADS
	.align		4
.L_1307:
        /*0040*/ 	.byte	0x04, 0x05
        /*0042*/ 	.short	(.L_1309 - .L_1308)
.L_1308:
        /*0044*/ 	.word	0x00000080
        /*0048*/ 	.word	0x00000001
        /*004c*/ 	.word	0x00000001


	//----- nvinfo : EIATTR_CRS_STACK_SIZE
	.align		4
.L_1309:
        /*0050*/ 	.byte	0x04, 0x1e
        /*0052*/ 	.short	(.L_1311 - .L_1310)
.L_1310:
        /*0054*/ 	.word	0x00000000


	//----- nvinfo : EIATTR_CBANK_PARAM_SIZE
	.align		4
.L_1311:
        /*0058*/ 	.byte	0x03, 0x19
        /*005a*/ 	.short	0x02f8


	//----- nvinfo : EIATTR_PARAM_CBANK
	.align		4
        /*005c*/ 	.byte	0x04, 0x0a
        /*005e*/ 	.short	(.L_1313 - .L_1312)
	.align		4
.L_1312:
        /*0060*/ 	.word	index@(.nv.constant0._ZN2at6native18elementwise_kernelILi128ELi2EZNS0_22gpu_kernel_impl_nocastIZZZNS0_44_GLOBAL__N__40a83637_7_Lerp_cu_f5210f67_358318lerp_tensor_kernelERNS_18TensorIteratorBaseEENKUlvE0_clEvENKUlvE0_clEvEUlfffE_EEvS5_RKT_EUliE_EEviT1_)
        /*0064*/ 	.short	0x0210
        /*0066*/ 	.short	0x02f8


	//----- nvinfo : EIATTR_SW_WAR
	.align		4
.L_1313:
        /*0068*/ 	.byte	0x04, 0x36
        /*006a*/ 	.short	(.L_1315 - .L_1314)
.L_1314:
        /*006c*/ 	.word	0x00000008
.L_1315:


//--------------------- .nv.info._ZN2at6native27unrolled_elementwise_kernelIZZZNS0_44_GLOBAL__N__40a83637_7_Lerp_cu_f5210f67_358318lerp_tensor_kernelERNS_18TensorIteratorBaseEENKUlvE0_clEvENKUlvE0_clEvEUlfffE_St5arrayIPcLm4EELi4E23TrivialOffsetCalculatorILi3EjESB_ILi1EjENS0_6memory15LoadWithoutCastENSE_16StoreWithoutCastEEEviT_T0_T2_T3_T4_T5_ --------------------------
	.section	.nv.info._ZN2at6native27unrolled_elementwise_kernelIZZZNS0_44_GLOBAL__N__40a83637_7_Lerp_cu_f5210f67_358318lerp_tensor_kernelERNS_18TensorIteratorBaseEENKUlvE0_clEvENKUlvE0_clEvEUlfffE_St5arrayIPcLm4EELi4E23TrivialOffsetCalculatorILi3EjESB_ILi1EjENS0_6memory15LoadWithoutCastENSE_16StoreWithoutCastEEEviT_T0_T2_T3_T4_T5_,"",@"SHT_CUDA_INFO"
	.sectionflags	@""
	.align	4


	//----- nvinfo : EIATTR_CUDA_API_VERSION
	.align		4
        /*0000*/ 	.byte	0x04, 0x37
        /*0002*/ 	.short	(.L_1317 - .L_1316)
.L_1316:
        /*0004*/ 	.word	0x00000082


	//----- nvinfo : EIATTR_KPARAM_INFO
	.align		4
.L_1317:
        /*0008*/ 	.byte	0x04, 0x17
        /*000a*/ 	.short	(.L_1319 - .L_1318)
.L_1318:
        /*000c*/ 	.word	0x00000000
        /*0010*/ 	.short	0x0006
        /*0012*/ 	.short	0x002b
        /*0014*/ 	.byte	0x00, 0xf0, 0x05, 0x00


	//----- nvinfo : EIATTR_KPARAM_INFO
	.align		4
.L_1319:
        /*0018*/ 	.byte	0x04, 0x17
        /*001a*/ 	.short	(.L_1321 - .L_1320)
.L_1320:
        /*001c*/ 	.word	0x00000000
        /*0020*/ 	.short	0x0005
        /*0022*/ 	.short	0x002a
        /*0024*/ 	.byte	0x00, 0xf0, 0x05, 0x00


	//----- nvinfo : EIATTR_KPARAM_INFO
	.align		4
.L_1321:
        /*0028*/ 	.byte	0x04, 0x17
        /*002a*/ 	.short	(.L_1323 - .L_1322)
.L_1322:
        /*002c*/ 	.word	0x00000000
        /*0030*/ 	.short	0x0004
        /*0032*/ 	.short	0x0029
        /*0034*/ 	.byte	0x00, 0xf0, 0x05, 0x00


	//----- nvinfo : EIATTR_KPARAM_INFO
	.align		4
.L_1323:
        /*0038*/ 	.byte	0x04, 0x17
        /*003a*/ 	.short	(.L_1325 - .L_1324)
.L_1324:
        /*003c*/ 	.word	0x00000000
        /*0040*/ 	.short	0x0003
        /*0042*/ 	.short	0x0028
        /*0044*/ 	.byte	0x00, 0xf0, 0x05, 0x00


	//----- nvinfo : EIATTR_KPARAM_INFO
	.align		4
.L_1325:
        /*0048*/ 	.byte	0x04, 0x17
        /*004a*/ 	.short	(.L_1327 - .L_1326)
.L_1326:
        /*004c*/ 	.word	0x00000000
        /*0050*/ 	.short	0x0002
        /*0052*/ 	.short	0x0008
        /*0054*/ 	.byte	0x00, 0xf0, 0x81, 0x00


	//----- nvinfo : EIATTR_KPARAM_INFO
	.align		4
.L_1327:
        /*0058*/ 	.byte	0x04, 0x17
        /*005a*/ 	.short	(.L_1329 - .L_1328)
.L_1328:
        /*005c*/ 	.word	0x00000000
        /*0060*/ 	.short	0x0001
        /*0062*/ 	.short	0x0004
        /*0064*/ 	.byte	0x00, 0xf0, 0x05, 0x00


	//----- nvinfo : EIATTR_KPARAM_INFO
	.align		4
.L_1329:
        /*0068*/ 	.byte	0x04, 0x17
        /*006a*/ 	.short	(.L_1331 - .L_1330)
.L_1330:
        /*006c*/ 	.word	0x00000000
        /*0070*/ 	.short	0x0000
        /*0072*/ 	.short	0x0000
        /*0074*/ 	.byte	0x00, 0xf0, 0x11, 0x00


	//----- nvinfo : EIATTR_SPARSE_MMA_MASK
	.align		4
.L_1331:
        /*0078*/ 	.byte	0x03, 0x50
        /*007a*/ 	.short	0x0000


	//----- nvinfo : EIATTR_MAXREG_COUNT
	.align		4
        /*007c*/ 	.byte	0x03, 0x1b
        /*007e*/ 	.short	0x00ff


	//----- nvinfo : EIATTR_MERCURY_ISA_VERSION
	.align		4
        /*0080*/ 	.byte	0x03, 0x5f
        /*0082*/ 	.short	0x0101


	//----- nvinfo : EIATTR_EXIT_INSTR_OFFSETS
	.align		4
        /*0084*/ 	.byte	0x04, 0x1c
        /*0086*/ 	.short	(.L_1333 - .L_1332)


	//   ....[0]....
.L_1332:
        /*0088*/ 	.word	0x000006b0


	//   ....[1]....
        /*008c*/ 	.word	0x00000760


	//----- nvinfo : EIATTR_MAX_THREADS
	.align		4
.L_1333:
        /*0090*/ 	.byte	0x04, 0x05
        /*0092*/ 	.short	(.L_1335 - .L_1334)
.L_1334:
        /*0094*/ 	.word	0x00000080
        /*0098*/ 	.word	0x00000001
        /*009c*/ 	.word	0x00000001


	//----- nvinfo : EIATTR_CRS_STACK_SIZE
	.align		4
.L_1335:
        /*00a0*/ 	.byte	0x04, 0x1e
        /*00a2*/ 	.short	(.L_1337 - .L_1336)
.L_1336:
        /*00a4*/ 	.word	0x00000000


	//----- nvinfo : EIATTR_CBANK_PARAM_SIZE
	.align		4
.L_1337:
        /*00a8*/ 	.byte	0x03, 0x19
        /*00aa*/ 	.short	0x002c


	//----- nvinfo : EIATTR_PARAM_CBANK
	.align		4
        /*00ac*/ 	.byte	0x04, 0x0a
        /*00ae*/ 	.short	(.L_1339 - .L_1338)
	.align		4
.L_1338:
        /*00b0*/ 	.word	index@(.nv.constant0._ZN2at6native27unrolled_elementwise_kernelIZZZNS0_44_GLOBAL__N__40a83637_7_Lerp_cu_f5210f67_358318lerp_tensor_kernelERNS_18TensorIteratorBaseEENKUlvE0_clEvENKUlvE0_clEvEUlfffE_St5arrayIPcLm4EELi4E23TrivialOffsetCalculatorILi3EjESB_ILi1EjENS0_6memory15LoadWithoutCastENSE_16StoreWithoutCastEEEviT_T0_T2_T3_T4_T5_)
        /*00b4*/ 	.short	0x0210
        /*00b6*/ 	.short	0x002c


	//----- nvinfo : EIATTR_SW_WAR
	.align		4
.L_1339:
        /*00b8*/ 	.byte	0x04, 0x36
        /*00ba*/ 	.short	(.L_1341 - .L_1340)
.L_1340:
        /*00bc*/ 	.word	0x00000008
.L_1341:


//--------------------- .nv.info._ZN2at6native29vectorized_elementwise_kernelILi2EZZZNS0_44_GLOBAL__N__40a83637_7_Lerp_cu_f5210f67_358318lerp_tensor_kernelERNS_18TensorIteratorBaseEENKUlvE0_clEvENKUlvE0_clEvEUlfffE_St5arrayIPcLm4EEEEviT0_T1_ --------------------------
	.section	.nv.info._ZN2at6native29vectorized_elementwise_kernelILi2EZZZNS0_44_GLOBAL__N__40a83637_7_Lerp_cu_f5210f67_358318lerp_tensor_kernelERNS_18TensorIteratorBaseEENKUlvE0_clEvENKUlvE0_clEvEUlfffE_St5arrayIPcLm4EEEEviT0_T1_,"",@"SHT_CUDA_INFO"
	.sectionflags	@""
	.align	4


	//----- nvinfo : EIATTR_CUDA_API_VERSION
	.align		4
        /*0000*/ 	.byte	0x04, 0x37
        /*0002*/ 	.short	(.L_1343 - .L_1342)
.L_1342:
        /*0004*/ 	.word	0x00000082


	//----- nvinfo : EIATTR_KPARAM_INFO
	.align		4
.L_1343:
        /*0008*/ 	.byte	0x04, 0x17
        /*000a*/ 	.short	(.L_1345 - .L_1344)
.L_1344:
        /*000c*/ 	.word	0x00000000
        /*0010*/ 	.short	0x0002
        /*0012*/ 	.short	0x0008
        /*0014*/ 	.byte	0x00, 0xf0, 0x81, 0x00


	//----- nvinfo : EIATTR_KPARAM_INFO
	.align		4
.L_1345:
        /*0018*/ 	.byte	0x04, 0x17
        /*001a*/ 	.short	(.L_1347 - .L_1346)
.L_1346:
        /*001c*/ 	.word	0x00000000
        /*0020*/ 	.short	0x0001
        /*0022*/ 	.short	0x0004
        /*0024*/ 	.byte	0x00, 0xf0, 0x05, 0x00


	//----- nvinfo : EIATTR_KPARAM_INFO
	.align		4
.L_1347:
        /*0028*/ 	.byte	0x04, 0x17
        /*002a*/ 	.short	(.L_1349 - .L_1348)
.L_1348:
        /*002c*/ 	.word	0x00000000
        /*0030*/ 	.short	0x0000
        /*0032*/ 	.short	0x0000
        /*0034*/ 	.byte	0x00, 0xf0, 0x11, 0x00


	//----- nvinfo : EIATTR_SPARSE_MMA_MASK
	.align		4
.L_1349:
        /*0038*/ 	.byte	0x03, 0x50
        /*003a*/ 	.short	0x0000


	//----- nvinfo : EIATTR_MAXREG_COUNT
	.align		4
        /*003c*/ 	.byte	0x03, 0x1b
        /*003e*/ 	.short	0x00ff


	//----- nvinfo : EIATTR_MERCURY_ISA_VERSION
	.align		4
        /*0040*/ 	.byte	0x03, 0x5f
        /*0042*/ 	.short	0x0101


	//----- nvinfo : EIATTR_EXIT_INSTR_OFFSETS
	.align		4
        /*0044*/ 	.byte	0x04, 0x1c
        /*0046*/ 	.short	(.L_1351 - .L_1350)


	//   ....[0]....
.L_1350:
        /*0048*/ 	.word	0x000004d0


	//   ....[1]....
        /*004c*/ 	.word	0x00001350


	//   ....[2]....
        /*0050*/ 	.word	0x000013a0


	//----- nvinfo : EIATTR_MAX_THREADS
	.align		4
.L_1351:
        /*0054*/ 	.byte	0x04, 0x05
        /*0056*/ 	.short	(.L_1353 - .L_1352)
.L_1352:
        /*0058*/ 	.word	0x00000080
        /*005c*/ 	.word	0x00000001
        /*0060*/ 	.word	0x00000001


	//----- nvinfo : EIATTR_CRS_STACK_SIZE
	.align		4
.L_1353:
        /*0064*/ 	.byte	0x04, 0x1e
        /*0066*/ 	.short	(.L_1355 - .L_1354)
.L_1354:
        /*0068*/ 	.word	0x00000000


	//----- nvinfo : EIATTR_CBANK_PARAM_SIZE
	.align		4
.L_1355:
        /*006c*/ 	.byte	0x03, 0x19
        /*006e*/ 	.short	0x0028


	//----- nvinfo : EIATTR_PARAM_CBANK
	.align		4
        /*0070*/ 	.byte	0x04, 0x0a
        /*0072*/ 	.short	(.L_1357 - .L_1356)
	.align		4
.L_1356:
        /*0074*/ 	.word	index@(.nv.constant0._ZN2at6native29vectorized_elementwise_kernelILi2EZZZNS0_44_GLOBAL__N__40a83637_7_Lerp_cu_f5210f67_358318lerp_tensor_kernelERNS_18TensorIteratorBaseEENKUlvE0_clEvENKUlvE0_clEvEUlfffE_St5arrayIPcLm4EEEEviT0_T1_)
        /*0078*/ 	.short	0x0210
        /*007a*/ 	.short	0x0028


	//----- nvinfo : EIATTR_SW_WAR
	.align		4
.L_1357:
        /*007c*/ 	.byte	0x04, 0x36
        /*007e*/ 	.short	(.L_1359 - .L_1358)
.L_1358:
        /*0080*/ 	.word	0x00000008
.L_1359:


//--------------------- .nv.info._ZN2at6native29vectorized_elementwise_kernelILi4EZZZNS0_44_GLOBAL__N__40a83637_7_Lerp_cu_f5210f67_358318lerp_tensor_kernelERNS_18TensorIteratorBaseEENKUlvE0_clEvENKUlvE0_clEvEUlfffE_St5arrayIPcLm4EEEEviT0_T1_ --------------------------
	.section	.nv.info._ZN2at6native29vectorized_elementwise_kernelILi4EZZZNS0_44_GLOBAL__N__40a83637_7_Lerp_cu_f5210f67_358318lerp_tensor_kernelERNS_18TensorIteratorBaseEENKUlvE0_clEvENKUlvE0_clEvEUlfffE_St5arrayIPcLm4EEEEviT0_T1_,"",@"SHT_CUDA_INFO"
	.sectionflags	@""
	.align	4


	//----- nvinfo : EIATTR_CUDA_API_VERSION
	.align		4
        /*0000*/ 	.byte	0x04, 0x37
        /*0002*/ 	.short	(.L_1361 - .L_1360)
.L_1360:
        /*0004*/ 	.word	0x00000082


	//----- nvinfo : EIATTR_KPARAM_INFO
	.align		4
.L_1361:
        /*0008*/ 	.byte	0x04, 0x17
        /*000a*/ 	.short	(.L_1363 - .L_1362)
.L_1362:
        /*000c*/ 	.word	0x00000000
        /*0010*/ 	.short	0x0002
        /*0012*/ 	.short	0x0008
        /*0014*/ 	.byte	0x00, 0xf0, 0x81, 0x00


	//----- nvinfo : EIATTR_KPARAM_INFO
	.align		4
.L_1363:
        /*0018*/ 	.byte	0x04, 0x17
        /*001a*/ 	.short	(.L_1365 - .L_1364)
.L_1364:
        /*001c*/ 	.word	0x00000000
        /*0020*/ 	.short	0x0001
        /*0022*/ 	.short	0x0004
        /*0024*/ 	.byte	0x00, 0xf0, 0x05, 0x00


	//----- nvinfo : EIATTR_KPARAM_INFO
	.align		4
.L_1365:
        /*0028*/ 	.byte	0x04, 0x17
        /*002a*/ 	.short	(.L_1367 - .L_1366)
.L_1366:
        /*002c*/ 	.word	0x00000000
        /*0030*/ 	.short	0x0000
        /*0032*/ 	.short	0x0000
        /*0034*/ 	.byte	0x00, 0xf0, 0x11, 0x00


	//----- nvinfo : EIATTR_SPARSE_MMA_MASK
	.align		4
.L_1367:
        /*0038*/ 	.byte	0x03, 0x50
        /*003a*/ 	.short	0x0000


	//----- nvinfo : EIATTR_MAXREG_COUNT
	.align		4
        /*003c*/ 	.byte	0x03, 0x1b
        /*003e*/ 	.short	0x00ff


	//----- nvinfo : EIATTR_MERCURY_ISA_VERSION
	.align		4
        /*0040*/ 	.byte	0x03, 0x5f
        /*0042*/ 	.short	0x0101


	//----- nvinfo : EIATTR_EXIT_INSTR_OFFSETS
	.align		4
        /*0044*/ 	.byte	0x04, 0x1c
        /*0046*/ 	.short	(.L_1369 - .L_1368)


	//   ....[0]....
.L_1368:
        /*0048*/ 	.word	0x00000450


	//   ....[1]....
        /*004c*/ 	.word	0x000012d0


	//   ....[2]....
        /*0050*/ 	.word	0x00001320


	//----- nvinfo : EIATTR_MAX_THREADS
	.align		4
.L_1369:
        /*0054*/ 	.byte	0x04, 0x05
        /*0056*/ 	.short	(.L_1371 - .L_1370)
.L_1370:
        /*0058*/ 	.word	0x00000080
        /*005c*/ 	.word	0x00000001
        /*0060*/ 	.word	0x00000001


	//----- nvinfo : EIATTR_CRS_STACK_SIZE
	.align		4
.L_1371:
        /*0064*/ 	.byte	0x04, 0x1e
        /*0066*/ 	.short	(.L_1373 - .L_1372)
.L_1372:
        /*0068*/ 	.word	0x00000000


	//----- nvinfo : EIATTR_CBANK_PARAM_SIZE
	.align		4
.L_1373:
        /*006c*/ 	.byte	0x03, 0x19
        /*006e*/ 	.short	0x0028


	//----- nvinfo : EIATTR_PARAM_CBANK
	.align		4
        /*0070*/ 	.byte	0x04, 0x0a
        /*0072*/ 	.short	(.L_1375 - .L_1374)
	.align		4
.L_1374:
        /*0074*/ 	.word	index@(.nv.constant0._ZN2at6native29vectorized_elementwise_kernelILi4EZZZNS0_44_GLOBAL__N__40a83637_7_Lerp_cu_f5210f67_358318lerp_tensor_kernelERNS_18TensorIteratorBaseEENKUlvE0_clEvENKUlvE0_clEvEUlfffE_St5arrayIPcLm4EEEEviT0_T1_)
        /*0078*/ 	.short	0x0210
        /*007a*/ 	.short	0x0028


	//----- nvinfo : EIATTR_SW_WAR
	.align		4
.L_1375:
        /*007c*/ 	.byte	0x04, 0x36
        /*007e*/ 	.short	(.L_1377 - .L_1376)
.L_1376:
        /*0080*/ 	.word	0x00000008
.L_1377:


//--------------------- .nv.info._ZN2at6native29vectorized_elementwise_kernelILi8EZZZNS0_44_GLOBAL__N__40a83637_7_Lerp_cu_f5210f67_358318lerp_tensor_kernelERNS_18TensorIteratorBaseEENKUlvE0_clEvENKUlvE0_clEvEUlfffE_St5arrayIPcLm4EEEEviT0_T1_ --------------------------
	.section	.nv.info._ZN2at6native29vectorized_elementwise_kernelILi8EZZZNS0_44_GLOBAL__N__40a83637_7_Lerp_cu_f5210f67_358318lerp_tensor_kernelERNS_18TensorIteratorBaseEENKUlvE0_clEvENKUlvE0_clEvEUlfffE_St5arrayIPcLm4EEEEviT0_T1_,"",@"SHT_CUDA_INFO"
	.sectionflags	@""
	.align	4


	//----- nvinfo : EIATTR_CUDA_API_VERSION
	.align		4
        /*0000*/ 	.byte	0x04, 0x37
        /*0002*/ 	.short	(.L_1379 - .L_1378)
.L_1378:
        /*0004*/ 	.word	0x00000082


	//----- nvinfo : EIATTR_KPARAM_INFO
	.align		4
.L_1379:
        /*0008*/ 	.byte	0x04, 0x17
        /*000a*/ 	.short	(.L_1381 - .L_1380)
.L_1380:
        /*000c*/ 	.word	0x00000000
        /*0010*/ 	.short	0x0002
        /*0012*/ 	.short	0x0008
        /*0014*/ 	.byte	0x00, 0xf0, 0x81, 0x00


	//----- nvinfo : EIATTR_KPARAM_INFO
	.align		4
.L_1381:
        /*0018*/ 	.byte	0x04, 0x17
        /*001a*/ 	.short	(.L_1383 - .L_1382)
.L_1382:
        /*001c*/ 	.word	0x00000000
        /*0020*/ 	.short	0x0001
        /*0022*/ 	.short	0x0004
        /*0024*/ 	.byte	0x00, 0xf0, 0x05, 0x00


	//----- nvinfo : EIATTR_KPARAM_INFO
	.align		4
.L_1383:
        /*0028*/ 	.byte	0x04, 0x17
        /*002a*/ 	.short	(.L_1385 - .L_1384)
.L_1384:
        /*002c*/ 	.word	0x00000000
        /*0030*/ 	.short	0x0000
        /*0032*/ 	.short	0x0000
        /*0034*/ 	.byte	0x00, 0xf0, 0x11, 0x00


	//----- nvinfo : EIATTR_SPARSE_MMA_MASK
	.align		4
.L_1385:
        /*0038*/ 	.byte	0x03, 0x50
        /*003a*/ 	.short	0x0000


	//----- nvinfo : EIATTR_MAXREG_COUNT
	.align		4
        /*003c*/ 	.byte	0x03, 0x1b
        /*003e*/ 	.short	0x00ff


	//----- nvinfo : EIATTR_MERCURY_ISA_VERSION
	.align		4
        /*0040*/ 	.byte	0x03, 0x5f
        /*0042*/ 	.short	0x0101


	//----- nvinfo : EIATTR_EXIT_INSTR_OFFSETS
	.align		4
        /*0044*/ 	.byte	0x04, 0x1c
        /*0046*/ 	.short	(.L_1387 - .L_1386)


	//   ....[0]....
.L_1386:
        /*0048*/ 	.word	0x00000450


	//   ....[1]....
        /*004c*/ 	.word	0x000012d0


	//   ....[2]....
        /*0050*/ 	.word	0x00001320


	//----- nvinfo : EIATTR_MAX_THREADS
	.align		4
.L_1387:
        /*0054*/ 	.byte	0x04, 0x05
        /*0056*/ 	.short	(.L_1389 - .L_1388)
.L_1388:
        /*0058*/ 	.word	0x00000080
        /*005c*/ 	.word	0x00000001
        /*0060*/ 	.word	0x00000001


	//----- nvinfo : EIATTR_CRS_STACK_SIZE
	.align		4
.L_1389:
        /*0064*/ 	.byte	0x04, 0x1e
        /*0066*/ 	.short	(.L_1391 - .L_1390)
.L_1390:
        /*0068*/ 	.word	0x00000000


	//----- nvinfo : EIATTR_CBANK_PARAM_SIZE
	.align		4
.L_1391:
        /*006c*/ 	.byte	0x03, 0x19
        /*006e*/ 	.short	0x0028


	//----- nvinfo : EIATTR_PARAM_CBANK
	.align		4
        /*0070*/ 	.byte	0x04, 0x0a
        /*0072*/ 	.short	(.L_1393 - .L_1392)
	.align		4
.L_1392:
        /*0074*/ 	.word	index@(.nv.constant0._ZN2at6native29vectorized_elementwise_kernelILi8EZZZNS0_44_GLOBAL__N__40a83637_7_Lerp_cu_f5210f67_358318lerp_tensor_kernelERNS_18TensorIteratorBaseEENKUlvE0_clEvENKUlvE0_clEvEUlfffE_St5arrayIPcLm4EEEEviT0_T1_)
        /*0078*/ 	.short	0x0210
        /*007a*/ 	.short	0x0028


	//----- nvinfo : EIATTR_SW_WAR
	.align		4
.L_1393:
        /*007c*/ 	.byte	0x04, 0x36
        /*007e*/ 	.short	(.L_1395 - .L_1394)
.L_1394:
        /*0080*/ 	.word	0x00000008
.L_1395:


//--------------------- .nv.info._ZN2at6native18elementwise_kernelILi128ELi4EZNS0_15gpu_kernel_implIZZZNS0_44_GLOBAL__N__40a83637_7_Lerp_cu_f5210f67_358318lerp_tensor_kernelERNS_18TensorIteratorBaseEENKUlvE0_clEvENKUlvE_clEvEUldddE_EEvS5_RKT_EUliE_EEviT1_ --------------------------
	.section	.nv.info._ZN2at6native18elementwise_kernelILi128ELi4EZNS0_15gpu_kernel_implIZZZNS0_44_GLOBAL__N__40a83637_7_Lerp_cu_f5210f67_358318lerp_tensor_kernelERNS_18TensorIteratorBaseEENKUlvE0_clEvENKUlvE_clEvEUldddE_EEvS5_RKT_EUliE_EEviT1_,"",@"SHT_CUDA_INFO"
	.sectionflags	@""
	.align	4


	//----- nvinfo : EIATTR_CUDA_API_VERSION
	.align		4
        /*0000*/ 	.byte	0x04, 0x37
        /*0002*/ 	.short	(.L_1397 - .L_1396)
.L_1396:
        /*0004*/ 	.word	0x00000082


	//----- nvinfo : EIATTR_KPARAM_INFO
	.align		4
.L_1397:
        /*0008*/ 	.byte	0x04, 0x17
        /*000a*/ 	.short	(.L_1399 - .L_1398)
.L_1398:
        /*000c*/ 	.word	0x00000000
        /*0010*/ 	.short	0x0001
        /*0012*/ 	.short	0x0008
        /*0014*/ 	.byte	0x00, 0xf0, 0xc1, 0x0b


	//----- nvinfo : EIATTR_KPARAM_INFO
	.align		4
.L_1399:
        /*0018*/ 	.byte	0x04, 0x17
        /*001a*/ 	.short	(.L_1401 - .L_1400)
.L_1400:
        /*001c*/ 	.word	0x00000000
        /*0020*/ 	.short	0x0000
        /*0022*/ 	.short	0x0000
        /*0024*/ 	.byte	0x00, 0xf0, 0x11, 0x00


	//----- nvinfo : EIATTR_SPARSE_MMA_MASK
	.align		4
.L_1401:
        /*0028*/ 	.byte	0x03, 0x50
        /*002a*/ 	.short	0x0000


	//----- nvinfo : EIATTR_MAXREG_COUNT
	.align		4
        /*002c*/ 	.byte	0x03, 0x1b
        /*002e*/ 	.short	0x0080


	//----- nvinfo : EIATTR_EXTERNS
	.align		4
        /*0030*/ 	.byte	0x04, 0x0f
        /*0032*/ 	.short	(.L_1403 - .L_1402)


	//   ....[0]....
	.align		4
.L_1402:
        /*0034*/ 	.word	index@(__assertfail)


	//----- nvinfo : EIATTR_MERCURY_ISA_VERSION
	.align		4
.L_1403:
        /*0038*/ 	.byte	0x03, 0x5f
        /*003a*/ 	.short	0x0101


	//----- nvinfo : EIATTR_SYSCALL_OFFSETS
	.align		4
        /*003c*/ 	.byte	0x04, 0x46
        /*003e*/ 	.short	(.L_1405 - .L_1404)


	//   ....[0]....
.L_1404:
        /*0040*/ 	.word	0x00002730


	//   ....[1]....
        /*0044*/ 	.word	0x00003640


	//   ....[2]....
        /*0048*/ 	.word	0x00004550


	//   ....[3]....
        /*004c*/ 	.word	0x000056e0


	//   ....[4]....
        /*0050*/ 	.word	0x00007e40


	//   ....[5]....
        /*0054*/ 	.word	0x00008d50


	//   ....[6]....
        /*0058*/ 	.word	0x00009c60


	//   ....[7]....
        /*005c*/ 	.word	0x0000adf0


	//   ....[8]....
        /*0060*/ 	.word	0x0000d540


	//   ....[9]....
        /*0064*/ 	.word	0x0000e450


	//   ....[10]....
        /*0068*/ 	.word	0x0000f360


	//   ....[11]....
        /*006c*/ 	.word	0x000104f0


	//   ....[12]....
        /*0070*/ 	.word	0x00012c30


	//   ....[13]....
        /*0074*/ 	.word	0x00013b40


	//   ....[14]....
        /*0078*/ 	.word	0x00014a50


	//   ....[15]....
        /*007c*/ 	.word	0x00015be0


	//----- nvinfo : EIATTR_EXIT_INSTR_OFFSETS
	.align		4
.L_1405:
        /*0080*/ 	.byte	0x04, 0x1c
        /*0082*/ 	.short	(.L_1407 - .L_1406)


	//   ....[0]....
.L_1406:
        /*0084*/ 	.word	0x000105a0


	//   ....[1]....
        /*0088*/ 	.word	0x00014c20


	//   ....[2]....
        /*008c*/ 	.word	0x00014c60


	//   ....[3]....
        /*0090*/ 	.word	0x00014cf0


	//   ....[4]....
        /*0094*/ 	.word	0x00014d20


	//   ....[5]....
        /*0098*/ 	.word	0x00014d50


	//   ....[6]....
        /*009c*/ 	.word	0x00014e20


	//   ....[7]....
        /*00a0*/ 	.word	0x00014ea0


	//   ....[8]....
        /*00a4*/ 	.word	0x00014f80


	//   ....[9]....
        /*00a8*/ 	.word	0x00015010


	//   ....[10]....
        /*00ac*/ 	.word	0x00015030


	//   ....[11]....
        /*00b0*/ 	.word	0x000150f0


	//   ....[12]....
        /*00b4*/ 	.word	0x00015120


	//   ....[13]....
        /*00b8*/ 	.word	0x000152f0


	//   ....[14]....
        /*00bc*/ 	.word	0x00015490


	//   ....[15]....
        /*00c0*/ 	.word	0x00015510


	//   ....[16]....
        /*00c4*/ 	.word	0x000155c0


	//   ....[17]....
        /*00c8*/ 	.word	0x00015780


	//   ....[18]....
        /*00cc*/ 	.word	0x00015940


	//   ....[19]....
        /*00d0*/ 	.word	0x00015ae0


	//   ....[20]....
        /*00d4*/ 	.word	0x00015bf0


	//   ....[21]....
        /*00d8*/ 	.word	0x00015c20


	//   ....[22]....
        /*00dc*/ 	.word	0x00015c50


	//----- nvinfo : EIATTR_MAX_THREADS
	.align		4
.L_1407:
        /*00e0*/ 	.byte	0x04, 0x05
        /*00e2*/ 	.short	(.L_1409 - .L_1408)
.L_1408:
        /*00e4*/ 	.word	0x00000080
        /*00e8*/ 	.word	0x00000001
        /*00ec*/ 	.word	0x00000001


	//----- nvinfo : EIATTR_CRS_STACK_SIZE
	.align		4
.L_1409:
        /*00f0*/ 	.byte	0x04, 0x1e
        /*00f2*/ 	.short	(.L_1411 - .L_1410)
.L_1410:
        /*00f4*/ 	.word	0x00000000


	//----- nvinfo : EIATTR_CBANK_PARAM_SIZE
	.align		4
.L_1411:
        /*00f8*/ 	.byte	0x03, 0x19
        /*00fa*/ 	.short	0x02f8


	//----- nvinfo : EIATTR_PARAM_CBANK
	.align		4
        /*00fc*/ 	.byte	0x04, 0x0a
        /*00fe*/ 	.short	(.L_1413 - .L_1412)
	.align		4
.L_1412:
        /*0100*/ 	.word	index@(.nv.constant0._ZN2at6native18elementwise_kernelILi128ELi4EZNS0_15gpu_kernel_implIZZZNS0_44_GLOBAL__N__40a83637_7_Lerp_cu_f5210f67_358318lerp_tensor_kernelERNS_18TensorIteratorBaseEENKUlvE0_clEvENKUlvE_clEvEUldddE_EEvS5_RKT_EUliE_EEviT1_)
        /*0104*/ 	.short	0x0210
        /*0106*/ 	.short	0x02f8


	//----- nvinfo : EIATTR_SW_WAR
	.align		4
.L_1413:
        /*0108*/ 	.byte	0x04, 0x36
        /*010a*/ 	.short	(.L_1415 - .L_1414)
.L_1414:
        /*010c*/ 	.word	0x00000008
.L_1415:


//--------------------- .nv.info._ZN2at6native27unrolled_elementwise_kernelIZZZNS0_44_GLOBAL__N__40a83637_7_Lerp_cu_f5210f67_358318lerp_tensor_kernelERNS_18TensorIteratorBaseEENKUlvE0_clEvENKUlvE_clEvEUldddE_St5arrayIPcLm4EELi4E23TrivialOffsetCalculatorILi3EjESB_ILi1EjENS0_6memory12LoadWithCastILi3EEENSE_13StoreWithCastILi1EEEEEviT_T0_T2_T3_T4_T5_ --------------------------
	.section	.nv.info._ZN2at6native27unrolled_elementwise_kernelIZZZNS0_44_GLOBAL__N__40a83637_7_Lerp_cu_f5210f67_358318lerp_tensor_kernelERNS_18TensorIteratorBaseEENKUlvE0_clEvENKUlvE_clEvEUldddE_St5arrayIPcLm4EELi4E23TrivialOffsetCalculatorILi3EjESB_ILi1EjENS0_6memory12LoadWithCastILi3EEENSE_13StoreWithCastILi1EEEEEviT_T0_T2_T3_T4_T5_,"",@"SHT_CUDA_INFO"
	.sectionflags	@""
	.align	4


	//----- nvinfo : EIATTR_CUDA_API_VERSION
	.align		4
        /*0000*/ 	.byte	0x04, 0x37
        /*0002*/ 	.short	(.L_1417 - .L_1416)
.L_1416:
        /*0004*/ 	.word	0x00000082


	//----- nvinfo : EIATTR_KPARAM_INFO
	.align		4
.L_1417:
        /*0008*/ 	.byte	0x04, 0x17
        /*000a*/ 	.short	(.L_1419 - .L_1418)
.L_1418:
        /*000c*/ 	.word	0x00000000
        /*0010*/ 	.short	0x0006
        /*0012*/ 	.short	0x003c
        /*0014*/ 	.byte	0x00, 0xf0, 0x21, 0x00


	//----- nvinfo : EIATTR_KPARAM_INFO
	.align		4
.L_1419:
        /*0018*/ 	.byte	0x04, 0x17
        /*001a*/ 	.short	(.L_1421 - .L_1420)
.L_1420:
        /*001c*/ 	.word	0x00000000
        /*0020*/ 	.short	0x0005
        /*0022*/ 	.short	0x002c
        /*0024*/ 	.byte	0x00, 0xf0, 0x41, 0x00


	//----- nvinfo : EIATTR_KPARAM_INFO
	.align		4
.L_1421:
        /*0028*/ 	.byte	0x04, 0x17
        /*002a*/ 	.short	(.L_1423 - .L_1422)
.L_1422:
        /*002c*/ 	.word	0x00000000
        /*0030*/ 	.short	0x0004
        /*0032*/ 	.short	0x0029
        /*0034*/ 	.byte	0x00, 0xf0, 0x05, 0x00


	//----- nvinfo : EIATTR_KPARAM_INFO
	.align		4
.L_1423:
        /*0038*/ 	.byte	0x04, 0x17
        /*003a*/ 	.short	(.L_1425 - .L_1424)
.L_1424:
        /*003c*/ 	.word	0x00000000
        /*0040*/ 	.short	0x0003
        /*0042*/ 	.short	0x0028
        /*0044*/ 	.byte	0x00, 0xf0, 0x05, 0x00


	//----- nvinfo : EIATTR_KPARAM_INFO
	.align		4
.L_1425:
        /*0048*/ 	.byte	0x04, 0x17
        /*004a*/ 	.short	(.L_1427 - .L_1426)
.L_1426:
        /*004c*/ 	.word	0x00000000
        /*0050*/ 	.short	0x0002
        /*0052*/ 	.short	0x0008
        /*0054*/ 	.byte	0x00, 0xf0, 0x81, 0x00


	//----- nvinfo : EIATTR_KPARAM_INFO
	.align		4
.L_1427:
        /*0058*/ 	.byte	0x04, 0x17
        /*005a*/ 	.short	(.L_1429 - .L_1428)
.L_1428:
        /*005c*/ 	.word	0x00000000
        /*0060*/ 	.short	0x0001
        /*0062*/ 	.short	0x0004
        /*0064*/ 	.byte	0x00, 0xf0, 0x05, 0x00


	//----- nvinfo : EIATTR_KPARAM_INFO
	.align		4
.L_1429:
        /*0068*/ 	.byte	0x04, 0x17
        /*006a*/ 	.short	(.L_1431 - .L_1430)
.L_1430:
        /*006c*/ 	.word	0x00000000
        /*0070*/ 	.short	0x0000
        /*0072*/ 	.short	0x0000
        /*0074*/ 	.byte	0x00, 0xf0, 0x11, 0x00


	//----- nvinfo : EIATTR_SPARSE_MMA_MASK
	.align		4
.L_1431:
        /*0078*/ 	.byte	0x03, 0x50
        /*007a*/ 	.short	0x0000


	//----- nvinfo : EIATTR_MAXREG_COUNT
	.align		4
        /*007c*/ 	.byte	0x03, 0x1b
        /*007e*/ 	.short	0x00ff


	//----- nvinfo : EIATTR_EXTERNS
	.align		4
        /*0080*/ 	.byte	0x04, 0x0f
        /*0082*/ 	.short	(.L_1433 - .L_1432)


	//   ....[0]....
	.align		4
.L_1432:
        /*0084*/ 	.word	index@(__assertfail)


	//----- nvinfo : EIATTR_MERCURY_ISA_VERSION
	.align		4
.L_1433:
        /*0088*/ 	.byte	0x03, 0x5f
        /*008a*/ 	.short	0x0101


	//----- nvinfo : EIATTR_SYSCALL_OFFSETS
	.align		4
        /*008c*/ 	.byte	0x04, 0x46
        /*008e*/ 	.short	(.L_1435 - .L_1434)


	//   ....[0]....
.L_1434:
        /*0090*/ 	.word	0x00000fb0


	//   ....[1]....
        /*0094*/ 	.word	0x00001ed0


	//   ....[2]....
        /*0098*/ 	.word	0x00002df0


	//   ....[3]....
        /*009c*/ 	.word	0x00003d90


	//   ....[4]....
        /*00a0*/ 	.word	0x00004cb0


	//   ....[5]....
        /*00a4*/ 	.word	0x00005bd0


	//   ....[6]....
        /*00a8*/ 	.word	0x00006b90


	//   ....[7]....
        /*00ac*/ 	.word	0x00007ab0


	//   ....[8]....
        /*00b0*/ 	.word	0x000089d0


	//   ....[9]....
        /*00b4*/ 	.word	0x00009970


	//   ....[10]....
        /*00b8*/ 	.word	0x0000a8a0


	//   ....[11]....
        /*00bc*/ 	.word	0x0000b7c0


	//   ....[12]....
        /*00c0*/ 	.word	0x0000cd30


	//   ....[13]....
        /*00c4*/ 	.word	0x0000def0


	//   ....[14]....
        /*00c8*/ 	.word	0x0000f070


	//   ....[15]....
        /*00cc*/ 	.word	0x00010210


	//----- nvinfo : EIATTR_EXIT_INSTR_OFFSETS
	.align		4
.L_1435:
        /*00d0*/ 	.byte	0x04, 0x1c
        /*00d2*/ 	.short	(.L_1437 - .L_1436)


	//   ....[0]....
.L_1436:
        /*00d4*/ 	.word	0x0000f110


	//   ....[1]....
        /*00d8*/ 	.word	0x0000f250


	//   ....[2]....
        /*00dc*/ 	.word	0x0000f290


	//   ....[3]....
        /*00e0*/ 	.word	0x0000f320


	//   ....[4]....
        /*00e4*/ 	.word	0x0000f350


	//   ....[5]....
        /*00e8*/ 	.word	0x0000f380


	//   ....[6]....
        /*00ec*/ 	.word	0x0000f450


	//   ....[7]....
        /*00f0*/ 	.word	0x0000f4d0


	//   ....[8]....
        /*00f4*/ 	.word	0x0000f5b0


	//   ....[9]....
        /*00f8*/ 	.word	0x0000f640


	//   ....[10]....
        /*00fc*/ 	.word	0x0000f660


	//   ....[11]....
        /*0100*/ 	.word	0x0000f720


	//   ....[12]....
        /*0104*/ 	.word	0x0000f750


	//   ....[13]....
        /*0108*/ 	.word	0x0000f920


	//   ....[14]....
        /*010c*/ 	.word	0x0000fac0


	//   ....[15]....
        /*0110*/ 	.word	0x0000fb40


	//   ....[16]....
        /*0114*/ 	.word	0x0000fbf0


	//   ....[17]....
        /*0118*/ 	.word	0x0000fdb0


	//   ....[18]....
        /*011c*/ 	.word	0x0000ff70


	//   ....[19]....
        /*0120*/ 	.word	0x00010110


	//   ....[20]....
        /*0124*/ 	.word	0x00010220


	//   ....[21]....
        /*0128*/ 	.word	0x00010250


	//   ....[22]....
        /*012c*/ 	.word	0x00010280


	//----- nvinfo : EIATTR_MAX_THREADS
	.align		4
.L_1437:
        /*0130*/ 	.byte	0x04, 0x05
        /*0132*/ 	.short	(.L_1439 - .L_1438)
.L_1438:
        /*0134*/ 	.word	0x00000080
        /*0138*/ 	.word	0x00000001
        /*013c*/ 	.word	0x00000001


	//----- nvinfo : EIATTR_CRS_STACK_SIZE
	.align		4
.L_1439:
        /*0140*/ 	.byte	0x04, 0x1e
        /*0142*/ 	.short	(.L_1441 - .L_1440)
.L_1440:
        /*0144*/ 	.word	0x00000000


	//----- nvinfo : EIATTR_CBANK_PARAM_SIZE
	.align		4
.L_1441:
        /*0148*/ 	.byte	0x03, 0x19
        /*014a*/ 	.short	0x0044


	//----- nvinfo : EIATTR_PARAM_CBANK
	.align		4
        /*014c*/ 	.byte	0x04, 0x0a
        /*014e*/ 	.short	(.L_1443 - .L_1442)
	.align		4
.L_1442:
        /*0150*/ 	.word	index@(.nv.constant0._ZN2at6native27unrolled_elementwise_kernelIZZZNS0_44_GLOBAL__N__40a83637_7_Lerp_cu_f5210f67_358318lerp_tensor_kernelERNS_18TensorIteratorBaseEENKUlvE0_clEvENKUlvE_clEvEUldddE_St5arrayIPcLm4EELi4E23TrivialOffsetCalculatorILi3EjESB_ILi1EjENS0_6memory12LoadWithCastILi3EEENSE_13StoreWithCastILi1EEEEEviT_T0_T2_T3_T4_T5_)
        /*0154*/ 	.short	0x0210
        /*0156*/ 	.short	0x0044


	//----- nvinfo : EIATTR_SW_WAR
	.align		4
.L_1443:
        /*0158*/ 	.byte	0x04, 0x36
        /*015a*/ 	.short	(.L_1445 - .L_1444)
.L_1444:
        /*015c*/ 	.word	0x00000008
.L_1445:


//--------------------- .nv.info._ZN2at6native18elementwise_kernelILi128ELi2EZNS0_22gpu_kernel_impl_nocastIZZZNS0_44_GLOBAL__N__40a83637_7_Lerp_cu_f5210f67_358318lerp_tensor_kernelERNS_18TensorIteratorBaseEENKUlvE0_clEvENKUlvE_clEvEUldddE_EEvS5_RKT_EUliE_EEviT1_ --------------------------
	.section	.nv.info._ZN2at6native18elementwise_kernelILi128ELi2EZNS0_22gpu_kernel_impl_nocastIZZZNS0_44_GLOBAL__N__40a83637_7_Lerp_cu_f5210f67_358318lerp_tensor_kernelERNS_18TensorIteratorBaseEENKUlvE0_clEvENKUlvE_clEvEUldddE_EEvS5_RKT_EUliE_EEviT1_,"",@"SHT_CUDA_INFO"
	.sectionflags	@""
	.align	4


	//----- nvinfo : EIATTR_CUDA_API_VERSION
	.align		4
        /*0000*/ 	.byte	0x04, 0x37
        /*0002*/ 	.short	(.L_1447 - .L_1446)
.L_1446:
        /*0004*/ 	.word	0x00000082


	//----- nvinfo : EIATTR_KPARAM_INFO
	.align		4
.L_1447:
        /*0008*/ 	.byte	0x04, 0x17
        /*000a*/ 	.short	(.L_1449 - .L_1448)
.L_1448:
        /*000c*/ 	.word	0x00000000
        /*0010*/ 	.short	0x0001
        /*0012*/ 	.short	0x0008
        /*0014*/ 	.byte	0x00, 0xf0, 0xc1, 0x0b


	//----- nvinfo : EIATTR_KPARAM_INFO
	.align		4
.L_1449:
        /*0018*/ 	.byte	0x04, 0x17
        /*001a*/ 	.short	(.L_1451 - .L_1450)
.L_1450:
        /*001c*/ 	.word	0x00000000
        /*0020*/ 	.short	0x0000
        /*0022*/ 	.short	0x0000
        /*0024*/ 	.byte	0x00, 0xf0, 0x11, 0x00


	//----- nvinfo : EIATTR_SPARSE_MMA_MASK
	.align		4
.L_1451:
        /*0028*/ 	.byte	0x03, 0x50
        /*002a*/ 	.short	0x0000


	//----- nvinfo : EIATTR_MAXREG_COUNT
	.align		4
        /*002c*/ 	.byte	0x03, 0x1b
        /*002e*/ 	.short	0x0080


	//----- nvinfo : EIATTR_MERCURY_ISA_VERSION
	.align		4
        /*0030*/ 	.byte	0x03, 0x5f
        /*0032*/ 	.short	0x0101


	//----- nvinfo : EIATTR_EXIT_INSTR_OFFSETS
	.align		4
        /*0034*/ 	.byte	0x04, 0x1c
        /*0036*/ 	.short	(.L_1453 - .L_1452)


	//   ....[0]....
.L_1452:
        /*0038*/ 	.word	0x000019e0


	//   ....[1]....
        /*003c*/ 	.word	0x00003310


	//----- nvinfo : EIATTR_MAX_THREADS
	.align		4
.L_1453:
        /*0040*/ 	.byte	0x04, 0x05
        /*0042*/ 	.short	(.L_1455 - .L_1454)
.L_1454:
        /*0044*/ 	.word	0x00000080
        /*0048*/ 	.word	0x00000001
        /*004c*/ 	.word	0x00000001


	//----- nvinfo : EIATTR_CRS_STACK_SIZE
	.align		4
.L_1455:
        /*0050*/ 	.byte	0x04, 0x1e
        /*0052*/ 	.short	(.L_1457 - .L_1456)
.L_1456:
        /*0054*/ 	.word	0x00000000


	//----- nvinfo : EIATTR_CBANK_PARAM_SIZE
	.align		4
.L_1457:
        /*0058*/ 	.byte	0x03, 0x19
        /*005a*/ 	.short	0x02f8


	//----- nvinfo : EIATTR_PARAM_CBANK
	.align		4
        /*005c*/ 	.byte	0x04, 0x0a
        /*005e*/ 	.short	(.L_1459 - .L_1458)
	.align		4
.L_1458:
        /*0060*/ 	.word	index@(.nv.constant0._ZN2at6native18elementwise_kernelILi128ELi2EZNS0_22gpu_kernel_impl_nocastIZZZNS0_44_GLOBAL__N__40a83637_7_Lerp_cu_f5210f67_358318lerp_tensor_kernelERNS_18TensorIteratorBaseEENKUlvE0_clEvENKUlvE_clEvEUldddE_EEvS5_RKT_EUliE_EEviT1_)
        /*0064*/ 	.short	0x0210
        /*0066*/ 	.short	0x02f8


	//----- nvinfo : EIATTR_SW_WAR
	.align		4
.L_1459:
        /*0068*/ 	.byte	0x04, 0x36
        /*006a*/ 	.short	(.L_1461 - .L_1460)
.L_1460:
        /*006c*/ 	.word	0x00000008
.L_1461:


//--------------------- .nv.info._ZN2at6native27unrolled_elementwise_kernelIZZZNS0_44_GLOBAL__N__40a83637_7_Lerp_cu_f5210f67_358318lerp_tensor_kernelERNS_18TensorIteratorBaseEENKUlvE0_clEvENKUlvE_clEvEUldddE_St5arrayIPcLm4EELi4E23TrivialOffsetCalculatorILi3EjESB_ILi1EjENS0_6memory15LoadWithoutCastENSE_16StoreWithoutCastEEEviT_T0_T2_T3_T4_T5_ --------------------------
	.section	.nv.info._ZN2at6native27unrolled_elementwise_kernelIZZZNS0_44_GLOBAL__N__40a83637_7_Lerp_cu_f5210f67_358318lerp_tensor_kernelERNS_18TensorIteratorBaseEENKUlvE0_clEvENKUlvE_clEvEUldddE_St5arrayIPcLm4EELi4E23TrivialOffsetCalculatorILi3EjESB_ILi1EjENS0_6memory15LoadWithoutCastENSE_16StoreWithoutCastEEEviT_T0_T2_T3_T4_T5_,"",@"SHT_CUDA_INFO"
	.sectionflags	@""
	.align	4


	//----- nvinfo : EIATTR_CUDA_API_VERSION
	.align		4
        /*0000*/ 	.byte	0x04, 0x37
        /*0002*/ 	.short	(.L_1463 - .L_1462)
.L_1462:
        /*0004*/ 	.word	0x00000082


	//----- nvinfo : EIATTR_KPARAM_INFO
	.align		4
.L_1463:
        /*0008*/ 	.byte	0x04, 0x17
        /*000a*/ 	.short	(.L_1465 - .L_1464)
.L_1464:
        /*000c*/ 	.word	0x00000000
        /*0010*/ 	.short	0x0006
        /*0012*/ 	.short	0x002b
        /*0014*/ 	.byte	0x00, 0xf0, 0x05, 0x00


	//----- nvinfo : EIATTR_KPARAM_INFO
	.align		4
.L_1465:
        /*0018*/ 	.byte	0x04, 0x17
        /*001a*/ 	.short	(.L_1467 - .L_1466)
.L_1466:
        /*001c*/ 	.word	0x00000000
        /*0020*/ 	.short	0x0005
        /*0022*/ 	.short	0x002a
        /*0024*/ 	.byte	0x00, 0xf0, 0x05, 0x00


	//----- nvinfo : EIATTR_KPARAM_INFO
	.align		4
.L_1467:
        /*0028*/ 	.byte	0x04, 0x17
        /*002a*/ 	.short	(.L_1469 - .L_1468)
.L_1468:
        /*002c*/ 	.word	0x00000000
        /*0030*/ 	.short	0x0004
        /*0032*/ 	.short	0x0029
        /*0034*/ 	.byte	0x00, 0xf0, 0x05, 0x00


	//----- nvinfo : EIATTR_KPARAM_INFO
	.align		4
.L_1469:
        /*0038*/ 	.byte	0x04, 0x17
        /*003a*/ 	.short	(.L_1471 - .L_1470)
.L_1470:
        /*003c*/ 	.word	0x00000000
        /*0040*/ 	.short	0x0003
        /*0042*/ 	.short	0x0028
        /*0044*/ 	.byte	0x00, 0xf0, 0x05, 0x00


	//----- nvinfo : EIATTR_KPARAM_INFO
	.align		4
.L_1471:
        /*0048*/ 	.byte	0x04, 0x17
        /*004a*/ 	.short	(.L_1473 - .L_1472)
.L_1472:
        /*004c*/ 	.word	0x00000000
        /*0050*/ 	.short	0x0002
        /*0052*/ 	.short	0x0008
        /*0054*/ 	.byte	0x00, 0xf0, 0x81, 0x00


	//----- nvinfo : EIATTR_KPARAM_INFO
	.align		4
.L_1473:
        /*0058*/ 	.byte	0x04, 0x17
        /*005a*/ 	.short	(.L_1475 - .L_1474)
.L_1474:
        /*005c*/ 	.word	0x00000000
        /*0060*/ 	.short	0x0001
        /*0062*/ 	.short	0x0004
        /*0064*/ 	.byte	0x00, 0xf0, 0x05, 0x00


	//----- nvinfo : EIATTR_KPARAM_INFO
	.align		4
.L_1475:
        /*0068*/ 	.byte	0x04, 0x17
        /*006a*/ 	.short	(.L_1477 - .L_1476)
.L_1476:
        /*006c*/ 	.word	0x00000000
        /*0070*/ 	.short	0x0000
        /*0072*/ 	.short	0x0000
        /*0074*/ 	.byte	0x00, 0xf0, 0x11, 0x00


	//----- nvinfo : EIATTR_SPARSE_MMA_MASK
	.align		4
.L_1477:
        /*0078*/ 	.byte	0x03, 0x50
        /*007a*/ 	.short	0x0000


	//----- nvinfo : EIATTR_MAXREG_COUNT
	.align		4
        /*007c*/ 	.byte	0x03, 0x1b
        /*007e*/ 	.short	0x00ff


	//----- nvinfo : EIATTR_MERCURY_ISA_VERSION
	.align		4
        /*0080*/ 	.byte	0x03, 0x5f
        /*0082*/ 	.short	0x0101


	//----- nvinfo : EIATTR_EXIT_INSTR_OFFSETS
	.align		4
        /*0084*/ 	.byte	0x04, 0x1c
        /*0086*/ 	.short	(.L_1479 - .L_1478)


	//   ....[0]....
.L_1478:
        /*0088*/ 	.word	0x00000740


	//   ....[1]....
        /*008c*/ 	.word	0x00000820


	//----- nvinfo : EIATTR_MAX_THREADS
	.align		4
.L_1479:
        /*0090*/ 	.byte	0x04, 0x05
        /*0092*/ 	.short	(.L_1481 - .L_1480)
.L_1480:
        /*0094*/ 	.word	0x00000080
        /*0098*/ 	.word	0x00000001
        /*009c*/ 	.word	0x00000001


	//----- nvinfo : EIATTR_CRS_STACK_SIZE
	.align		4
.L_1481:
        /*00a0*/ 	.byte	0x04, 0x1e
        /*00a2*/ 	.short	(.L_1483 - .L_1482)
.L_1482:
        /*00a4*/ 	.word	0x00000000


	//----- nvinfo : EIATTR_CBANK_PARAM_SIZE
	.align		4
.L_1483:
        /*00a8*/ 	.byte	0x03, 0x19
        /*00aa*/ 	.short	0x002c


	//----- nvinfo : EIATTR_PARAM_CBANK
	.align		4
        /*00ac*/ 	.byte	0x04, 0x0a
        /*00ae*/ 	.short	(.L_1485 - .L_1484)
	.align		4
.L_1484:
        /*00b0*/ 	.word	index@(.nv.constant0._ZN2at6native27unrolled_elementwise_kernelIZZZNS0_44_GLOBAL__N__40a83637_7_Lerp_cu_f5210f67_358318lerp_tensor_kernelERNS_18TensorIteratorBaseEENKUlvE0_clEvENKUlvE_clEvEUldddE_St5arrayIPcLm4EELi4E23TrivialOffsetCalculatorILi3EjESB_ILi1EjENS0_6memory15LoadWithoutCastENSE_16StoreWithoutCastEEEviT_T0_T2_T3_T4_T5_)
        /*00b4*/ 	.short	0x0210
        /*00b6*/ 	.short	0x002c


	//----- nvinfo : EIATTR_SW_WAR
	.align		4
.L_1485:
        /*00b8*/ 	.byte	0x04, 0x36
        /*00ba*/ 	.short	(.L_1487 - .L_1486)
.L_1486:
        /*00bc*/ 	.word	0x00000008
.L_1487:


//--------------------- .nv.info._ZN2at6native29vectorized_elementwise_kernelILi2EZZZNS0_44_GLOBAL__N__40a83637_7_Lerp_cu_f5210f67_358318lerp_tensor_kernelERNS_18TensorIteratorBaseEENKUlvE0_clEvENKUlvE_clEvEUldddE_St5arrayIPcLm4EEEEviT0_T1_ --------------------------
	.section	.nv.info._ZN2at6native29vectorized_elementwise_kernelILi2EZZZNS0_44_GLOBAL__N__40a83637_7_Lerp_cu_f5210f67_358318lerp_tensor_kernelERNS_18TensorIteratorBaseEENKUlvE0_clEvENKUlvE_clEvEUldddE_St5arrayIPcLm4EEEEviT0_T1_,"",@"SHT_CUDA_INFO"
	.sectionflags	@""
	.align	4


	//----- nvinfo : EIATTR_CUDA_API_VERSION
	.align		4
        /*0000*/ 	.byte	0x04, 0x37
        /*0002*/ 	.short	(.L_1489 - .L_1488)
.L_1488:
        /*0004*/ 	.word	0x00000082


	//----- nvinfo : EIATTR_KPARAM_INFO
	.align		4
.L_1489:
        /*0008*/ 	.byte	0x04, 0x17
        /*000a*/ 	.short	(.L_1491 - .L_1490)
.L_1490:
        /*000c*/ 	.word	0x00000000
        /*0010*/ 	.short	0x0002
        /*0012*/ 	.short	0x0008
        /*0014*/ 	.byte	0x00, 0xf0, 0x81, 0x00


	//----- nvinfo : EIATTR_KPARAM_INFO
	.align		4
.L_1491:
        /*0018*/ 	.byte	0x04, 0x17
        /*001a*/ 	.short	(.L_1493 - .L_1492)
.L_1492:
        /*001c*/ 	.word	0x00000000
        /*0020*/ 	.short	0x0001
        /*0022*/ 	.short	0x0004
        /*0024*/ 	.byte	0x00, 0xf0, 0x05, 0x00


	//----- nvinfo : EIATTR_KPARAM_INFO
	.align		4
.L_1493:
        /*0028*/ 	.byte	0x04, 0x17
        /*002a*/ 	.short	(.L_1495 - .L_1494)
.L_1494:
        /*002c*/ 	.word	0x00000000
        /*0030*/ 	.short	0x0000
        /*0032*/ 	.short	0x0000
        /*0034*/ 	.byte	0x00, 0xf0, 0x11, 0x00


	//----- nvinfo : EIATTR_SPARSE_MMA_MASK
	.align		4
.L_1495:
        /*0038*/ 	.byte	0x03, 0x50
        /*003a*/ 	.short	0x0000


	//----- nvinfo : EIATTR_MAXREG_COUNT
	.align		4
        /*003c*/ 	.byte	0x03, 0x1b
        /*003e*/ 	.short	0x00ff


	//----- nvinfo : EIATTR_MERCURY_ISA_VERSION
	.align		4
        /*0040*/ 	.byte	0x03, 0x5f
        /*0042*/ 	.short	0x0101


	//----- nvinfo : EIATTR_EXIT_INSTR_OFFSETS
	.align		4
        /*0044*/ 	.byte	0x04, 0x1c
        /*0046*/ 	.short	(.L_1497 - .L_1496)


	//   ....[0]....
.L_1496:
        /*0048*/ 	.word	0x00000680


	//   ....[1]....
        /*004c*/ 	.word	0x00001650


	//   ....[2]....
        /*0050*/ 	.word	0x000016b0


	//----- nvinfo : EIATTR_MAX_THREADS
	.align		4
.L_1497:
        /*0054*/ 	.byte	0x04, 0x05
        /*0056*/ 	.short	(.L_1499 - .L_1498)
.L_1498:
        /*0058*/ 	.word	0x00000080
        /*005c*/ 	.word	0x00000001
        /*0060*/ 	.word	0x00000001


	//----- nvinfo : EIATTR_CRS_STACK_SIZE
	.align		4
.L_1499:
        /*0064*/ 	.byte	0x04, 0x1e
        /*0066*/ 	.short	(.L_1501 - .L_1500)
.L_1500:
        /*0068*/ 	.word	0x00000000


	//----- nvinfo : EIATTR_CBANK_PARAM_SIZE
	.align		4
.L_1501:
        /*006c*/ 	.byte	0x03, 0x19
        /*006e*/ 	.short	0x0028


	//----- nvinfo : EIATTR_PARAM_CBANK
	.align		4
        /*0070*/ 	.byte	0x04, 0x0a
        /*0072*/ 	.short	(.L_1503 - .L_1502)
	.align		4
.L_1502:
        /*0074*/ 	.word	index@(.nv.constant0._ZN2at6native29vectorized_elementwise_kernelILi2EZZZNS0_44_GLOBAL__N__40a83637_7_Lerp_cu_f5210f67_358318lerp_tensor_kernelERNS_18TensorIteratorBaseEENKUlvE0_clEvENKUlvE_clEvEUldddE_St5arrayIPcLm4EEEEviT0_T1_)
        /*0078*/ 	.short	0x0210
        /*007a*/ 	.short	0x0028


	//----- nvinfo : EIATTR_SW_WAR
	.align		4
.L_1503:
        /*007c*/ 	.byte	0x04, 0x36
        /*007e*/ 	.short	(.L_1505 - .L_1504)
.L_1504:
        /*0080*/ 	.word	0x00000008
.L_1505:


//--------------------- .nv.info._ZN2at6native29vectorized_elementwise_kernelILi4EZZZNS0_44_GLOBAL__N__40a83637_7_Lerp_cu_f5210f67_358318lerp_tensor_kernelERNS_18TensorIteratorBaseEENKUlvE0_clEvENKUlvE_clEvEUldddE_St5arrayIPcLm4EEEEviT0_T1_ --------------------------
	.section	.nv.info._ZN2at6native29vectorized_elementwise_kernelILi4EZZZNS0_44_GLOBAL__N__40a83637_7_Lerp_cu_f5210f67_358318lerp_tensor_kernelERNS_18TensorIteratorBaseEENKUlvE0_clEvENKUlvE_clEvEUldddE_St5arrayIPcLm4EEEEviT0_T1_,"",@"SHT_CUDA_INFO"
	.sectionflags	@""
	.align	4


	//----- nvinfo : EIATTR_CUDA_API_VERSION
	.align		4
        /*0000*/ 	.byte	0x04, 0x37
        /*0002*/ 	.short	(.L_1507 - .L_1506)
.L_1506:
        /*0004*/ 	.word	0x00000082


	//----- nvinfo : EIATTR_KPARAM_INFO
	.align		4
.L_1507:
        /*0008*/ 	.byte	0x04, 0x17
        /*000a*/ 	.short	(.L_1509 - .L_1508)
.L_1508:
        /*000c*/ 	.word	0x00000000
        /*0010*/ 	.short	0x0002
        /*0012*/ 	.short	0x0008
        /*0014*/ 	.byte	0x00, 0xf0, 0x81, 0x00


	//----- nvinfo : EIATTR_KPARAM_INFO
	.align		4
.L_1509:
        /*0018*/ 	.byte	0x04, 0x17
        /*001a*/ 	.short	(.L_1511 - .L_1510)
.L_1510:
        /*001c*/ 	.word	0x00000000
        /*0020*/ 	.short	0x0001
        /*0022*/ 	.short	0x0004
        /*0024*/ 	.byte	0x00, 0xf0, 0x05, 0x00


	//----- nvinfo : EIATTR_KPARAM_INFO
	.align		4
.L_1511:
        /*0028*/ 	.byte	0x04, 0x17
        /*002a*/ 	.short	(.L_1513 - .L_1512)
.L_1512:
        /*002c*/ 	.word	0x00000000
        /*0030*/ 	.short	0x0000
        /*0032*/ 	.short	0x0000
        /*0034*/ 	.byte	0x00, 0xf0, 0x11, 0x00


	//----- nvinfo : EIATTR_SPARSE_MMA_MASK
	.align		4
.L_1513:
        /*0038*/ 	.byte	0x03, 0x50
        /*003a*/ 	.short	0x0000


	//----- nvinfo : EIATTR_MAXREG_COUNT
	.align		4
        /*003c*/ 	.byte	0x03, 0x1b
        /*003e*/ 	.short	0x00ff


	//----- nvinfo : EIATTR_MERCURY_ISA_VERSION
	.align		4
        /*0040*/ 	.byte	0x03, 0x5f
        /*0042*/ 	.short	0x0101


	//----- nvinfo : EIATTR_EXIT_INSTR_OFFSETS
	.align		4
        /*0044*/ 	.byte	0x04, 0x1c
        /*0046*/ 	.short	(.L_1515 - .L_1514)


	//   ....[0]....
.L_1514:
        /*0048*/ 	.word	0x00000680


	//   ....[1]....
        /*004c*/ 	.word	0x00001650


	//   ....[2]....
        /*0050*/ 	.word	0x000016b0


	//----- nvinfo : EIATTR_MAX_THREADS
	.align		4
.L_1515:
        /*0054*/ 	.byte	0x04, 0x05
        /*0056*/ 	.short	(.L_1517 - .L_1516)
.L_1516:
        /*0058*/ 	.word	0x00000080
        /*005c*/ 	.word	0x00000001
        /*0060*/ 	.word	0x00000001


	//----- nvinfo : EIATTR_CRS_STACK_SIZE
	.align		4
.L_1517:
        /*0064*/ 	.byte	0x04, 0x1e
        /*0066*/ 	.short	(.L_1519 - .L_1518)
.L_1518:
        /*0068*/ 	.word	0x00000000


	//----- nvinfo : EIATTR_CBANK_PARAM_SIZE
	.align		4
.L_1519:
        /*006c*/ 	.byte	0x03, 0x19
        /*006e*/ 	.short	0x0028


	//----- nvinfo : EIATTR_PARAM_CBANK
	.align		4
        /*0070*/ 	.byte	0x04, 0x0a
        /*0072*/ 	.short	(.L_1521 - .L_1520)
	.align		4
.L_1520:
        /*0074*/ 	.word	index@(.nv.constant0._ZN2at6native29vectorized_elementwise_kernelILi4EZZZNS0_44_GLOBAL__N__40a83637_7_Lerp_cu_f5210f67_358318lerp_tensor_kernelERNS_18TensorIteratorBaseEENKUlvE0_clEvENKUlvE_clEvEUldddE_St5arrayIPcLm4EEEEviT0_T1_)
        /*0078*/ 	.short	0x0210
        /*007a*/ 	.short	0x0028


	//----- nvinfo : EIATTR_SW_WAR
	.align		4
.L_1521:
        /*007c*/ 	.byte	0x04, 0x36
        /*007e*/ 	.short	(.L_1523 - .L_1522)
.L_1522:
        /*0080*/ 	.word	0x00000008
.L_1523:


//--------------------- .nv.info._ZN2at6native29vectorized_elementwise_kernelILi8EZZZNS0_44_GLOBAL__N__40a83637_7_Lerp_cu_f5210f67_358318lerp_tensor_kernelERNS_18TensorIteratorBaseEENKUlvE0_clEvENKUlvE_clEvEUldddE_St5arrayIPcLm4EEEEviT0_T1_ --------------------------
	.section	.nv.info._ZN2at6native29vectorized_elementwise_kernelILi8EZZZNS0_44_GLOBAL__N__40a83637_7_Lerp_cu_f5210f67_358318lerp_tensor_kernelERNS_18TensorIteratorBaseEENKUlvE0_clEvENKUlvE_clEvEUldddE_St5arrayIPcLm4EEEEviT0_T1_,"",@"SHT_CUDA_INFO"
	.sectionflags	@""
	.align	4


	//----- nvinfo : EIATTR_CUDA_API_VERSION
	.align		4
        /*0000*/ 	.byte	0x04, 0x37
        /*0002*/ 	.short	(.L_1525 - .L_1524)
.L_1524:
        /*0004*/ 	.word	0x00000082


	//----- nvinfo : EIATTR_KPARAM_INFO
	.align		4
.L_1525:
        /*0008*/ 	.byte	0x04, 0x17
        /*000a*/ 	.short	(.L_1527 - .L_1526)
.L_1526:
        /*000c*/ 	.word	0x00000000
        /*0010*/ 	.short	0x0002
        /*0012*/ 	.short	0x0008
        /*0014*/ 	.byte	0x00, 0xf0, 0x81, 0x00


	//----- nvinfo : EIATTR_KPARAM_INFO
	.align		4
.L_1527:
        /*0018*/ 	.byte	0x04, 0x17
        /*001a*/ 	.short	(.L_1529 - .L_1528)
.L_1528:
        /*001c*/ 	.word	0x00000000
        /*0020*/ 	.short	0x0001
        /*0022*/ 	.short	0x0004
        /*0024*/ 	.byte	0x00, 0xf0, 0x05, 0x00


	//----- nvinfo : EIATTR_KPARAM_INFO
	.align		4
.L_1529:
        /*0028*/ 	.byte	0x04, 0x17
        /*002a*/ 	.short	(.L_1531 - .L_1530)
.L_1530:
        /*002c*/ 	.word	0x00000000
        /*0030*/ 	.short	0x0000
        /*0032*/ 	.short	0x0000
        /*0034*/ 	.byte	0x00, 0xf0, 0x11, 0x00


	//----- nvinfo : EIATTR_SPARSE_MMA_MASK
	.align		4
.L_1531:
        /*0038*/ 	.byte	0x03, 0x50
        /*003a*/ 	.short	0x0000


	//----- nvinfo : EIATTR_MAXREG_COUNT
	.align		4
        /*003c*/ 	.byte	0x03, 0x1b
        /*003e*/ 	.short	0x00ff


	//----- nvinfo : EIATTR_MERCURY_ISA_VERSION
	.align		4
        /*0040*/ 	.byte	0x03, 0x5f
        /*0042*/ 	.short	0x0101


	//----- nvinfo : EIATTR_EXIT_INSTR_OFFSETS
	.align		4
        /*0044*/ 	.byte	0x04, 0x1c
        /*0046*/ 	.short	(.L_1533 - .L_1532)


	//   ....[0]....
.L_1532:
        /*0048*/ 	.word	0x00000680


	//   ....[1]....
        /*004c*/ 	.word	0x00001650


	//   ....[2]....
        /*0050*/ 	.word	0x000016b0


	//----- nvinfo : EIATTR_MAX_THREADS
	.align		4
.L_1533:
        /*0054*/ 	.byte	0x04, 0x05
        /*0056*/ 	.short	(.L_1535 - .L_1534)
.L_1534:
        /*0058*/ 	.word	0x00000080
        /*005c*/ 	.word	0x00000001
        /*0060*/ 	.word	0x00000001


	//----- nvinfo : EIATTR_CRS_STACK_SIZE
	.align		4
.L_1535:
        /*0064*/ 	.byte	0x04, 0x1e
        /*0066*/ 	.short	(.L_1537 - .L_1536)
.L_1536:
        /*0068*/ 	.word	0x00000000


	//----- nvinfo : EIATTR_CBANK_PARAM_SIZE
	.align		4
.L_1537:
        /*006c*/ 	.byte	0x03, 0x19
        /*006e*/ 	.short	0x0028


	//----- nvinfo : EIATTR_PARAM_CBANK
	.align		4
        /*0070*/ 	.byte	0x04, 0x0a
        /*0072*/ 	.short	(.L_1539 - .L_1538)
	.align		4
.L_1538:
        /*0074*/ 	.word	index@(.nv.constant0._ZN2at6native29vectorized_elementwise_kernelILi8EZZZNS0_44_GLOBAL__N__40a83637_7_Lerp_cu_f5210f67_358318lerp_tensor_kernelERNS_18TensorIteratorBaseEENKUlvE0_clEvENKUlvE_clEvEUldddE_St5arrayIPcLm4EEEEviT0_T1_)
        /*0078*/ 	.short	0x0210
        /*007a*/ 	.short	0x0028


	//----- nvinfo : EIATTR_SW_WAR
	.align		4
.L_1539:
        /*007c*/ 	.byte	0x04, 0x36
        /*007e*/ 	.short	(.L_1541 - .L_1540)
.L_1540:
        /*0080*/ 	.word	0x00000008
.L_1541:


//--------------------- .nv.callgraph             --------------------------
	.section	.nv.callgraph,"",@"SHT_CUDA_CALLGRAPH"
	.align	4
	.sectionentsize	8
	.align		4
        /*0000*/ 	.word	0x00000000
	.align		4
        /*0004*/ 	.word	0xffffffff
	.align		4
        /*0008*/ 	.word	index@(_ZN2at6native18elementwise_kernelILi128ELi4EZNS0_15gpu_kernel_implIZZZNS0_44_GLOBAL__N__40a83637_7_Lerp_cu_f5210f67_358318lerp_scalar_kernelERNS_18TensorIteratorBaseERKN3c106ScalarEENKUlvE0_clEvENKUlvE2_clEvEUlNS6_8BFloat16ESC_E_EEvS5_RKT_EUliE_EEviT1_)
	.align		4
        /*000c*/ 	.word	index@(__assertfail)
	.align		4
        /*0010*/ 	.word	index@(_ZN2at6native27unrolled_elementwise_kernelIZZZNS0_44_GLOBAL__N__40a83637_7_Lerp_cu_f5210f67_358318lerp_scalar_kernelERNS_18TensorIteratorBaseERKN3c106ScalarEENKUlvE0_clEvENKUlvE2_clEvEUlNS5_8BFloat16ESB_E_St5arrayIPcLm3EELi4E23TrivialOffsetCalculatorILi2EjESG_ILi1EjENS0_6memory12LoadWithCastILi2EEENSJ_13StoreWithCastILi1EEEEEviT_T0_T2_T3_T4_T5_)
	.align		4
        /*0014*/ 	.word	index@(__assertfail)
	.align		4
        /*0018*/ 	.word	index@(_ZN2at6native18elementwise_kernelILi128ELi4EZNS0_15gpu_kernel_implIZZZNS0_44_GLOBAL__N__40a83637_7_Lerp_cu_f5210f67_358318lerp_scalar_kernelERNS_18TensorIteratorBaseERKN3c106ScalarEENKUlvE0_clEvENKUlvE1_clEvEUlNS6_4HalfESC_E_EEvS5_RKT_EUliE_EEviT1_)
	.align		4
        /*001c*/ 	.word	index@(__assertfail)
	.align		4
        /*0020*/ 	.word	index@(_ZN2at6native27unrolled_elementwise_kernelIZZZNS0_44_GLOBAL__N__40a83637_7_Lerp_cu_f5210f67_358318lerp_scalar_kernelERNS_18TensorIteratorBaseERKN3c106ScalarEENKUlvE0_clEvENKUlvE1_clEvEUlNS5_4HalfESB_E_St5arrayIPcLm3EELi4E23TrivialOffsetCalculatorILi2EjESG_ILi1EjENS0_6memory12LoadWithCastILi2EEENSJ_13StoreWithCastILi1EEEEEviT_T0_T2_T3_T4_T5_)
	.align		4
        /*0024*/ 	.word	index@(__assertfail)
	.align		4
        /*0028*/ 	.word	index@(_ZN2at6native18elementwise_kernelILi128ELi4EZNS0_15gpu_kernel_implIZZZNS0_44_GLOBAL__N__40a83637_7_Lerp_cu_f5210f67_358318lerp_scalar_kernelERNS_18TensorIteratorBaseERKN3c106ScalarEENKUlvE0_clEvENKUlvE0_clEvEUlffE_EEvS5_RKT_EUliE_EEviT1_)
	.align		4
        /*002c*/ 	.word	index@(__assertfail)
	.align		4
        /*0030*/ 	.word	index@(_ZN2at6native27unrolled_elementwise_kernelIZZZNS0_44_GLOBAL__N__40a83637_7_Lerp_cu_f5210f67_358318lerp_scalar_kernelERNS_18TensorIteratorBaseERKN3c106ScalarEENKUlvE0_clEvENKUlvE0_clEvEUlffE_St5arrayIPcLm3EELi4E23TrivialOffsetCalculatorILi2EjESF_ILi1EjENS0_6memory12LoadWithCastILi2EEENSI_13StoreWithCastILi1EEEEEviT_T0_T2_T3_T4_T5_)
	.align		4
        /*0034*/ 	.word	index@(__assertfail)
	.align		4
        /*0038*/ 	.word	index@(_ZN2at6native18elementwise_kernelILi128ELi4EZNS0_15gpu_kernel_implIZZZNS0_44_GLOBAL__N__40a83637_7_Lerp_cu_f5210f67_358318lerp_scalar_kernelERNS_18TensorIteratorBaseERKN3c106ScalarEENKUlvE0_clEvENKUlvE_clEvEUlddE_EEvS5_RKT_EUliE_EEviT1_)
	.align		4
        /*003c*/ 	.word	index@(__assertfail)
	.align		4
        /*0040*/ 	.word	index@(_ZN2at6native27unrolled_elementwise_kernelIZZZNS0_44_GLOBAL__N__40a83637_7_Lerp_cu_f5210f67_358318lerp_scalar_kernelERNS_18TensorIteratorBaseERKN3c106ScalarEENKUlvE0_clEvENKUlvE_clEvEUlddE_St5arrayIPcLm3EELi4E23TrivialOffsetCalculatorILi2EjESF_ILi1EjENS0_6memory12LoadWithCastILi2EEENSI_13StoreWithCastILi1EEEEEviT_T0_T2_T3_T4_T5_)
	.align		4
        /*0044*/ 	.word	index@(__assertfail)
	.align		4
        /*0048*/ 	.word	index@(_ZN2at6native18elementwise_kernelILi128ELi4EZNS0_15gpu_kernel_implIZZZNS0_44_GLOBAL__N__40a83637_7_Lerp_cu_f5210f67_358318lerp_tensor_kernelERNS_18TensorIteratorBaseEENKUlvE0_clEvENKUlvE2_clEvEUlN3c108BFloat16ES9_S9_E_EEvS5_RKT_EUliE_EEviT1_)
	.align		4
        /*004c*/ 	.word	index@(__assertfail)
	.align		4
        /*0050*/ 	.word	index@(_ZN2at6native27unrolled_elementwise_kernelIZZZNS0_44_GLOBAL__N__40a83637_7_Lerp_cu_f5210f67_358318lerp_tensor_kernelERNS_18TensorIteratorBaseEENKUlvE0_clEvENKUlvE2_clEvEUlN3c108BFloat16ES8_S8_E_St5arrayIPcLm4EELi4E23TrivialOffsetCalculatorILi3EjESD_ILi1EjENS0_6memory12LoadWithCastILi3EEENSG_13StoreWithCastILi1EEEEEviT_T0_T2_T3_T4_T5_)
	.align		4
        /*0054*/ 	.word	index@(__assertfail)
	.align		4
        /*0058*/ 	.word	index@(_ZN2at6native18elementwise_kernelILi128ELi4EZNS0_15gpu_kernel_implIZZZNS0_44_GLOBAL__N__40a83637_7_Lerp_cu_f5210f67_358318lerp_tensor_kernelERNS_18TensorIteratorBaseEENKUlvE0_clEvENKUlvE1_clEvEUlN3c104HalfES9_S9_E_EEvS5_RKT_EUliE_EEviT1_)
	.align		4
        /*005c*/ 	.word	index@(__assertfail)
	.align		4
        /*0060*/ 	.word	index@(_ZN2at6native27unrolled_elementwise_kernelIZZZNS0_44_GLOBAL__N__40a83637_7_Lerp_cu_f5210f67_358318lerp_tensor_kernelERNS_18TensorIteratorBaseEENKUlvE0_clEvENKUlvE1_clEvEUlN3c104HalfES8_S8_E_St5arrayIPcLm4EELi4E23TrivialOffsetCalculatorILi3EjESD_ILi1EjENS0_6memory12LoadWithCastILi3EEENSG_13StoreWithCastILi1EEEEEviT_T0_T2_T3_T4_T5_)
	.align		4
        /*0064*/ 	.word	index@(__assertfail)
	.align		4
        /*0068*/ 	.word	index@(_ZN2at6native18elementwise_kernelILi128ELi4EZNS0_15gpu_kernel_implIZZZNS0_44_GLOBAL__N__40a83637_7_Lerp_cu_f5210f67_358318lerp_tensor_kernelERNS_18TensorIteratorBaseEENKUlvE0_clEvENKUlvE0_clEvEUlfffE_EEvS5_RKT_EUliE_EEviT1_)
	.align		4
        /*006c*/ 	.word	index@(__assertfail)
	.align		4
        /*0070*/ 	.word	index@(_ZN2at6native27unrolled_elementwise_kernelIZZZNS0_44_GLOBAL__N__40a83637_7_Lerp_cu_f5210f67_358318lerp_tensor_kernelERNS_18TensorIteratorBaseEENKUlvE0_clEvENKUlvE0_clEvEUlfffE_St5arrayIPcLm4EELi4E23TrivialOffsetCalculatorILi3EjESB_ILi1EjENS0_6memory12LoadWithCastILi3EEENSE_13StoreWithCastILi1EEEEEviT_T0_T2_T3_T4_T5_)
	.align		4
        /*0074*/ 	.word	index@(__assertfail)
	.align		4
        /*0078*/ 	.word	index@(_ZN2at6native18elementwise_kernelILi128ELi4EZNS0_15gpu_kernel_implIZZZNS0_44_GLOBAL__N__40a83637_7_Lerp_cu_f5210f67_358318lerp_tensor_kernelERNS_18TensorIteratorBaseEENKUlvE0_clEvENKUlvE_clEvEUldddE_EEvS5_RKT_EUliE_EEviT1_)
	.align		4
        /*007c*/ 	.word	index@(__assertfail)
	.align		4
        /*0080*/ 	.word	index@(_ZN2at6native27unrolled_elementwise_kernelIZZZNS0_44_GLOBAL__N__40a83637_7_Lerp_cu_f5210f67_358318lerp_tensor_kernelERNS_18TensorIteratorBaseEENKUlvE0_clEvENKUlvE_clEvEUldddE_St5arrayIPcLm4EELi4E23TrivialOffsetCalculatorILi3EjESB_ILi1EjENS0_6memory12LoadWithCastILi3EEENSE_13StoreWithCastILi1EEEEEviT_T0_T2_T3_T4_T5_)
	.align		4
        /*0084*/ 	.word	index@(__assertfail)
	.align		4
        /*0088*/ 	.word	0x00000000
	.align		4
        /*008c*/ 	.word	0xfffffffe
	.align		4
        /*0090*/ 	.word	0x00000000
	.align		4
        /*0094*/ 	.word	0xfffffffd
	.align		4
        /*0098*/ 	.word	0x00000000
	.align		4
        /*009c*/ 	.word	0xfffffffc


//--------------------- .nv.constant4             --------------------------
	.section	.nv.constant4,"a",@progbits
	.align	8
	.align		8
.nv.constant4:
        /*0000*/ 	.dword	__assertfail
	.align		8
        /*0008*/ 	.dword	__unnamed_1
	.align		8
        /*0010*/ 	.dword	__unnamed_2
	.align		8
        /*0018*/ 	.dword	__unnamed_3
	.align		8
        /*0020*/ 	.dword	__unnamed_4
	.align		8
        /*0028*/ 	.dword	__unnamed_5
	.align		8
        /*0030*/ 	.dword	__unnamed_6
	.align		8
        /*0038*/ 	.dword	__unnamed_7
	.align		8
        /*0040*/ 	.dword	__unnamed_8
	.align		8
        /*0048*/ 	.dword	_ZN42_INTERNAL_40a83637_7_Lerp_cu_f5210f67_35834cuda3std3__45__cpo5beginE
	.align		8
        /*0050*/ 	.dword	_ZN42_INTERNAL_40a83637_7_Lerp_cu_f5210f67_35834cuda3std3__45__cpo3endE
	.align		8
        /*0058*/ 	.dword	_ZN42_INTERNAL_40a83637_7_Lerp_cu_f5210f67_35834cuda3std3__45__cpo6cbeginE
	.align		8
        /*0060*/ 	.dword	_ZN42_INTERNAL_40a83637_7_Lerp_cu_f5210f67_35834cuda3std3__45__cpo4cendE
	.align		8
        /*0068*/ 	.dword	_ZN42_INTERNAL_40a83637_7_Lerp_cu_f5210f67_35834cuda3std3__45__cpo6rbeginE
	.align		8
        /*0070*/ 	.dword	_ZN42_INTERNAL_40a83637_7_Lerp_cu_f5210f67_35834cuda3std3__45__cpo4rendE
	.align		8
        /*0078*/ 	.dword	_ZN42_INTERNAL_40a83637_7_Lerp_cu_f5210f67_35834cuda3std3__45__cpo7crbeginE
	.align		8
        /*0080*/ 	.dword	_ZN42_INTERNAL_40a83637_7_Lerp_cu_f5210f67_35834cuda3std3__45__cpo5crendE
	.align		8
        /*0088*/ 	.dword	_ZN42_INTERNAL_40a83637_7_Lerp_cu_f5210f67_35834cuda3std3__444_GLOBAL__N__40a83637_7_Lerp_cu_f5210f67_35836ignoreE
	.align		8
        /*0090*/ 	.dword	_ZN42_INTERNAL_40a83637_7_Lerp_cu_f5210f67_35834cuda3std3__419piecewise_constructE
	.align		8
        /*0098*/ 	.dword	_ZN42_INTERNAL_40a83637_7_Lerp_cu_f5210f67_35834cuda3std3__48in_placeE
	.align		8
        /*00a0*/ 	.dword	_ZN42_INTERNAL_40a83637_7_Lerp_cu_f5210f67_35834cuda3std3__420unreachable_sentinelE
	.align		8
        /*00a8*/ 	.dword	_ZN42_INTERNAL_40a83637_7_Lerp_cu_f5210f67_35834cuda3std6ranges3__45__cpo4swapE
	.align		8
        /*00b0*/ 	.dword	_ZN42_INTERNAL_40a83637_7_Lerp_cu_f5210f67_35834cuda3std6ranges3__45__cpo9iter_moveE
	.align		8
        /*00b8*/ 	.dword	_ZN42_INTERNAL_40a83637_7_Lerp_cu_f5210f67_35834cuda3std6ranges3__45__cpo5beginE
	.align		8
        /*00c0*/ 	.dword	_ZN42_INTERNAL_40a83637_7_Lerp_cu_f5210f67_35834cuda3std6ranges3__45__cpo3endE
	.align		8
        /*00c8*/ 	.dword	_ZN42_INTERNAL_40a83637_7_Lerp_cu_f5210f67_35834cuda3std6ranges3__45__cpo6cbeginE
	.align		8
        /*00d0*/ 	.dword	_ZN42_INTERNAL_40a83637_7_Lerp_cu_f5210f67_35834cuda3std6ranges3__45__cpo4cendE
	.align		8
        /*00d8*/ 	.dword	_ZN42_INTERNAL_40a83637_7_Lerp_cu_f5210f67_35834cuda3std6ranges3__45__cpo7advanceE
	.align		8
        /*00e0*/ 	.dword	_ZN42_INTERNAL_40a83637_7_Lerp_cu_f5210f67_35834cuda3std6ranges3__45__cpo9iter_swapE
	.align		8
        /*00e8*/ 	.dword	_ZN42_INTERNAL_40a83637_7_Lerp_cu_f5210f67_35834cuda3std6ranges3__45__cpo4nextE
	.align		8
        /*00f0*/ 	.dword	_ZN42_INTERNAL_40a83637_7_Lerp_cu_f5210f67_35834cuda3std6ranges3__45__cpo4prevE
	.align		8
        /*00f8*/ 	.dword	_ZN42_INTERNAL_40a83637_7_Lerp_cu_f5210f67_35834cuda3std6ranges3__45__cpo4dataE
	.align		8
        /*0100*/ 	.dword	_ZN42_INTERNAL_40a83637_7_Lerp_cu_f5210f67_35834cuda3std6ranges3__45__cpo5cdataE
	.align		8
        /*0108*/ 	.dword	_ZN42_INTERNAL_40a83637_7_Lerp_cu_f5210f67_35834cuda3std6ranges3__45__cpo4sizeE
	.align		8
        /*0110*/ 	.dword	_ZN42_INTERNAL_40a83637_7_Lerp_cu_f5210f67_35834cuda3std6ranges3__45__cpo5ssizeE
	.align		8
        /*0118*/ 	.dword	_ZN42_INTERNAL_40a83637_7_Lerp_cu_f5210f67_35834cuda3std6ranges3__45__cpo8distanceE
	.align		8
        /*0120*/ 	.dword	_ZN42_INTERNAL_40a83637_7_Lerp_cu_f5210f67_35836thrust23THRUST_300001_SM_900_NS6system6detail10sequential3seqE
	.align		8
        /*0128*/ 	.dword	$str$5
	.align		8
        /*0130*/ 	.dword	$str$6


//--------------------- .text._ZN2at6native18elementwise_kernelILi128ELi4EZNS0_15gpu_kernel_implIZZZNS0_44_GLOBAL__N__40a83637_7_Lerp_cu_f5210f67_358318lerp_scalar_kernelERNS_18TensorIteratorBaseERKN3c106ScalarEENKUlvE0_clEvENKUlvE2_clEvEUlNS6_8BFloat16ESC_E_EEvS5_RKT_EUliE_EEviT1_ --------------------------
	.section	.text._ZN2at6native18elementwise_kernelILi128ELi4EZNS0_15gpu_kernel_implIZZZNS0_44_GLOBAL__N__40a83637_7_Lerp_cu_f5210f67_358318lerp_scalar_kernelERNS_18TensorIteratorBaseERKN3c106ScalarEENKUlvE0_clEvENKUlvE2_clEvEUlNS6_8BFloat16ESC_E_EEvS5_RKT_EUliE_EEviT1_,"ax",@progbits
	.align	128
        .global         _ZN2at6native18elementwise_kernelILi128ELi4EZNS0_15gpu_kernel_implIZZZNS0_44_GLOBAL__N__40a83637_7_Lerp_cu_f5210f67_358318lerp_scalar_kernelERNS_18TensorIteratorBaseERKN3c106ScalarEENKUlvE0_clEvENKUlvE2_clEvEUlNS6_8BFloat16ESC_E_EEvS5_RKT_EUliE_EEviT1_
        .type           _ZN2at6native18elementwise_kernelILi128ELi4EZNS0_15gpu_kernel_implIZZZNS0_44_GLOBAL__N__40a83637_7_Lerp_cu_f5210f67_358318lerp_scalar_kernelERNS_18TensorIteratorBaseERKN3c106ScalarEENKUlvE0_clEvENKUlvE2_clEvEUlNS6_8BFloat16ESC_E_EEvS5_RKT_EUliE_EEviT1_,@function
        .size           _ZN2at6native18elementwise_kernelILi128ELi4EZNS0_15gpu_kernel_implIZZZNS0_44_GLOBAL__N__40a83637_7_Lerp_cu_f5210f67_358318lerp_scalar_kernelERNS_18TensorIteratorBaseERKN3c106ScalarEENKUlvE0_clEvENKUlvE2_clEvEUlNS6_8BFloat16ESC_E_EEvS5_RKT_EUliE_EEviT1_,(.L_x_7962 - _ZN2at6native18elementwise_kernelILi128ELi4EZNS0_15gpu_kernel_implIZZZNS0_44_GLOBAL__N__40a83637_7_Lerp_cu_f5210f67_358318lerp_scalar_kernelERNS_18TensorIteratorBaseERKN3c106ScalarEENKUlvE0_clEvENKUlvE2_clEvEUlNS6_8BFloat16ESC_E_EEvS5_RKT_EUliE_EEviT1_)
        .other          _ZN2at6native18elementwise_kernelILi128ELi4EZNS0_15gpu_kernel_implIZZZNS0_44_GLOBAL__N__40a83637_7_Lerp_cu_f5210f67_358318lerp_scalar_kernelERNS_18TensorIteratorBaseERKN3c106ScalarEENKUlvE0_clEvENKUlvE2_clEvEUlNS6_8BFloat16ESC_E_EEvS5_RKT_EUliE_EEviT1_,@"STO_CUDA_ENTRY STV_DEFAULT"
_ZN2at6native18elementwise_kernelILi128ELi4EZNS0_15gpu_kernel_implIZZZNS0_44_GLOBAL__N__40a83637_7_Lerp_cu_f5210f67_358318lerp_scalar_kernelERNS_18TensorIteratorBaseERKN3c106ScalarEENKUlvE0_clEvENKUlvE2_clEvEUlNS6_8BFloat16ESC_E_EEvS5_RKT_EUliE_EEviT1_:
.text._ZN2at6native18elementwise_kernelILi128ELi4EZNS0_15gpu_kernel_implIZZZNS0_44_GLOBAL__N__40a83637_7_Lerp_cu_f5210f67_358318lerp_scalar_kernelERNS_18TensorIteratorBaseERKN3c106ScalarEENKUlvE0_clEvENKUlvE2_clEvEUlNS6_8BFloat16ESC_E_EEvS5_RKT_EUliE_EEviT1_:
[----:B------:R-:W0:Y:S01]  /*0000*/  LDC R1, c[0x0][0x28] ;  /* 0x00000a00ff017b82 */ /* 0x000e220000000800 */
[----:B------:R-:W1:Y:S01]  /*0010*/  S2R R18, SR_CTAID.X ;  /* 0x0000000000127919 */ /* 0x000e620000002500 */
[----:B------:R-:W-:Y:S01]  /*0020*/  ULDC UR4, c[0x0][0x210] ;  /* 0x0000840000047ab9 */ /* 0x000fe20000000800 */
[----:B------:R-:W-:Y:S01]  /*0030*/  ULDC.64 UR36, c[0x0][0x208] ;  /* 0x0000820000247ab9 */ /* 0x000fe20000000a00 */
[----:B------:R-:W-:Y:S01]  /*0040*/  BSSY B6, `(.L_x_0) ;  /* 0x0000473000067945 */ /* 0x000fe20003800000 */
[----:B------:R-:W1:Y:S02]  /*0050*/  S2R R23, SR_TID.X ;  /* 0x0000000000177919 */ /* 0x000e640000002100 */
[----:B-1----:R-:W-:-:S05]  /*0060*/  IMAD R19, R18, 0x200, R23 ;  /* 0x0000020012137824 */ /* 0x002fca00078e0217 */
[----:B------:R-:W-:-:S13]  /*0070*/  ISETP.GE.AND P0, PT, R19, UR4, PT ;  /* 0x0000000413007c0c */ /* 0x000fda000bf06270 */
[----:B0-----:R-:W-:Y:S05]  /*0080*/  @P0 BRA `(.L_x_1) ;  /* 0x0000004400b80947 */ /* 0x001fea0003800000 */
[----:B------:R-:W0:Y:S01]  /*0090*/  LDC R6, c[0x0][0x218] ;  /* 0x00008600ff067b82 */ /* 0x000e220000000800 */
[----:B------:R-:W-:Y:S02]  /*00a0*/  IMAD.MOV.U32 R22, RZ, RZ, RZ ;  /* 0x000000ffff167224 */ /* 0x000fe400078e00ff */
[----:B------:R-:W-:Y:S02]  /*00b0*/  IMAD.MOV.U32 R0, RZ, RZ, RZ ;  /* 0x000000ffff007224 */ /* 0x000fe400078e00ff */
[----:B------:R-:W-:Y:S01]  /*00c0*/  IMAD.MOV.U32 R16, RZ, RZ, RZ ;  /* 0x000000ffff107224 */ /* 0x000fe200078e00ff */
[----:B0-----:R-:W-:-:S13]  /*00d0*/  ISETP.NE.AND P0, PT, R6, RZ, PT ;  /* 0x000000ff0600720c */ /* 0x001fda0003f05270 */
[----:B------:R-:W-:Y:S05]  /*00e0*/  @!P0 BRA `(.L_x_2) ;  /* 0x0000001400788947 */ /* 0x000fea0003800000 */
[----:B------:R-:W-:Y:S01]  /*00f0*/  IMAD.MOV.U32 R2, RZ, RZ, RZ ;  /* 0x000000ffff027224 */ /* 0x000fe200078e00ff */
[----:B------:R-:W-:Y:S01]  /*0100*/  ULDC.64 UR4, c[0x0][0x220] ;  /* 0x0000880000047ab9 */ /* 0x000fe20000000a00 */
[----:B------:R-:W-:Y:S01]  /*0110*/  IMAD.MOV.U32 R3, RZ, RZ, R19 ;  /* 0x000000ffff037224 */ /* 0x000fe200078e0013 */
[----:B------:R-:W-:Y:S01]  /*0120*/  ISETP.NE.AND P0, PT, R6, 0x1, PT ;  /* 0x000000010600780c */ /* 0x000fe20003f05270 */
[----:B------:R-:W-:Y:S01]  /*0130*/  ULDC UR6, c[0x0][0x350] ;  /* 0x0000d40000067ab9 */ /* 0x000fe20000000800 */
[----:B------:R-:W-:Y:S01]  /*0140*/  IMAD.HI.U32 R4, R19, UR4, R2 ;  /* 0x0000000413047c27 */ /* 0x000fe2000f8e0002 */
[----:B------:R-:W-:-:S04]  /*0150*/  ULDC UR4, c[0x0][0x21c] ;  /* 0x0000870000047ab9 */ /* 0x000fc80000000800 */
[----:B------:R-:W-:-:S05]  /*0160*/  SHF.R.U32.HI R5, RZ, UR5, R4 ;  /* 0x00000005ff057c19 */ /* 0x000fca0008011604 */
[----:B------:R-:W-:-:S04]  /*0170*/  IMAD.MOV R0, RZ, RZ, -R5 ;  /* 0x000000ffff007224 */ /* 0x000fc800078e0a05 */
[----:B------:R-:W-:Y:S01]  /*0180*/  IMAD R19, R0, UR4, R19 ;  /* 0x0000000400137c24 */ /* 0x000fe2000f8e0213 */
[----:B------:R-:W-:-:S03]  /*0190*/  ULDC.64 UR4, c[0x0][0x348] ;  /* 0x0000d20000047ab9 */ /* 0x000fc60000000a00 */
[C---:B------:R-:W-:Y:S02]  /*01a0*/  IMAD R16, R19.reuse, UR4, RZ ;  /* 0x0000000413107c24 */ /* 0x040fe4000f8e02ff */
[C---:B------:R-:W-:Y:S02]  /*01b0*/  IMAD R0, R19.reuse, UR5, RZ ;  /* 0x0000000513007c24 */ /* 0x040fe4000f8e02ff */
[----:B------:R-:W-:Y:S01]  /*01c0*/  IMAD R22, R19, UR6, RZ ;  /* 0x0000000613167c24 */ /* 0x000fe2000f8e02ff */
[----:B------:R-:W-:Y:S06]  /*01d0*/  @!P0 BRA `(.L_x_2) ;  /* 0x00000014003c8947 */ /* 0x000fec0003800000 */
[----:B------:R-:W-:Y:S01]  /*01e0*/  IMAD.MOV.U32 R4, RZ, RZ, RZ ;  /* 0x000000ffff047224 */ /* 0x000fe200078e00ff */
[----:B------:R-:W-:Y:S01]  /*01f0*/  ULDC.64 UR8, c[0x0][0x228] ;  /* 0x00008a0000087ab9 */ /* 0x000fe20000000a00 */
[----:B------:R-:W-:Y:S01]  /*0200*/  ULDC UR4, c[0x0][0x230] ;  /* 0x00008c0000047ab9 */ /* 0x000fe20000000800 */
[----:B------:R-:W-:Y:S01]  /*0210*/  ISETP.NE.AND P0, PT, R6, 0x2, PT ;  /* 0x000000020600780c */ /* 0x000fe20003f05270 */
[----:B------:R-:W-:-:S05]  /*0220*/  IMAD.HI.U32 R2, R5, UR9, R4 ;  /* 0x0000000905027c27 */ /* 0x000fca000f8e0004 */
[----:B------:R-:W-:Y:S01]  /*0230*/  SHF.R.U32.HI R3, RZ, UR4, R2 ;  /* 0x00000004ff037c19 */ /* 0x000fe20008011602 */
[----:B------:R-:W-:-:S04]  /*0240*/  ULDC UR4, c[0x0][0x354] ;  /* 0x0000d50000047ab9 */ /* 0x000fc80000000800 */
[----:B------:R-:W-:-:S04]  /*0250*/  IMAD.MOV R4, RZ, RZ, -R3 ;  /* 0x000000ffff047224 */ /* 0x000fc800078e0a03 */
[----:B------:R-:W-:Y:S01]  /*0260*/  IMAD R5, R4, UR8, R5 ;  /* 0x0000000804057c24 */ /* 0x000fe2000f8e0205 */
[----:B------:R-:W-:-:S03]  /*0270*/  ULDC.64 UR8, c[0x0][0x358] ;  /* 0x0000d60000087ab9 */ /* 0x000fc60000000a00 */
[C---:B------:R-:W-:Y:S02]  /*0280*/  IMAD R22, R5.reuse, UR9, RZ ;  /* 0x0000000905167c24 */ /* 0x040fe4000f8e02ff */
[C---:B------:R-:W-:Y:S02]  /*0290*/  IMAD R16, R5.reuse, UR4, R16 ;  /* 0x0000000405107c24 */ /* 0x040fe4000f8e0210 */
[----:B------:R-:W-:Y:S02]  /*02a0*/  IMAD R0, R5, UR8, R0 ;  /* 0x0000000805007c24 */ /* 0x000fe4000f8e0200 */
[----:B------:R-:W-:Y:S01]  /*02b0*/  IMAD R22, R19, UR6, R22 ;  /* 0x0000000613167c24 */ /* 0x000fe2000f8e0216 */
[----:B------:R-:W-:Y:S06]  /*02c0*/  @!P0 BRA `(.L_x_2) ;  /* 0x0000001400008947 */ /* 0x000fec0003800000 */
[----:B------:R-:W-:Y:S01]  /*02d0*/  IMAD.MOV.U32 R2, RZ, RZ, RZ ;  /* 0x000000ffff027224 */ /* 0x000fe200078e00ff */
[----:B------:R-:W-:Y:S01]  /*02e0*/  ULDC.64 UR4, c[0x0][0x238] ;  /* 0x00008e0000047ab9 */ /* 0x000fe20000000a00 */
        /* <DEDUP_REMOVED lines=8> */
[C---:B------:R-:W-:Y:S02]  /*0370*/  IMAD R16, R3.reuse, UR4, R16 ;  /* 0x0000000403107c24 */ /* 0x040fe4000f8e0210 */
[C---:B------:R-:W-:Y:S02]  /*0380*/  IMAD R0, R3.reuse, UR5, R0 ;  /* 0x0000000503007c24 */ /* 0x040fe4000f8e0200 */
[----:B------:R-:W-:Y:S01]  /*0390*/  IMAD R22, R3, UR6, R22 ;  /* 0x0000000603167c24 */ /* 0x000fe2000f8e0216 */
        /* <DEDUP_REMOVED lines=297> */
[----:B------:R-:W-:Y:S02]  /*1630*/  ULDC UR6, c[0x0][0x470] ;  /* 0x00011c0000067ab9 */ /* 0x000fe40000000800 */
        /* <DEDUP_REMOVED lines=8> */
[----:B------:R-:W-:-:S07]  /*16c0*/  IMAD R22, R3, UR6, R22 ;  /* 0x0000000603167c24 */ /* 0x000fce000f8e0216 */
.L_x_2:
[----:B------:R-:W0:Y:S01]  /*16d0*/  LDC.U8 R5, c[0x0][0x4a1] ;  /* 0x00012840ff057b82 */ /* 0x000e220000000000 */
[----:B------:R-:W-:Y:S01]  /*16e0*/  ULDC.64 UR4, c[0x0][0x478] ;  /* 0x00011e0000047ab9 */ /* 0x000fe20000000a00 */
[----:B------:R-:W-:Y:S01]  /*16f0*/  ULDC.64 UR6, c[0x0][0x480] ;  /* 0x0001200000067ab9 */ /* 0x000fe20000000a00 */
[----:B------:R-:W-:Y:S02]  /*1700*/  IADD3 R16, P1, R16, UR4, RZ ;  /* 0x0000000410107c10 */ /* 0x000fe4000ff3e0ff */
[----:B------:R-:W-:-:S03]  /*1710*/  IADD3 R2, P2, R0, UR6, RZ ;  /* 0x0000000600027c10 */ /* 0x000fc6000ff5e0ff */
[----:B------:R-:W-:Y:S02]  /*1720*/  IMAD.X R17, RZ, RZ, UR5, P1 ;  /* 0x00000005ff117e24 */ /* 0x000fe400088e06ff */
[----:B------:R-:W-:Y:S01]  /*1730*/  IMAD.X R3, RZ, RZ, UR7, P2 ;  /* 0x00000007ff037e24 */ /* 0x000fe200090e06ff */
[----:B0-----:R-:W-:-:S04]  /*1740*/  PRMT R4, R5, 0x9910, RZ ;  /* 0x0000991005047816 */ /* 0x001fc800000000ff */
[----:B------:R-:W-:-:S13]  /*1750*/  ISETP.GT.AND P0, PT, R4, 0x9, PT ;  /* 0x000000090400780c */ /* 0x000fda0003f04270 */
[----:B------:R-:W-:Y:S05]  /*1760*/  @P0 BRA `(.L_x_3) ;  /* 0x0000000400300947 */ /* 0x000fea0003800000 */
[----:B------:R-:W-:-:S13]  /*1770*/  ISETP.GT.AND P0, PT, R4, 0x4, PT ;  /* 0x000000040400780c */ /* 0x000fda0003f04270 */
[----:B------:R-:W-:Y:S05]  /*1780*/  @P0 BRA `(.L_x_4) ;  /* 0x0000000000940947 */ /* 0x000fea0003800000 */
[----:B------:R-:W-:-:S13]  /*1790*/  ISETP.GT.AND P0, PT, R4, 0x1, PT ;  /* 0x000000010400780c */ /* 0x000fda0003f04270 */
[----:B------:R-:W-:Y:S05]  /*17a0*/  @P0 BRA `(.L_x_5) ;  /* 0x0000000000380947 */ /* 0x000fea0003800000 */
[----:B------:R-:W-:-:S13]  /*17b0*/  ISETP.NE.AND P0, PT, R5, RZ, PT ;  /* 0x000000ff0500720c */ /* 0x000fda0003f05270 */
[----:B------:R-:W-:Y:S05]  /*17c0*/  @!P0 BRA `(.L_x_6) ;  /* 0x00000000001c8947 */ /* 0x000fea0003800000 */
[----:B------:R-:W-:-:S13]  /*17d0*/  ISETP.NE.AND P0, PT, R4, 0x1, PT ;  /* 0x000000010400780c */ /* 0x000fda0003f05270 */
[----:B------:R-:W-:Y:S05]  /*17e0*/  @P0 BRA `(.L_x_7) ;  /* 0x0000000c00840947 */ /* 0x000fea0003800000 */
[----:B------:R-:W2:Y:S02]  /*17f0*/  LDG.E.S8 R2, desc[UR36][R2.64] ;  /* 0x0000002402027981 */ /* 0x000ea4000c1e1300 */
[----:B--2---:R-:W0:Y:S02]  /*1800*/  I2F.S16 R0, R2 ;  /* 0x0000000200007306 */ /* 0x004e240000101400 */
[----:B0-----:R-:W-:-:S04]  /*1810*/  F2FP.BF16.F32.PACK_AB R0, RZ, R0 ;  /* 0x00000000ff00723e */ /* 0x001fc800000010ff */
[----:B------:R-:W-:Y:S01]  /*1820*/  PRMT R19, R0, 0x7610, R19 ;  /* 0x0000761000137816 */ /* 0x000fe20000000013 */
[----:B------:R-:W-:Y:S06]  /*1830*/  BRA `(.L_x_8) ;  /* 0x0000000c00dc7947 */ /* 0x000fec0003800000 */
.L_x_6:
[----:B------:R-:W2:Y:S02]  /*1840*/  LDG.E.U8 R2, desc[UR36][R2.64] ;  /* 0x0000002402027981 */ /* 0x000ea4000c1e1100 */
[----:B--2---:R-:W-:-:S04]  /*1850*/  I2FP.F32.U32 R0, R2 ;  /* 0x0000000200007245 */ /* 0x004fc80000201000 */
[----:B------:R-:W-:-:S04]  /*1860*/  F2FP.BF16.F32.PACK_AB R0, RZ, R0 ;  /* 0x00000000ff00723e */ /* 0x000fc800000010ff */
[----:B------:R-:W-:Y:S01]  /*1870*/  PRMT R19, R0, 0x7610, R19 ;  /* 0x0000761000137816 */ /* 0x000fe20000000013 */
[----:B------:R-:W-:Y:S06]  /*1880*/  BRA `(.L_x_8) ;  /* 0x0000000c00c87947 */ /* 0x000fec0003800000 */
.L_x_5:
[----:B------:R-:W-:-:S13]  /*1890*/  ISETP.NE.AND P0, PT, R4, 0x2, PT ;  /* 0x000000020400780c */ /* 0x000fda0003f05270 */
[----:B------:R-:W-:Y:S05]  /*18a0*/  @!P0 BRA `(.L_x_9) ;  /* 0x0000000000388947 */ /* 0x000fea0003800000 */
[----:B------:R-:W-:-:S13]  /*18b0*/  ISETP.NE.AND P0, PT, R4, 0x3, PT ;  /* 0x000000030400780c */ /* 0x000fda0003f05270 */
[----:B------:R-:W-:Y:S05]  /*18c0*/  @!P0 BRA `(.L_x_10) ;  /* 0x00000000001c8947 */ /* 0x000fea0003800000 */
[----:B------:R-:W-:-:S13]  /*18d0*/  ISETP.NE.AND P0, PT, R4, 0x4, PT ;  /* 0x000000040400780c */ /* 0x000fda0003f05270 */
[----:B------:R-:W-:Y:S05]  /*18e0*/  @P0 BRA `(.L_x_7) ;  /* 0x0000000c00440947 */ /* 0x000fea0003800000 */
[----:B------:R-:W2:Y:S02]  /*18f0*/  LDG.E.64 R2, desc[UR36][R2.64] ;  /* 0x0000002402027981 */ /* 0x000ea4000c1e1b00 */
[----:B--2---:R-:W0:Y:S02]  /*1900*/  I2F.S64 R0, R2 ;  /* 0x0000000200007312 */ /* 0x004e240000301400 */
[----:B0-----:R-:W-:-:S04]  /*1910*/  F2FP.BF16.F32.PACK_AB R0, RZ, R0 ;  /* 0x00000000ff00723e */ /* 0x001fc800000010ff */
[----:B------:R-:W-:Y:S01]  /*1920*/  PRMT R19, R0, 0x7610, R19 ;  /* 0x0000761000137816 */ /* 0x000fe20000000013 */
[----:B------:R-:W-:Y:S06]  /*1930*/  BRA `(.L_x_8) ;  /* 0x0000000c009c7947 */ /* 0x000fec0003800000 */
.L_x_10:
[----:B------:R-:W2:Y:S02]  /*1940*/  LDG.E R2, desc[UR36][R2.64] ;  /* 0x0000002402027981 */ /* 0x000ea4000c1e1900 */
[----:B--2---:R-:W-:-:S04]  /*1950*/  I2FP.F32.S32 R0, R2 ;  /* 0x0000000200007245 */ /* 0x004fc80000201400 */
[----:B------:R-:W-:-:S04]  /*1960*/  F2FP.BF16.F32.PACK_AB R0, RZ, R0 ;  /* 0x00000000ff00723e */ /* 0x000fc800000010ff */
[----:B------:R-:W-:Y:S01]  /*1970*/  PRMT R19, R0, 0x7610, R19 ;  /* 0x0000761000137816 */ /* 0x000fe20000000013 */
[----:B------:R-:W-:Y:S06]  /*1980*/  BRA `(.L_x_8) ;  /* 0x0000000c00887947 */ /* 0x000fec0003800000 */
.L_x_9:
[----:B------:R-:W2:Y:S02]  /*1990*/  LDG.E.U16 R2, desc[UR36][R2.64] ;  /* 0x0000002402027981 */ /* 0x000ea4000c1e1500 */
[----:B--2---:R-:W0:Y:S02]  /*19a0*/  I2F.S16 R0, R2 ;  /* 0x0000000200007306 */ /* 0x004e240000101400 */
[----:B0-----:R-:W-:-:S04]  /*19b0*/  F2FP.BF16.F32.PACK_AB R0, RZ, R0 ;  /* 0x00000000ff00723e */ /* 0x001fc800000010ff */
[----:B------:R-:W-:Y:S01]  /*19c0*/  PRMT R19, R0, 0x7610, R19 ;  /* 0x0000761000137816 */ /* 0x000fe20000000013 */
[----:B------:R-:W-:Y:S06]  /*19d0*/  BRA `(.L_x_8) ;  /* 0x0000000c00747947 */ /* 0x000fec0003800000 */
.L_x_4:
[----:B------:R-:W-:-:S13]  /*19e0*/  ISETP.GT.AND P0, PT, R4, 0x6, PT ;  /* 0x000000060400780c */ /* 0x000fda0003f04270 */
[----:B------:R-:W-:Y:S05]  /*19f0*/  @P0 BRA `(.L_x_11) ;  /* 0x0000000000300947 */ /* 0x000fea0003800000 */
[----:B------:R-:W-:-:S13]  /*1a00*/  ISETP.NE.AND P0, PT, R4, 0x5, PT ;  /* 0x000000050400780c */ /* 0x000fda0003f05270 */
[----:B------:R-:W-:Y:S05]  /*1a10*/  @!P0 BRA `(.L_x_12) ;  /* 0x0000000000148947 */ /* 0x000fea0003800000 */
[----:B------:R-:W-:-:S13]  /*1a20*/  ISETP.NE.AND P0, PT, R4, 0x6, PT ;  /* 0x000000060400780c */ /* 0x000fda0003f05270 */
[----:B------:R-:W-:Y:S05]  /*1a30*/  @P0 BRA `(.L_x_7) ;  /* 0x0000000800f00947 */ /* 0x000fea0003800000 */
[----:B------:R-:W2:Y:S02]  /*1a40*/  LDG.E R2, desc[UR36][R2.64] ;  /* 0x0000002402027981 */ /* 0x000ea4000c1e1900 */
[----:B--2---:R-:W-:Y:S01]  /*1a50*/  F2FP.BF16.F32.PACK_AB R19, RZ, R2 ;  /* 0x00000002ff13723e */ /* 0x004fe200000010ff */
[----:B------:R-:W-:Y:S06]  /*1a60*/  BRA `(.L_x_8) ;  /* 0x0000000c00507947 */ /* 0x000fec0003800000 */
.L_x_12:
[----:B------:R-:W2:Y:S02]  /*1a70*/  LDG.E.U16 R0, desc[UR36][R2.64] ;  /* 0x0000002402007981 */ /* 0x000ea4000c1e1500 */
[----:B--2---:R-:W-:-:S05]  /*1a80*/  HADD2.F32 R0, -RZ, R0.H0_H0 ;  /* 0x20000000ff007230 */ /* 0x004fca0000004100 */
[----:B------:R-:W-:-:S04]  /*1a90*/  F2FP.BF16.F32.PACK_AB R0, RZ, R0 ;  /* 0x00000000ff00723e */ /* 0x000fc800000010ff */
[----:B------:R-:W-:Y:S01]  /*1aa0*/  PRMT R19, R0, 0x7610, R19 ;  /* 0x0000761000137816 */ /* 0x000fe20000000013 */
[----:B------:R-:W-:Y:S06]  /*1ab0*/  BRA `(.L_x_8) ;  /* 0x0000000c003c7947 */ /* 0x000fec0003800000 */
.L_x_11:
[----:B------:R-:W-:-:S13]  /*1ac0*/  ISETP.NE.AND P0, PT, R4, 0x7, PT ;  /* 0x000000070400780c */ /* 0x000fda0003f05270 */
[----:B------:R-:W-:Y:S05]  /*1ad0*/  @!P0 BRA `(.L_x_13) ;  /* 0x0000000000308947 */ /* 0x000fea0003800000 */
[----:B------:R-:W-:-:S13]  /*1ae0*/  ISETP.NE.AND P0, PT, R4, 0x8, PT ;  /* 0x000000080400780c */ /* 0x000fda0003f05270 */
[----:B------:R-:W-:Y:S05]  /*1af0*/  @!P0 BRA `(.L_x_14) ;  /* 0x0000000000148947 */ /* 0x000fea0003800000 */
[----:B------:R-:W-:-:S13]  /*1b00*/  ISETP.NE.AND P0, PT, R4, 0x9, PT ;  /* 0x000000090400780c */ /* 0x000fda0003f05270 */
[----:B------:R-:W-:Y:S05]  /*1b10*/  @P0 BRA `(.L_x_7) ;  /* 0x0000000800b80947 */ /* 0x000fea0003800000 */
[----:B------:R-:W2:Y:S02]  /*1b20*/  LDG.E R2, desc[UR36][R2.64] ;  /* 0x0000002402027981 */ /* 0x000ea4000c1e1900 */
[----:B--2---:R-:W-:Y:S01]  /*1b30*/  F2FP.BF16.F32.PACK_AB R19, RZ, R2 ;  /* 0x00000002ff13723e */ /* 0x004fe200000010ff */
[----:B------:R-:W-:Y:S06]  /*1b40*/  BRA `(.L_x_8) ;  /* 0x0000000c00187947 */ /* 0x000fec0003800000 */
.L_x_14:
[----:B------:R-:W2:Y:S02]  /*1b50*/  LDG.E.U16 R2, desc[UR36][R2.64] ;  /* 0x0000002402027981 */ /* 0x000ea4000c1e1500 */
[----:B--2---:R-:W-:-:S05]  /*1b60*/  HADD2.F32 R0, -RZ, R2.H0_H0 ;  /* 0x20000002ff007230 */ /* 0x004fca0000004100 */
[----:B------:R-:W-:-:S04]  /*1b70*/  F2FP.BF16.F32.PACK_AB R0, RZ, R0 ;  /* 0x00000000ff00723e */ /* 0x000fc800000010ff */
[----:B------:R-:W-:Y:S01]  /*1b80*/  PRMT R19, R0, 0x7610, R19 ;  /* 0x0000761000137816 */ /* 0x000fe20000000013 */
[----:B------:R-:W-:Y:S06]  /*1b90*/  BRA `(.L_x_8) ;  /* 0x0000000c00047947 */ /* 0x000fec0003800000 */
.L_x_13:
[----:B------:R-:W2:Y:S01]  /*1ba0*/  LDG.E.64 R2, desc[UR36][R2.64] ;  /* 0x0000002402027981 */ /* 0x000ea2000c1e1b00 */
[----:B------:R-:W-:Y:S01]  /*1bb0*/  UMOV UR4, 0xf0000000 ;  /* 0xf000000000047882 */ /* 0x000fe20000000000 */
[----:B------:R-:W-:Y:S01]  /*1bc0*/  UMOV UR5, 0x380fffff ;  /* 0x380fffff00057882 */ /* 0x000fe20000000000 */
[----:B--2---:R-:W0:Y:S01]  /*1bd0*/  F2F.F32.F64 R0, R2 ;  /* 0x0000000200007310 */ /* 0x004e220000301000 */
[----:B------:R-:W-:-:S14]  /*1be0*/  DSETP.GEU.AND P0, PT, |R2|, UR4, PT ;  /* 0x0000000402007e2a */ /* 0x000fdc000bf0e200 */
[----:B0-----:R-:W-:-:S05]  /*1bf0*/  @!P0 FMUL R0, R0, 1.175494350822287508e-38 ;  /* 0x0080000000008820 */ /* 0x001fca0000400000 */
[----:B------:R-:W-:-:S04]  /*1c00*/  F2FP.BF16.F32.PACK_AB R0, RZ, R0 ;  /* 0x00000000ff00723e */ /* 0x000fc800000010ff */
[----:B------:R-:W-:Y:S01]  /*1c10*/  PRMT R19, R0, 0x7610, R19 ;  /* 0x0000761000137816 */ /* 0x000fe20000000013 */
[----:B------:R-:W-:Y:S06]  /*1c20*/  BRA `(.L_x_8) ;  /* 0x0000000800e07947 */ /* 0x000fec0003800000 */
.L_x_3:
[----:B------:R-:W-:-:S13]  /*1c30*/  ISETP.GT.AND P0, PT, R4, 0x18, PT ;  /* 0x000000180400780c */ /* 0x000fda0003f04270 */
[----:B------:R-:W-:Y:S05]  /*1c40*/  @P0 BRA `(.L_x_15) ;  /* 0x0000000400080947 */ /* 0x000fea0003800000 */
[----:B------:R-:W-:-:S13]  /*1c50*/  ISETP.GT.AND P0, PT, R4, 0xe, PT ;  /* 0x0000000e0400780c */ /* 0x000fda0003f04270 */
[----:B------:R-:W-:Y:S05]  /*1c60*/  @P0 BRA `(.L_x_16) ;  /* 0x00000000004c0947 */ /* 0x000fea0003800000 */
[----:B------:R-:W-:-:S13]  /*1c70*/  ISETP.NE.AND P0, PT, R4, 0xa, PT ;  /* 0x0000000a0400780c */ /* 0x000fda0003f05270 */
[----:B------:R-:W-:Y:S05]  /*1c80*/  @!P0 BRA `(.L_x_17) ;  /* 0x0000000000208947 */ /* 0x000fea0003800000 */
[----:B------:R-:W-:-:S13]  /*1c90*/  ISETP.NE.AND P0, PT, R4, 0xb, PT ;  /* 0x0000000b0400780c */ /* 0x000fda0003f05270 */
[----:B------:R-:W-:Y:S05]  /*1ca0*/  @P0 BRA `(.L_x_7) ;  /* 0x0000000800540947 */ /* 0x000fea0003800000 */
[----:B------:R-:W2:Y:S02]  /*1cb0*/  LDG.E.U8 R2, desc[UR36][R2.64] ;  /* 0x0000002402027981 */ /* 0x000ea4000c1e1100 */
[----:B--2---:R-:W-:-:S04]  /*1cc0*/  ISETP.NE.AND P0, PT, R2, RZ, PT ;  /* 0x000000ff0200720c */ /* 0x004fc80003f05270 */
[----:B------:R-:W-:-:S04]  /*1cd0*/  FSEL R0, RZ, 1, !P0 ;  /* 0x3f800000ff007808 */ /* 0x000fc80004000000 */
[----:B------:R-:W-:-:S04]  /*1ce0*/  F2FP.BF16.F32.PACK_AB R0, RZ, R0 ;  /* 0x00000000ff00723e */ /* 0x000fc800000010ff */
[----:B------:R-:W-:Y:S01]  /*1cf0*/  PRMT R19, R0, 0x7610, R19 ;  /* 0x0000761000137816 */ /* 0x000fe20000000013 */
[----:B------:R-:W-:Y:S06]  /*1d00*/  BRA `(.L_x_8) ;  /* 0x0000000800a87947 */ /* 0x000fec0003800000 */
.L_x_17:
        /* <DEDUP_REMOVED lines=9> */
.L_x_16:
[----:B------:R-:W-:-:S13]  /*1da0*/  ISETP.NE.AND P0, PT, R4, 0xf, PT ;  /* 0x0000000f0400780c */ /* 0x000fda0003f05270 */
[----:B------:R-:W-:Y:S05]  /*1db0*/  @!P0 BRA `(.L_x_18) ;  /* 0x0000000000a48947 */ /* 0x000fea0003800000 */
[----:B------:R-:W-:-:S13]  /*1dc0*/  ISETP.NE.AND P0, PT, R4, 0x17, PT ;  /* 0x000000170400780c */ /* 0x000fda0003f05270 */
[----:B------:R-:W-:Y:S05]  /*1dd0*/  @!P0 BRA `(.L_x_19) ;  /* 0x0000000000608947 */ /* 0x000fea0003800000 */
[----:B------:R-:W-:-:S13]  /*1de0*/  ISETP.NE.AND P0, PT, R4, 0x18, PT ;  /* 0x000000180400780c */ /* 0x000fda0003f05270 */
[----:B------:R-:W-:Y:S05]  /*1df0*/  @P0 BRA `(.L_x_7) ;  /* 0x0000000800000947 */ /* 0x000fea0003800000 */
[----:B------:R-:W2:Y:S01]  /*1e00*/  LDG.E.U8 R0, desc[UR36][R2.64] ;  /* 0x0000002402007981 */ /* 0x000ea2000c1e1100 */
[----:B------:R-:W-:Y:S02]  /*1e10*/  IMAD.MOV.U32 R8, RZ, RZ, -0x800000 ;  /* 0xff800000ff087424 */ /* 0x000fe400078e00ff */
[----:B--2---:R-:W-:-:S05]  /*1e20*/  IMAD.SHL.U32 R0, R0, 0x1000000, RZ ;  /* 0x0100000000007824 */ /* 0x004fca00078e00ff */
[----:B------:R-:W-:-:S04]  /*1e30*/  LOP3.LUT R4, R0, 0x7f000000, RZ, 0xc0, !PT ;  /* 0x7f00000000047812 */ /* 0x000fc800078ec0ff */
[----:B------:R-:W0:Y:S01]  /*1e40*/  FLO.U32 R5, R4 ;  /* 0x0000000400057300 */ /* 0x000e2200000e0000 */
[C---:B------:R-:W-:Y:S02]  /*1e50*/  VIADD R6, R4.reuse, 0x1000000 ;  /* 0x0100000004067836 */ /* 0x040fe40000000000 */
[----:B------:R-:W-:-:S03]  /*1e60*/  VIADD R2, R4, 0xffffffff ;  /* 0xffffffff04027836 */ /* 0x000fc60000000000 */
[----:B------:R-:W-:Y:S02]  /*1e70*/  SHF.R.S32.HI R6, RZ, 0x8, R6 ;  /* 0x00000008ff067819 */ /* 0x000fe40000011406 */
[----:B------:R-:W-:Y:S02]  /*1e80*/  SHF.R.S32.HI R2, RZ, 0x1f, R2 ;  /* 0x0000001fff027819 */ /* 0x000fe40000011402 */
[----:B0-----:R-:W-:-:S04]  /*1e90*/  IADD3 R5, -R5, 0x1f, RZ ;  /* 0x0000001f05057810 */ /* 0x001fc80007ffe1ff */
[C---:B------:R-:W-:Y:S01]  /*1ea0*/  ISETP.GT.U32.AND P0, PT, R5.reuse, 0x4, PT ;  /* 0x000000040500780c */ /* 0x040fe20003f04070 */
[----:B------:R-:W-:-:S05]  /*1eb0*/  VIADD R5, R5, 0xfffffffc ;  /* 0xfffffffc05057836 */ /* 0x000fca0000000000 */
[----:B------:R-:W-:-:S05]  /*1ec0*/  SEL R5, R5, RZ, P0 ;  /* 0x000000ff05057207 */ /* 0x000fca0000000000 */
[----:B------:R-:W-:Y:S01]  /*1ed0*/  IMAD R8, R5, R8, 0x3c000000 ;  /* 0x3c00000005087424 */ /* 0x000fe200078e0208 */
[----:B------:R-:W-:-:S04]  /*1ee0*/  SHF.L.U32 R5, R4, R5, RZ ;  /* 0x0000000504057219 */ /* 0x000fc800000006ff */
[----:B------:R-:W-:-:S04]  /*1ef0*/  LEA.HI R5, R5, R8, RZ, 0x1c ;  /* 0x0000000805057211 */ /* 0x000fc800078fe0ff */
[----:B------:R-:W-:-:S04]  /*1f00*/  LOP3.LUT R5, R5, 0x7f800000, R6, 0xf8, !PT ;  /* 0x7f80000005057812 */ /* 0x000fc800078ef806 */
[----:B------:R-:W-:-:S04]  /*1f10*/  LOP3.LUT R5, R5, R2, RZ, 0x30, !PT ;  /* 0x0000000205057212 */ /* 0x000fc800078e30ff */
[----:B------:R-:W-:-:S04]  /*1f20*/  LOP3.LUT R5, R5, 0x80000000, R0, 0xf8, !PT ;  /* 0x8000000005057812 */ /* 0x000fc800078ef800 */
[----:B------:R-:W-:-:S04]  /*1f30*/  F2FP.BF16.F32.PACK_AB R5, RZ, R5 ;  /* 0x00000005ff05723e */ /* 0x000fc800000010ff */
[----:B------:R-:W-:Y:S01]  /*1f40*/  PRMT R19, R5, 0x7610, R19 ;  /* 0x0000761005137816 */ /* 0x000fe20000000013 */
[----:B------:R-:W-:Y:S06]  /*1f50*/  BRA `(.L_x_8) ;  /* 0x0000000800147947 */ /* 0x000fec0003800000 */
.L_x_19:
[----:B------:R-:W2:Y:S02]  /*1f60*/  LDG.E.U8 R2, desc[UR36][R2.64] ;  /* 0x0000002402027981 */ /* 0x000ea4000c1e1100 */
[C---:B--2---:R-:W-:Y:S02]  /*1f70*/  IMAD.SHL.U32 R0, R2.reuse, 0x2000000, RZ ;  /* 0x0200000002007824 */ /* 0x044fe400078e00ff */
[----:B------:R-:W-:-:S03]  /*1f80*/  IMAD.SHL.U32 R5, R2, 0x1000000, RZ ;  /* 0x0100000002057824 */ /* 0x000fc600078e00ff */
[----:B------:R-:W-:-:S13]  /*1f90*/  ISETP.GE.U32.AND P0, PT, R0, 0x8000000, PT ;  /* 0x080000000000780c */ /* 0x000fda0003f06070 */
[C---:B------:R-:W-:Y:S02]  /*1fa0*/  @!P0 IMAD.SHL.U32 R0, R2.reuse, 0x100, RZ ;  /* 0x0000010002008824 */ /* 0x040fe400078e00ff */
[----:B------:R-:W-:-:S03]  /*1fb0*/  @P0 IMAD.SHL.U32 R4, R2, 0x200000, RZ ;  /* 0x0020000002040824 */ /* 0x000fc600078e00ff */
[----:B------:R-:W-:Y:S02]  /*1fc0*/  @!P0 LOP3.LUT R0, R0, 0x7f00, RZ, 0xc0, !PT ;  /* 0x00007f0000008812 */ /* 0x000fe400078ec0ff */
[----:B------:R-:W-:Y:S02]  /*1fd0*/  @P0 LOP3.LUT R4, R4, 0x70000000, RZ, 0xfc, !PT ;  /* 0x7000000004040812 */ /* 0x000fe400078efcff */
[----:B------:R-:W-:-:S03]  /*1fe0*/  @!P0 LOP3.LUT R0, R0, 0x3f000000, RZ, 0xfc, !PT ;  /* 0x3f00000000008812 */ /* 0x000fc600078efcff */
[----:B------:R-:W-:Y:S02]  /*1ff0*/  @P0 FMUL.FTZ R4, R4, 1.9259299443872358531e-34 ;  /* 0x0780000004040820 */ /* 0x000fe40000410000 */
[----:B------:R-:W-:-:S05]  /*2000*/  @!P0 FADD.FTZ R4, R0, -0.5 ;  /* 0xbf00000000048421 */ /* 0x000fca0000010000 */
[----:B------:R-:W-:-:S04]  /*2010*/  LOP3.LUT R4, R4, 0x80000000, R5, 0xf8, !PT ;  /* 0x8000000004047812 */ /* 0x000fc800078ef805 */
[----:B------:R-:W-:-:S04]  /*2020*/  F2FP.BF16.F32.PACK_AB R4, RZ, R4 ;  /* 0x00000004ff04723e */ /* 0x000fc800000010ff */
[----:B------:R-:W-:Y:S01]  /*2030*/  PRMT R19, R4, 0x7610, R19 ;  /* 0x0000761004137816 */ /* 0x000fe20000000013 */
[----:B------:R-:W-:Y:S06]  /*2040*/  BRA `(.L_x_8) ;  /* 0x0000000400d87947 */ /* 0x000fec0003800000 */
.L_x_18:
[----:B------:R0:W5:Y:S01]  /*2050*/  LDG.E.U16 R19, desc[UR36][R2.64] ;  /* 0x0000002402137981 */ /* 0x000162000c1e1500 */
[----:B------:R-:W-:Y:S05]  /*2060*/  BRA `(.L_x_8) ;  /* 0x0000000400d07947 */ /* 0x000fea0003800000 */
.L_x_15:
[----:B------:R-:W-:-:S13]  /*2070*/  ISETP.GT.AND P0, PT, R4, 0x1b, PT ;  /* 0x0000001b0400780c */ /* 0x000fda0003f04270 */
[----:B------:R-:W-:Y:S05]  /*2080*/  @P0 BRA `(.L_x_20) ;  /* 0x0000000400140947 */ /* 0x000fea0003800000 */
[----:B------:R-:W-:-:S13]  /*2090*/  ISETP.NE.AND P0, PT, R4, 0x19, PT ;  /* 0x000000190400780c */ /* 0x000fda0003f05270 */
[----:B------:R-:W-:Y:S05]  /*20a0*/  @!P0 BRA `(.L_x_21) ;  /* 0x0000000000988947 */ /* 0x000fea0003800000 */
[----:B------:R-:W-:-:S13]  /*20b0*/  ISETP.NE.AND P0, PT, R4, 0x1a, PT ;  /* 0x0000001a0400780c */ /* 0x000fda0003f05270 */
[----:B------:R-:W-:Y:S05]  /*20c0*/  @!P0 BRA `(.L_x_22) ;  /* 0x00000000001c8947 */ /* 0x000fea0003800000 */
[----:B------:R-:W-:-:S13]  /*20d0*/  ISETP.NE.AND P0, PT, R4, 0x1b, PT ;  /* 0x0000001b0400780c */ /* 0x000fda0003f05270 */
[----:B------:R-:W-:Y:S05]  /*20e0*/  @P0 BRA `(.L_x_7) ;  /* 0x0000000400440947 */ /* 0x000fea0003800000 */
[----:B------:R-:W2:Y:S02]  /*20f0*/  LDG.E.U16 R0, desc[UR36][R2.64] ;  /* 0x0000002402007981 */ /* 0x000ea4000c1e1500 */
[----:B--2---:R-:W-:-:S04]  /*2100*/  I2FP.F32.U32 R0, R0 ;  /* 0x0000000000007245 */ /* 0x004fc80000201000 */
[----:B------:R-:W-:-:S04]  /*2110*/  F2FP.BF16.F32.PACK_AB R0, RZ, R0 ;  /* 0x00000000ff00723e */ /* 0x000fc800000010ff */
[----:B------:R-:W-:Y:S01]  /*2120*/  PRMT R19, R0, 0x7610, R19 ;  /* 0x0000761000137816 */ /* 0x000fe20000000013 */
[----:B------:R-:W-:Y:S06]  /*2130*/  BRA `(.L_x_8) ;  /* 0x00000004009c7947 */ /* 0x000fec0003800000 */
.L_x_22:
[----:B------:R-:W2:Y:S01]  /*2140*/  LDG.E.U8 R2, desc[UR36][R2.64] ;  /* 0x0000002402027981 */ /* 0x000ea2000c1e1100 */
[----:B------:R-:W-:Y:S01]  /*2150*/  BSSY B0, `(.L_x_23) ;  /* 0x0000018000007945 */ /* 0x000fe20003800000 */
[----:B------:R-:W-:Y:S01]  /*2160*/  IMAD.MOV.U32 R0, RZ, RZ, RZ ;  /* 0x000000ffff007224 */ /* 0x000fe200078e00ff */
[----:B--2---:R-:W-:-:S13]  /*2170*/  ISETP.NE.AND P0, PT, R2, RZ, PT ;  /* 0x000000ff0200720c */ /* 0x004fda0003f05270 */
[----:B------:R-:W-:Y:S05]  /*2180*/  @!P0 BRA `(.L_x_24) ;  /* 0x0000000000508947 */ /* 0x000fea0003800000 */
[----:B------:R-:W-:-:S13]  /*2190*/  ISETP.NE.AND P0, PT, R2, 0x80, PT ;  /* 0x000000800200780c */ /* 0x000fda0003f05270 */
[----:B------:R-:W-:Y:S01]  /*21a0*/  @!P0 IMAD.MOV.U32 R0, RZ, RZ, 0x7f800001 ;  /* 0x7f800001ff008424 */ /* 0x000fe200078e00ff */
[----:B------:R-:W-:Y:S06]  /*21b0*/  @!P0 BRA `(.L_x_24) ;  /* 0x0000000000448947 */ /* 0x000fec0003800000 */
[C---:B------:R-:W-:Y:S01]  /*21c0*/  LOP3.LUT P0, R0, R2.reuse, 0x78, RZ, 0xc0, !PT ;  /* 0x0000007802007812 */ /* 0x040fe2000780c0ff */
[----:B------:R-:W-:Y:S01]  /*21d0*/  BSSY B1, `(.L_x_25) ;  /* 0x000000c000017945 */ /* 0x000fe20003800000 */
[----:B------:R-:W-:Y:S02]  /*21e0*/  SHF.R.U32.HI R3, RZ, 0x7, R2 ;  /* 0x00000007ff037819 */ /* 0x000fe40000011602 */
[----:B------:R-:W-:Y:S02]  /*21f0*/  LOP3.LUT R2, R2, 0x7, RZ, 0xc0, !PT ;  /* 0x0000000702027812 */ /* 0x000fe400078ec0ff */
[----:B------:R-:W-:Y:S01]  /*2200*/  SHF.R.U32.HI R0, RZ, 0x3, R0 ;  /* 0x00000003ff007819 */ /* 0x000fe20000011600 */
[----:B------:R-:W-:-:S06]  /*2210*/  IMAD.U32 R4, R3, -0x80000000, RZ ;  /* 0x8000000003047824 */ /* 0x000fcc00078e00ff */
[----:B------:R-:W-:Y:S05]  /*2220*/  @P0 BRA `(.L_x_26) ;  /* 0x0000000000180947 */ /* 0x000fea0003800000 */
[----:B------:R-:W0:Y:S02]  /*2230*/  FLO.U32 R3, R2 ;  /* 0x0000000200037300 */ /* 0x000e2400000e0000 */
[----:B0-----:R-:W-:-:S04]  /*2240*/  IADD3 R3, -R3, 0x1f, RZ ;  /* 0x0000001f03037810 */ /* 0x001fc80007ffe1ff */
[----:B------:R-:W-:Y:S01]  /*2250*/  IADD3 R0, R0, 0x1d, -R3 ;  /* 0x0000001d00007810 */ /* 0x000fe20007ffe803 */
[----:B------:R-:W-:-:S05]  /*2260*/  VIADD R5, R3, 0xffffffe4 ;  /* 0xffffffe403057836 */ /* 0x000fca0000000000 */
[----:B------:R-:W-:-:S04]  /*2270*/  SHF.L.U32 R5, R2, R5, RZ ;  /* 0x0000000502057219 */ /* 0x000fc800000006ff */
[----:B------:R-:W-:-:S07]  /*2280*/  LOP3.LUT R2, R5, 0x7, RZ, 0xc0, !PT ;  /* 0x0000000705027812 */ /* 0x000fce00078ec0ff */
.L_x_26:
[----:B------:R-:W-:Y:S05]  /*2290*/  BSYNC B1 ;  /* 0x0000000000017941 */ /* 0x000fea0003800000 */
.L_x_25:
[----:B------:R-:W-:Y:S01]  /*22a0*/  LEA R3, R0, 0x3b800000, 0x17 ;  /* 0x3b80000000037811 */ /* 0x000fe200078eb8ff */
[----:B------:R-:W-:-:S05]  /*22b0*/  IMAD.SHL.U32 R0, R2, 0x100000, RZ ;  /* 0x0010000002007824 */ /* 0x000fca00078e00ff */
[----:B------:R-:W-:-:S07]  /*22c0*/  LOP3.LUT R0, R3, R0, R4, 0xfe, !PT ;  /* 0x0000000003007212 */ /* 0x000fce00078efe04 */
.L_x_24:
[----:B------:R-:W-:Y:S05]  /*22d0*/  BSYNC B0 ;  /* 0x0000000000007941 */ /* 0x000fea0003800000 */
.L_x_23:
[----:B------:R-:W-:-:S04]  /*22e0*/  F2FP.BF16.F32.PACK_AB R0, RZ, R0 ;  /* 0x00000000ff00723e */ /* 0x000fc800000010ff */
[----:B------:R-:W-:Y:S01]  /*22f0*/  PRMT R19, R0, 0x7610, R19 ;  /* 0x0000761000137816 */ /* 0x000fe20000000013 */
[----:B------:R-:W-:Y:S06]  /*2300*/  BRA `(.L_x_8) ;  /* 0x0000000400287947 */ /* 0x000fec0003800000 */
.L_x_21:
        /* <DEDUP_REMOVED lines=21> */
.L_x_30:
[----:B------:R-:W-:Y:S05]  /*2460*/  BSYNC B1 ;  /* 0x0000000000017941 */ /* 0x000fea0003800000 */
.L_x_29:
[----:B------:R-:W-:Y:S01]  /*2470*/  LEA R3, R0, 0x37800000, 0x17 ;  /* 0x3780000000037811 */ /* 0x000fe200078eb8ff */
[----:B------:R-:W-:-:S05]  /*2480*/  IMAD.SHL.U32 R0, R2, 0x200000, RZ ;  /* 0x0020000002007824 */ /* 0x000fca00078e00ff */
[----:B------:R-:W-:-:S07]  /*2490*/  LOP3.LUT R0, R3, R0, R4, 0xfe, !PT ;  /* 0x0000000003007212 */ /* 0x000fce00078efe04 */
.L_x_28:
[----:B------:R-:W-:Y:S05]  /*24a0*/  BSYNC B0 ;  /* 0x0000000000007941 */ /* 0x000fea0003800000 */
.L_x_27:
[----:B------:R-:W-:-:S04]  /*24b0*/  F2FP.BF16.F32.PACK_AB R0, RZ, R0 ;  /* 0x00000000ff00723e */ /* 0x000fc800000010ff */
[----:B------:R-:W-:Y:S01]  /*24c0*/  PRMT R19, R0, 0x7610, R19 ;  /* 0x0000761000137816 */ /* 0x000fe20000000013 */
[----:B------:R-:W-:Y:S06]  /*24d0*/  BRA `(.L_x_8) ;  /* 0x0000000000b47947 */ /* 0x000fec0003800000 */
.L_x_20:
[----:B------:R-:W-:-:S13]  /*24e0*/  ISETP.NE.AND P0, PT, R4, 0x1c, PT ;  /* 0x0000001c0400780c */ /* 0x000fda0003f05270 */
[----:B------:R-:W-:Y:S05]  /*24f0*/  @!P0 BRA `(.L_x_31) ;  /* 0x00000000009c8947 */ /* 0x000fea0003800000 */
[----:B------:R-:W-:-:S13]  /*2500*/  ISETP.NE.AND P0, PT, R4, 0x1d, PT ;  /* 0x0000001d0400780c */ /* 0x000fda0003f05270 */
[----:B------:R-:W-:Y:S05]  /*2510*/  @!P0 BRA `(.L_x_32) ;  /* 0x0000000000808947 */ /* 0x000fea0003800000 */
[----:B------:R-:W-:-:S13]  /*2520*/  ISETP.NE.AND P0, PT, R4, 0x2c, PT ;  /* 0x0000002c0400780c */ /* 0x000fda0003f05270 */
[----:B------:R-:W-:Y:S05]  /*2530*/  @P0 BRA `(.L_x_7) ;  /* 0x0000000000300947 */ /* 0x000fea0003800000 */
[----:B------:R-:W2:Y:S01]  /*2540*/  LDG.E.U8 R2, desc[UR36][R2.64] ;  /* 0x0000002402027981 */ /* 0x000ea2000c1e1100 */
[----:B------:R-:W-:Y:S01]  /*2550*/  BSSY B0, `(.L_x_33) ;  /* 0x0000007000007945 */ /* 0x000fe20003800000 */
[----:B------:R-:W-:Y:S01]  /*2560*/  IMAD.MOV.U32 R0, RZ, RZ, 0x400000 ;  /* 0x00400000ff007424 */ /* 0x000fe200078e00ff */
[----:B--2---:R-:W-:-:S13]  /*2570*/  ISETP.NE.AND P0, PT, R2, RZ, PT ;  /* 0x000000ff0200720c */ /* 0x004fda0003f05270 */
[----:B------:R-:W-:Y:S05]  /*2580*/  @!P0 BRA `(.L_x_34) ;  /* 0x00000000000c8947 */ /* 0x000fea0003800000 */
[----:B------:R-:W-:-:S13]  /*2590*/  ISETP.NE.AND P0, PT, R2, 0xff, PT ;  /* 0x000000ff0200780c */ /* 0x000fda0003f05270 */
[----:B------:R-:W-:Y:S02]  /*25a0*/  @!P0 IMAD.MOV.U32 R0, RZ, RZ, 0x7f800001 ;  /* 0x7f800001ff008424 */ /* 0x000fe400078e00ff */
[----:B------:R-:W-:-:S07]  /*25b0*/  @P0 IMAD.SHL.U32 R0, R2, 0x800000, RZ ;  /* 0x0080000002000824 */ /* 0x000fce00078e00ff */
.L_x_34:
[----:B------:R-:W-:Y:S05]  /*25c0*/  BSYNC B0 ;  /* 0x0000000000007941 */ /* 0x000fea0003800000 */
.L_x_33:
[----:B------:R-:W-:-:S04]  /*25d0*/  F2FP.BF16.F32.PACK_AB R0, RZ, R0 ;  /* 0x00000000ff00723e */ /* 0x000fc800000010ff */
[----:B------:R-:W-:Y:S01]  /*25e0*/  PRMT R19, R0, 0x7610, R19 ;  /* 0x0000761000137816 */ /* 0x000fe20000000013 */
[----:B------:R-:W-:Y:S06]  /*25f0*/  BRA `(.L_x_8) ;  /* 0x00000000006c7947 */ /* 0x000fec0003800000 */
.L_x_7:
[----:B------:R-:W-:Y:S01]  /*2600*/  MOV R2, 0x0 ;  /* 0x0000000000027802 */ /* 0x000fe20000000f00 */
[----:B------:R-:W-:Y:S01]  /*2610*/  ULDC.64 UR4, c[0x4][0x128] ;  /* 0x01004a0000047ab9 */ /* 0x000fe20000000a00 */
[----:B------:R-:W-:Y:S01]  /*2620*/  ULDC.64 UR6, c[0x4][0x38] ;  /* 0x01000e0000067ab9 */ /* 0x000fe20000000a00 */
[----:B------:R-:W-:Y:S02]  /*2630*/  IMAD.U32 R4, RZ, RZ, UR4 ;  /* 0x00000004ff047e24 */ /* 0x000fe4000f8e00ff */
[----:B------:R-:W-:Y:S01]  /*2640*/  IMAD.U32 R5, RZ, RZ, UR5 ;  /* 0x00000005ff057e24 */ /* 0x000fe2000f8e00ff */
[----:B------:R-:W0:Y:S01]  /*2650*/  LDC.64 R2, c[0x4][R2] ;  /* 0x0100000002027b82 */ /* 0x000e220000000a00 */
[----:B------:R-:W-:Y:S01]  /*2660*/  ULDC.64 UR4, c[0x4][0x130] ;  /* 0x01004c0000047ab9 */ /* 0x000fe20000000a00 */
[----:B------:R-:W-:Y:S02]  /*2670*/  IMAD.U32 R10, RZ, RZ, UR6 ;  /* 0x00000006ff0a7e24 */ /* 0x000fe4000f8e00ff */
[----:B------:R-:W-:-:S02]  /*2680*/  IMAD.U32 R6, RZ, RZ, UR4 ;  /* 0x00000004ff067e24 */ /* 0x000fc4000f8e00ff */
[----:B------:R-:W-:Y:S02]  /*2690*/  IMAD.U32 R7, RZ, RZ, UR5 ;  /* 0x00000005ff077e24 */ /* 0x000fe4000f8e00ff */
[----:B------:R-:W-:Y:S02]  /*26a0*/  IMAD.U32 R11, RZ, RZ, UR7 ;  /* 0x00000007ff0b7e24 */ /* 0x000fe4000f8e00ff */
[----:B------:R-:W-:Y:S02]  /*26b0*/  IMAD.MOV.U32 R8, RZ, RZ, 0x4e ;  /* 0x0000004eff087424 */ /* 0x000fe400078e00ff */
[----:B------:R-:W-:Y:S02]  /*26c0*/  IMAD.MOV.U32 R12, RZ, RZ, 0x1 ;  /* 0x00000001ff0c7424 */ /* 0x000fe400078e00ff */
[----:B------:R-:W-:-:S07]  /*26d0*/  IMAD.MOV.U32 R13, RZ, RZ, RZ ;  /* 0x000000ffff0d7224 */ /* 0x000fce00078e00ff */
[----:B------:R-:W-:-:S07]  /*26e0*/  LEPC R20, `(.L_x_35) ;  /* 0x000000001014794e */ /* 0x000fce0000000000 */
[----:B0-----:R-:W-:Y:S05]  /*26f0*/  CALL.ABS.NOINC R2 ;  /* 0x0000000002007343 */ /* 0x001fea0003c00000 */
.L_x_35:
[----:B------:R-:W-:Y:S01]  /*2700*/  PRMT R19, RZ, 0x7610, R19 ;  /* 0x00007610ff137816 */ /* 0x000fe20000000013 */
[----:B------:R-:W-:Y:S06]  /*2710*/  BRA `(.L_x_8) ;  /* 0x0000000000247947 */ /* 0x000fec0003800000 */
.L_x_32:
[----:B------:R-:W2:Y:S02]  /*2720*/  LDG.E.64 R2, desc[UR36][R2.64] ;  /* 0x0000002402027981 */ /* 0x000ea4000c1e1b00 */
[----:B--2---:R-:W0:Y:S02]  /*2730*/  I2F.U64 R0, R2 ;  /* 0x0000000200007312 */ /* 0x004e240000301000 */
[----:B0-----:R-:W-:-:S04]  /*2740*/  F2FP.BF16.F32.PACK_AB R0, RZ, R0 ;  /* 0x00000000ff00723e */ /* 0x001fc800000010ff */
[----:B------:R-:W-:Y:S01]  /*2750*/  PRMT R19, R0, 0x7610, R19 ;  /* 0x0000761000137816 */ /* 0x000fe20000000013 */
[----:B------:R-:W-:Y:S06]  /*2760*/  BRA `(.L_x_8) ;  /* 0x0000000000107947 */ /* 0x000fec0003800000 */
.L_x_31:
[----:B------:R-:W2:Y:S02]  /*2770*/  LDG.E R2, desc[UR36][R2.64] ;  /* 0x0000002402027981 */ /* 0x000ea4000c1e1900 */
[----:B--2---:R-:W-:-:S04]  /*2780*/  I2FP.F32.U32 R0, R2 ;  /* 0x0000000200007245 */ /* 0x004fc80000201000 */
[----:B------:R-:W-:-:S04]  /*2790*/  F2FP.BF16.F32.PACK_AB R0, RZ, R0 ;  /* 0x00000000ff00723e */ /* 0x000fc800000010ff */
[----:B------:R-:W-:-:S07]  /*27a0*/  PRMT R19, R0, 0x7610, R19 ;  /* 0x0000761000137816 */ /* 0x000fce0000000013 */
.L_x_8:
[----:B------:R-:W1:Y:S01]  /*27b0*/  LDC.U8 R4, c[0x0][0x4a2] ;  /* 0x00012880ff047b82 */ /* 0x000e620000000000 */
[----:B------:R-:W-:Y:S02]  /*27c0*/  ULDC.64 UR4, c[0x0][0x488] ;  /* 0x0001220000047ab9 */ /* 0x000fe40000000a00 */
[----:B0-----:R-:W-:-:S05]  /*27d0*/  IADD3 R2, P1, R22, UR4, RZ ;  /* 0x0000000416027c10 */ /* 0x001fca000ff3e0ff */
[----:B------:R-:W-:Y:S01]  /*27e0*/  IMAD.X R3, RZ, RZ, UR5, P1 ;  /* 0x00000005ff037e24 */ /* 0x000fe200088e06ff */
[----:B-1----:R-:W-:-:S04]  /*27f0*/  PRMT R0, R4, 0x9910, RZ ;  /* 0x0000991004007816 */ /* 0x002fc800000000ff */
        /* <DEDUP_REMOVED lines=12> */
[----:B0-----:R-:W-:Y:S01]  /*28c0*/  F2FP.BF16.F32.PACK_AB R0, RZ, R0 ;  /* 0x00000000ff00723e */ /* 0x001fe200000010ff */
[----:B------:R-:W-:Y:S06]  /*28d0*/  BRA `(.L_x_41) ;  /* 0x0000000c00a07947 */ /* 0x000fec0003800000 */
.L_x_39:
[----:B------:R-:W2:Y:S02]  /*28e0*/  LDG.E.U8 R2, desc[UR36][R2.64] ;  /* 0x0000002402027981 */ /* 0x000ea4000c1e1100 */
[----:B--2---:R-:W-:-:S04]  /*28f0*/  I2FP.F32.U32 R0, R2 ;  /* 0x0000000200007245 */ /* 0x004fc80000201000 */
[----:B------:R-:W-:Y:S01]  /*2900*/  F2FP.BF16.F32.PACK_AB R0, RZ, R0 ;  /* 0x00000000ff00723e */ /* 0x000fe200000010ff */
[----:B------:R-:W-:Y:S06]  /*2910*/  BRA `(.L_x_41) ;  /* 0x0000000c00907947 */ /* 0x000fec0003800000 */
.L_x_38:
        /* <DEDUP_REMOVED lines=8> */
[----:B0-----:R-:W-:Y:S01]  /*29a0*/  F2FP.BF16.F32.PACK_AB R0, RZ, R0 ;  /* 0x00000000ff00723e */ /* 0x001fe200000010ff */
[----:B------:R-:W-:Y:S06]  /*29b0*/  BRA `(.L_x_41) ;  /* 0x0000000c00687947 */ /* 0x000fec0003800000 */
.L_x_43:
[----:B------:R-:W2:Y:S02]  /*29c0*/  LDG.E R2, desc[UR36][R2.64] ;  /* 0x0000002402027981 */ /* 0x000ea4000c1e1900 */
[----:B--2---:R-:W-:-:S04]  /*29d0*/  I2FP.F32.S32 R0, R2 ;  /* 0x0000000200007245 */ /* 0x004fc80000201400 */
[----:B------:R-:W-:Y:S01]  /*29e0*/  F2FP.BF16.F32.PACK_AB R0, RZ, R0 ;  /* 0x00000000ff00723e */ /* 0x000fe200000010ff */
[----:B------:R-:W-:Y:S06]  /*29f0*/  BRA `(.L_x_41) ;  /* 0x0000000c00587947 */ /* 0x000fec0003800000 */
.L_x_42:
[----:B------:R-:W2:Y:S02]  /*2a00*/  LDG.E.U16 R2, desc[UR36][R2.64] ;  /* 0x0000002402027981 */ /* 0x000ea4000c1e1500 */
[----:B--2---:R-:W0:Y:S02]  /*2a10*/  I2F.S16 R0, R2 ;  /* 0x0000000200007306 */ /* 0x004e240000101400 */
[----:B0-----:R-:W-:Y:S01]  /*2a20*/  F2FP.BF16.F32.PACK_AB R0, RZ, R0 ;  /* 0x00000000ff00723e */ /* 0x001fe200000010ff */
[----:B------:R-:W-:Y:S06]  /*2a30*/  BRA `(.L_x_41) ;  /* 0x0000000c00487947 */ /* 0x000fec0003800000 */
.L_x_37:
        /* <DEDUP_REMOVED lines=9> */
.L_x_45:
[----:B------:R-:W2:Y:S02]  /*2ad0*/  LDG.E.U16 R0, desc[UR36][R2.64] ;  /* 0x0000002402007981 */ /* 0x000ea4000c1e1500 */
[----:B--2---:R-:W-:-:S05]  /*2ae0*/  HADD2.F32 R0, -RZ, R0.H0_H0 ;  /* 0x20000000ff007230 */ /* 0x004fca0000004100 */
[----:B------:R-:W-:Y:S01]  /*2af0*/  F2FP.BF16.F32.PACK_AB R0, RZ, R0 ;  /* 0x00000000ff00723e */ /* 0x000fe200000010ff */
[----:B------:R-:W-:Y:S06]  /*2b00*/  BRA `(.L_x_41) ;  /* 0x0000000c00147947 */ /* 0x000fec0003800000 */
.L_x_44:
        /* <DEDUP_REMOVED lines=9> */
.L_x_47:
[----:B------:R-:W2:Y:S02]  /*2ba0*/  LDG.E.U16 R2, desc[UR36][R2.64] ;  /* 0x0000002402027981 */ /* 0x000ea4000c1e1500 */
[----:B--2---:R-:W-:-:S05]  /*2bb0*/  HADD2.F32 R0, -RZ, R2.H0_H0 ;  /* 0x20000002ff007230 */ /* 0x004fca0000004100 */
[----:B------:R-:W-:Y:S01]  /*2bc0*/  F2FP.BF16.F32.PACK_AB R0, RZ, R0 ;  /* 0x00000000ff00723e */ /* 0x000fe200000010ff */
[----:B------:R-:W-:Y:S06]  /*2bd0*/  BRA `(.L_x_41) ;  /* 0x0000000800e07947 */ /* 0x000fec0003800000 */
.L_x_46:
[----:B------:R-:W2:Y:S01]  /*2be0*/  LDG.E.64 R2, desc[UR36][R2.64] ;  /* 0x0000002402027981 */ /* 0x000ea2000c1e1b00 */
[----:B------:R-:W-:Y:S01]  /*2bf0*/  UMOV UR4, 0xf0000000 ;  /* 0xf000000000047882 */ /* 0x000fe20000000000 */
[----:B------:R-:W-:Y:S01]  /*2c00*/  UMOV UR5, 0x380fffff ;  /* 0x380fffff00057882 */ /* 0x000fe20000000000 */
[----:B--2---:R-:W0:Y:S01]  /*2c10*/  F2F.F32.F64 R0, R2 ;  /* 0x0000000200007310 */ /* 0x004e220000301000 */
[----:B------:R-:W-:-:S14]  /*2c20*/  DSETP.GEU.AND P0, PT, |R2|, UR4, PT ;  /* 0x0000000402007e2a */ /* 0x000fdc000bf0e200 */
[----:B0-----:R-:W-:-:S05]  /*2c30*/  @!P0 FMUL R0, R0, 1.175494350822287508e-38 ;  /* 0x0080000000008820 */ /* 0x001fca0000400000 */
[----:B------:R-:W-:Y:S01]  /*2c40*/  F2FP.BF16.F32.PACK_AB R0, RZ, R0 ;  /* 0x00000000ff00723e */ /* 0x000fe200000010ff */
[----:B------:R-:W-:Y:S06]  /*2c50*/  BRA `(.L_x_41) ;  /* 0x0000000800c07947 */ /* 0x000fec0003800000 */
.L_x_36:
        /* <DEDUP_REMOVED lines=11> */
[----:B------:R-:W-:Y:S01]  /*2d10*/  F2FP.BF16.F32.PACK_AB R0, RZ, R0 ;  /* 0x00000000ff00723e */ /* 0x000fe200000010ff */
[----:B------:R-:W-:Y:S06]  /*2d20*/  BRA `(.L_x_41) ;  /* 0x00000008008c7947 */ /* 0x000fec0003800000 */
.L_x_50:
        /* <DEDUP_REMOVED lines=8> */
.L_x_49:
        /* <DEDUP_REMOVED lines=28> */
.L_x_52:
        /* <DEDUP_REMOVED lines=15> */
.L_x_51:
[----:B------:R0:W5:Y:S01]  /*3060*/  LDG.E.U16 R0, desc[UR36][R2.64] ;  /* 0x0000002402007981 */ /* 0x000162000c1e1500 */
[----:B------:R-:W-:Y:S05]  /*3070*/  BRA `(.L_x_41) ;  /* 0x0000000400b87947 */ /* 0x000fea0003800000 */
.L_x_48:
        /* <DEDUP_REMOVED lines=10> */
[----:B------:R-:W-:Y:S01]  /*3120*/  F2FP.BF16.F32.PACK_AB R0, RZ, R0 ;  /* 0x00000000ff00723e */ /* 0x000fe200000010ff */
[----:B------:R-:W-:Y:S06]  /*3130*/  BRA `(.L_x_41) ;  /* 0x0000000400887947 */ /* 0x000fec0003800000 */
.L_x_55:
        /* <DEDUP_REMOVED lines=21> */
.L_x_59:
[----:B------:R-:W-:Y:S05]  /*3290*/  BSYNC B1 ;  /* 0x0000000000017941 */ /* 0x000fea0003800000 */
.L_x_58:
[----:B------:R-:W-:Y:S01]  /*32a0*/  LEA R3, R0, 0x3b800000, 0x17 ;  /* 0x3b80000000037811 */ /* 0x000fe200078eb8ff */
[----:B------:R-:W-:-:S05]  /*32b0*/  IMAD.SHL.U32 R0, R2, 0x100000, RZ ;  /* 0x0010000002007824 */ /* 0x000fca00078e00ff */
[----:B------:R-:W-:-:S07]  /*32c0*/  LOP3.LUT R0, R3, R0, R4, 0xfe, !PT ;  /* 0x0000000003007212 */ /* 0x000fce00078efe04 */
.L_x_57:
[----:B------:R-:W-:Y:S05]  /*32d0*/  BSYNC B0 ;  /* 0x0000000000007941 */ /* 0x000fea0003800000 */
.L_x_56:
[----:B------:R-:W-:Y:S01]  /*32e0*/  F2FP.BF16.F32.PACK_AB R0, RZ, R0 ;  /* 0x00000000ff00723e */ /* 0x000fe200000010ff */
[----:B------:R-:W-:Y:S06]  /*32f0*/  BRA `(.L_x_41) ;  /* 0x0000000400187947 */ /* 0x000fec0003800000 */
.L_x_54:
        /* <DEDUP_REMOVED lines=21> */
.L_x_63:
[----:B------:R-:W-:Y:S05]  /*3450*/  BSYNC B1 ;  /* 0x0000000000017941 */ /* 0x000fea0003800000 */
.L_x_62:
[----:B------:R-:W-:Y:S01]  /*3460*/  LEA R3, R0, 0x37800000, 0x17 ;  /* 0x3780000000037811 */ /* 0x000fe200078eb8ff */
[----:B------:R-:W-:-:S05]  /*3470*/  IMAD.SHL.U32 R0, R2, 0x200000, RZ ;  /* 0x0020000002007824 */ /* 0x000fca00078e00ff */
[----:B------:R-:W-:-:S07]  /*3480*/  LOP3.LUT R0, R3, R0, R4, 0xfe, !PT ;  /* 0x0000000003007212 */ /* 0x000fce00078efe04 */
.L_x_61:
[----:B------:R-:W-:Y:S05]  /*3490*/  BSYNC B0 ;  /* 0x0000000000007941 */ /* 0x000fea0003800000 */
.L_x_60:
[----:B------:R-:W-:Y:S01]  /*34a0*/  F2FP.BF16.F32.PACK_AB R0, RZ, R0 ;  /* 0x00000000ff00723e */ /* 0x000fe200000010ff */
[----:B------:R-:W-:Y:S06]  /*34b0*/  BRA `(.L_x_41) ;  /* 0x0000000000a87947 */ /* 0x000fec0003800000 */
.L_x_53:
        /* <DEDUP_REMOVED lines=14> */
.L_x_67:
[----:B------:R-:W-:Y:S05]  /*35a0*/  BSYNC B0 ;  /* 0x0000000000007941 */ /* 0x000fea0003800000 */
.L_x_66:
[----:B------:R-:W-:Y:S01]  /*35b0*/  F2FP.BF16.F32.PACK_AB R0, RZ, R0 ;  /* 0x00000000ff00723e */ /* 0x000fe200000010ff */
[----:B------:R-:W-:Y:S06]  /*35c0*/  BRA `(.L_x_41) ;  /* 0x0000000000647947 */ /* 0x000fec0003800000 */
.L_x_40:
        /* <DEDUP_REMOVED lines=15> */
[----:B0----5:R-:W-:Y:S05]  /*36c0*/  CALL.ABS.NOINC R2 ;  /* 0x0000000002007343 */ /* 0x021fea0003c00000 */
.L_x_68:
[----:B------:R-:W-:Y:S01]  /*36d0*/  PRMT R0, RZ, 0x7610, R0 ;  /* 0x00007610ff007816 */ /* 0x000fe20000000000 */
[----:B------:R-:W-:Y:S06]  /*36e0*/  BRA `(.L_x_41) ;  /* 0x00000000001c7947 */ /* 0x000fec0003800000 */
.L_x_65:
[----:B------:R-:W2:Y:S02]  /*36f0*/  LDG.E.64 R2, desc[UR36][R2.64] ;  /* 0x0000002402027981 */ /* 0x000ea4000c1e1b00 */
[----:B--2---:R-:W0:Y:S02]  /*3700*/  I2F.U64 R0, R2 ;  /* 0x0000000200007312 */ /* 0x004e240000301000 */
[----:B0-----:R-:W-:Y:S01]  /*3710*/  F2FP.BF16.F32.PACK_AB R0, RZ, R0 ;  /* 0x00000000ff00723e */ /* 0x001fe200000010ff */
[----:B------:R-:W-:Y:S06]  /*3720*/  BRA `(.L_x_41) ;  /* 0x00000000000c7947 */ /* 0x000fec0003800000 */
.L_x_64:
[----:B------:R-:W2:Y:S02]  /*3730*/  LDG.E R2, desc[UR36][R2.64] ;  /* 0x0000002402027981 */ /* 0x000ea4000c1e1900 */
[----:B--2---:R-:W-:-:S04]  /*3740*/  I2FP.F32.U32 R0, R2 ;  /* 0x0000000200007245 */ /* 0x004fc80000201000 */
[----:B------:R-:W-:-:S07]  /*3750*/  F2FP.BF16.F32.PACK_AB R0, RZ, R0 ;  /* 0x00000000ff00723e */ /* 0x000fce00000010ff */
.L_x_41:
[----:B0-----:R-:W0:Y:S01]  /*3760*/  LDC R3, c[0x0][0x490] ;  /* 0x00012400ff037b82 */ /* 0x001e220000000800 */
[----:B-----5:R-:W-:Y:S02]  /*3770*/  IMAD.U32 R19, R19, 0x10000, RZ ;  /* 0x0001000013137824 */ /* 0x020fe400078e00ff */
[----:B------:R-:W-:-:S04]  /*3780*/  IMAD.U32 R0, R0, 0x10000, RZ ;  /* 0x0001000000007824 */ /* 0x000fc800078e00ff */
[----:B------:R-:W-:Y:S01]  /*3790*/  FADD.FTZ R2, -R19, R0 ;  /* 0x0000000013027221 */ /* 0x000fe20000010100 */
[----:B------:R-:W1:Y:S01]  /*37a0*/  LDC.U8 R5, c[0x0][0x4a0] ;  /* 0x00012800ff057b82 */ /* 0x000e620000000000 */
[C---:B0-----:R-:W-:Y:S02]  /*37b0*/  FSETP.GEU.FTZ.AND P0, PT, |R3|.reuse, 0.5, PT ;  /* 0x3f0000000300780b */ /* 0x041fe40003f1e200 */
[----:B------:R-:W-:Y:S01]  /*37c0*/  FFMA.FTZ R19, R2, R3, R19 ;  /* 0x0000000302137223 */ /* 0x000fe20000010013 */
[----:B------:R-:W-:Y:S01]  /*37d0*/  FADD.FTZ R3, -R3, 1 ;  /* 0x3f80000003037421 */ /* 0x000fe20000010100 */
[----:B-1----:R-:W-:-:S09]  /*37e0*/  PRMT R4, R5, 0x9910, RZ ;  /* 0x0000991005047816 */ /* 0x002fd200000000ff */
[----:B------:R-:W-:Y:S01]  /*37f0*/  @P0 FFMA.FTZ R19, R2, -R3, R0 ;  /* 0x8000000302130223 */ /* 0x000fe20000010000 */
[----:B------:R-:W-:-:S05]  /*3800*/  IMAD.MOV.U32 R0, RZ, RZ, R4 ;  /* 0x000000ffff007224 */ /* 0x000fca00078e0004 */
[----:B------:R-:W-:Y:S01]  /*3810*/  ISETP.GT.AND P0, PT, R0, 0x9, PT ;  /* 0x000000090000780c */ /* 0x000fe20003f04270 */
[----:B------:R-:W0:-:S12]  /*3820*/  F2F.BF16.F32 R19, R19 ;  /* 0x0000001300137304 */ /* 0x000e180000202000 */
        /* <DEDUP_REMOVED lines=9> */
[----:B0-----:R-:W-:-:S04]  /*38c0*/  IMAD.U32 R0, R19, 0x10000, RZ ;  /* 0x0001000013007824 */ /* 0x001fc800078e00ff */
[----:B------:R-:W0:Y:S02]  /*38d0*/  F2I.FTZ.TRUNC.NTZ R3, R0 ;  /* 0x0000000000037305 */ /* 0x000e24000021f100 */
[----:B0-----:R0:W-:Y:S01]  /*38e0*/  STG.E.U8 desc[UR36][R16.64], R3 ;  /* 0x0000000310007986 */ /* 0x0011e2000c101124 */
[----:B------:R-:W-:Y:S05]  /*38f0*/  BRA `(.L_x_74) ;  /* 0x0000000c00947947 */ /* 0x000fea0003800000 */
.L_x_72:
[----:B0-----:R-:W-:-:S06]  /*3900*/  IMAD.U32 R3, R19, 0x10000, RZ ;  /* 0x0001000013037824 */ /* 0x001fcc00078e00ff */
[----:B------:R-:W0:Y:S02]  /*3910*/  F2I.S64.TRUNC R2, R3 ;  /* 0x0000000300027311 */ /* 0x000e24000020d900 */
[----:B0-----:R1:W-:Y:S01]  /*3920*/  STG.E.U8 desc[UR36][R16.64], R2 ;  /* 0x0000000210007986 */ /* 0x0013e2000c101124 */
[----:B------:R-:W-:Y:S05]  /*3930*/  BRA `(.L_x_74) ;  /* 0x0000000c00847947 */ /* 0x000fea0003800000 */
.L_x_71:
[----:B------:R-:W-:-:S13]  /*3940*/  ISETP.NE.AND P0, PT, R0, 0x2, PT ;  /* 0x000000020000780c */ /* 0x000fda0003f05270 */
[----:B------:R-:W-:Y:S05]  /*3950*/  @!P0 BRA `(.L_x_75) ;  /* 0x0000000000308947 */ /* 0x000fea0003800000 */
[----:B------:R-:W-:-:S13]  /*3960*/  ISETP.NE.AND P0, PT, R0, 0x3, PT ;  /* 0x000000030000780c */ /* 0x000fda0003f05270 */
[----:B------:R-:W-:Y:S05]  /*3970*/  @!P0 BRA `(.L_x_76) ;  /* 0x0000000000188947 */ /* 0x000fea0003800000 */
[----:B------:R-:W-:-:S13]  /*3980*/  ISETP.NE.AND P0, PT, R0, 0x4, PT ;  /* 0x000000040000780c */ /* 0x000fda0003f05270 */
[----:B------:R-:W-:Y:S05]  /*3990*/  @P0 BRA `(.L_x_73) ;  /* 0x0000000c000c0947 */ /* 0x000fea0003800000 */
[----:B0-----:R-:W-:-:S06]  /*39a0*/  IMAD.U32 R2, R19, 0x10000, RZ ;  /* 0x0001000013027824 */ /* 0x001fcc00078e00ff */
[----:B------:R-:W0:Y:S02]  /*39b0*/  F2I.S64.TRUNC R2, R2 ;  /* 0x0000000200027311 */ /* 0x000e24000020d900 */
[----:B0-----:R4:W-:Y:S01]  /*39c0*/  STG.E.64 desc[UR36][R16.64], R2 ;  /* 0x0000000210007986 */ /* 0x0019e2000c101b24 */
[----:B------:R-:W-:Y:S05]  /*39d0*/  BRA `(.L_x_74) ;  /* 0x0000000c005c7947 */ /* 0x000fea0003800000 */
.L_x_76:
[----:B0-----:R-:W-:-:S06]  /*39e0*/  IMAD.U32 R19, R19, 0x10000, RZ ;  /* 0x0001000013137824 */ /* 0x001fcc00078e00ff */
[----:B------:R-:W0:Y:S02]  /*39f0*/  F2I.FTZ.TRUNC.NTZ R19, R19 ;  /* 0x0000001300137305 */ /* 0x000e24000021f100 */
[----:B0-----:R3:W-:Y:S01]  /*3a00*/  STG.E desc[UR36][R16.64], R19 ;  /* 0x0000001310007986 */ /* 0x0017e2000c101924 */
[----:B------:R-:W-:Y:S05]  /*3a10*/  BRA `(.L_x_74) ;  /* 0x0000000c004c7947 */ /* 0x000fea0003800000 */
.L_x_75:
[----:B0-----:R-:W-:-:S06]  /*3a20*/  IMAD.U32 R19, R19, 0x10000, RZ ;  /* 0x0001000013137824 */ /* 0x001fcc00078e00ff */
[----:B------:R-:W0:Y:S02]  /*3a30*/  F2I.FTZ.TRUNC.NTZ R19, R19 ;  /* 0x0000001300137305 */ /* 0x000e24000021f100 */
[----:B0-----:R2:W-:Y:S01]  /*3a40*/  STG.E.U16 desc[UR36][R16.64], R19 ;  /* 0x0000001310007986 */ /* 0x0015e2000c101524 */
[----:B------:R-:W-:Y:S05]  /*3a50*/  BRA `(.L_x_74) ;  /* 0x0000000c003c7947 */ /* 0x000fea0003800000 */
.L_x_70:
[----:B------:R-:W-:-:S13]  /*3a60*/  ISETP.GT.AND P0, PT, R0, 0x6, PT ;  /* 0x000000060000780c */ /* 0x000fda0003f04270 */
[----:B------:R-:W-:Y:S05]  /*3a70*/  @P0 BRA `(.L_x_77) ;  /* 0x00000000002c0947 */ /* 0x000fea0003800000 */
[----:B------:R-:W-:-:S13]  /*3a80*/  ISETP.NE.AND P0, PT, R0, 0x5, PT ;  /* 0x000000050000780c */ /* 0x000fda0003f05270 */
[----:B------:R-:W-:Y:S05]  /*3a90*/  @!P0 BRA `(.L_x_78) ;  /* 0x0000000000148947 */ /* 0x000fea0003800000 */
[----:B------:R-:W-:-:S13]  /*3aa0*/  ISETP.NE.AND P0, PT, R0, 0x6, PT ;  /* 0x000000060000780c */ /* 0x000fda0003f05270 */
[----:B------:R-:W-:Y:S05]  /*3ab0*/  @P0 BRA `(.L_x_73) ;  /* 0x0000000800c40947 */ /* 0x000fea0003800000 */
[----:B0-----:R-:W-:-:S05]  /*3ac0*/  IMAD.U32 R19, R19, 0x10000, RZ ;  /* 0x0001000013137824 */ /* 0x001fca00078e00ff */
[----:B------:R0:W-:Y:S01]  /*3ad0*/  STG.E desc[UR36][R16.64], R19 ;  /* 0x0000001310007986 */ /* 0x0001e2000c101924 */
[----:B------:R-:W-:Y:S05]  /*3ae0*/  BRA `(.L_x_74) ;  /* 0x0000000c00187947 */ /* 0x000fea0003800000 */
.L_x_78:
[----:B0-----:R-:W-:-:S05]  /*3af0*/  IMAD.U32 R0, R19, 0x10000, RZ ;  /* 0x0001000013007824 */ /* 0x001fca00078e00ff */
[----:B------:R-:W-:-:S05]  /*3b00*/  F2FP.F16.F32.PACK_AB R0, RZ, R0 ;  /* 0x00000000ff00723e */ /* 0x000fca00000000ff */
[----:B------:R0:W-:Y:S01]  /*3b10*/  STG.E.U16 desc[UR36][R16.64], R0 ;  /* 0x0000000010007986 */ /* 0x0001e2000c101524 */
[----:B------:R-:W-:Y:S05]  /*3b20*/  BRA `(.L_x_74) ;  /* 0x0000000c00087947 */ /* 0x000fea0003800000 */
.L_x_77:
[----:B------:R-:W-:-:S13]  /*3b30*/  ISETP.NE.AND P0, PT, R0, 0x7, PT ;  /* 0x000000070000780c */ /* 0x000fda0003f05270 */
[----:B------:R-:W-:Y:S05]  /*3b40*/  @!P0 BRA `(.L_x_79) ;  /* 0x0000000000348947 */ /* 0x000fea0003800000 */
[----:B------:R-:W-:-:S13]  /*3b50*/  ISETP.NE.AND P0, PT, R0, 0x8, PT ;  /* 0x000000080000780c */ /* 0x000fda0003f05270 */
[----:B------:R-:W-:Y:S05]  /*3b60*/  @!P0 BRA `(.L_x_80) ;  /* 0x0000000000188947 */ /* 0x000fea0003800000 */
[----:B------:R-:W-:-:S13]  /*3b70*/  ISETP.NE.AND P0, PT, R0, 0x9, PT ;  /* 0x000000090000780c */ /* 0x000fda0003f05270 */
[----:B------:R-:W-:Y:S05]  /*3b80*/  @P0 BRA `(.L_x_73) ;  /* 0x0000000800900947 */ /* 0x000fea0003800000 */
[----:B0-----:R-:W-:Y:S02]  /*3b90*/  IMAD.U32 R2, R19, 0x10000, RZ ;  /* 0x0001000013027824 */ /* 0x001fe400078e00ff */
[----:B------:R-:W-:-:S05]  /*3ba0*/  IMAD.MOV.U32 R3, RZ, RZ, RZ ;  /* 0x000000ffff037224 */ /* 0x000fca00078e00ff */
[----:B------:R0:W-:Y:S01]  /*3bb0*/  STG.E.64 desc[UR36][R16.64], R2 ;  /* 0x0000000210007986 */ /* 0x0001e2000c101b24 */
[----:B------:R-:W-:Y:S05]  /*3bc0*/  BRA `(.L_x_74) ;  /* 0x0000000800e07947 */ /* 0x000fea0003800000 */
.L_x_80:
[----:B0-----:R-:W-:-:S05]  /*3bd0*/  IMAD.U32 R19, R19, 0x10000, RZ ;  /* 0x0001000013137824 */ /* 0x001fca00078e00ff */
[----:B------:R-:W-:-:S04]  /*3be0*/  F2FP.F16.F32.PACK_AB R3, RZ, R19 ;  /* 0x00000013ff03723e */ /* 0x000fc800000000ff */
[----:B------:R-:W-:-:S05]  /*3bf0*/  PRMT R3, R3, 0x5410, RZ ;  /* 0x0000541003037816 */ /* 0x000fca00000000ff */
[----:B------:R0:W-:Y:S01]  /*3c00*/  STG.E desc[UR36][R16.64], R3 ;  /* 0x0000000310007986 */ /* 0x0001e2000c101924 */
[----:B------:R-:W-:Y:S05]  /*3c10*/  BRA `(.L_x_74) ;  /* 0x0000000800cc7947 */ /* 0x000fea0003800000 */
.L_x_79:
[----:B0-----:R-:W-:-:S04]  /*3c20*/  IMAD.U32 R2, R19, 0x10000, RZ ;  /* 0x0001000013027824 */ /* 0x001fc800078e00ff */
[----:B------:R-:W-:-:S06]  /*3c30*/  FMUL.FTZ R2, R2, 1 ;  /* 0x3f80000002027820 */ /* 0x000fcc0000410000 */
[----:B------:R-:W0:Y:S02]  /*3c40*/  F2F.F64.F32 R2, R2 ;  /* 0x0000000200027310 */ /* 0x000e240000201800 */
[----:B0-----:R0:W-:Y:S01]  /*3c50*/  STG.E.64 desc[UR36][R16.64], R2 ;  /* 0x0000000210007986 */ /* 0x0011e2000c101b24 */
[----:B------:R-:W-:Y:S05]  /*3c60*/  BRA `(.L_x_74) ;  /* 0x0000000800b87947 */ /* 0x000fea0003800000 */
.L_x_69:
        /* <DEDUP_REMOVED lines=8> */
[----:B0-----:R-:W-:-:S05]  /*3cf0*/  IMAD.U32 R19, R19, 0x10000, RZ ;  /* 0x0001000013137824 */ /* 0x001fca00078e00ff */
[----:B------:R-:W-:-:S04]  /*3d00*/  FSETP.NEU.FTZ.AND P0, PT, R19, RZ, PT ;  /* 0x000000ff1300720b */ /* 0x000fc80003f1d000 */
[----:B------:R-:W-:-:S05]  /*3d10*/  SEL R3, RZ, 0x1, !P0 ;  /* 0x00000001ff037807 */ /* 0x000fca0004000000 */
[----:B------:R0:W-:Y:S01]  /*3d20*/  STG.E.U8 desc[UR36][R16.64], R3 ;  /* 0x0000000310007986 */ /* 0x0001e2000c101124 */
[----:B------:R-:W-:Y:S05]  /*3d30*/  BRA `(.L_x_74) ;  /* 0x0000000800847947 */ /* 0x000fea0003800000 */
.L_x_83:
[----:B0-----:R-:W-:Y:S01]  /*3d40*/  IMAD.U32 R19, R19, 0x10000, RZ ;  /* 0x0001000013137824 */ /* 0x001fe200078e00ff */
[----:B------:R-:W-:-:S03]  /*3d50*/  CS2R R6, SRZ ;  /* 0x0000000000067805 */ /* 0x000fc6000001ff00 */
[----:B------:R-:W-:-:S06]  /*3d60*/  FMUL.FTZ R4, R19, 1 ;  /* 0x3f80000013047820 */ /* 0x000fcc0000410000 */
[----:B------:R-:W0:Y:S02]  /*3d70*/  F2F.F64.F32 R4, R4 ;  /* 0x0000000400047310 */ /* 0x000e240000201800 */
[----:B0-----:R0:W-:Y:S01]  /*3d80*/  STG.E.128 desc[UR36][R16.64], R4 ;  /* 0x0000000410007986 */ /* 0x0011e2000c101d24 */
[----:B------:R-:W-:Y:S05]  /*3d90*/  BRA `(.L_x_74) ;  /* 0x00000008006c7947 */ /* 0x000fea0003800000 */
.L_x_82:
[----:B------:R-:W-:-:S13]  /*3da0*/  ISETP.NE.AND P0, PT, R0, 0xf, PT ;  /* 0x0000000f0000780c */ /* 0x000fda0003f05270 */
[----:B------:R-:W-:Y:S05]  /*3db0*/  @!P0 BRA `(.L_x_84) ;  /* 0x0000000000b48947 */ /* 0x000fea0003800000 */
[----:B------:R-:W-:-:S13]  /*3dc0*/  ISETP.NE.AND P0, PT, R0, 0x17, PT ;  /* 0x000000170000780c */ /* 0x000fda0003f05270 */
[----:B------:R-:W-:Y:S05]  /*3dd0*/  @!P0 BRA `(.L_x_85) ;  /* 0x0000000000548947 */ /* 0x000fea0003800000 */
[----:B------:R-:W-:-:S13]  /*3de0*/  ISETP.NE.AND P0, PT, R0, 0x18, PT ;  /* 0x000000180000780c */ /* 0x000fda0003f05270 */
[----:B------:R-:W-:Y:S05]  /*3df0*/  @P0 BRA `(.L_x_73) ;  /* 0x0000000400f40947 */ /* 0x000fea0003800000 */
[----:B0-----:R-:W-:Y:S01]  /*3e00*/  IMAD.U32 R19, R19, 0x10000, RZ ;  /* 0x0001000013137824 */ /* 0x001fe200078e00ff */
[----:B------:R-:W-:Y:S04]  /*3e10*/  BSSY B0, `(.L_x_86) ;  /* 0x000000e000007945 */ /* 0x000fe80003800000 */
[C---:B------:R-:W-:Y:S02]  /*3e20*/  LOP3.LUT R2, R19.reuse, 0x7fffffff, RZ, 0xc0, !PT ;  /* 0x7fffffff13027812 */ /* 0x040fe400078ec0ff */
[----:B------:R-:W-:Y:S02]  /*3e30*/  LOP3.LUT R0, R19, 0x80000000, RZ, 0xc0, !PT ;  /* 0x8000000013007812 */ /* 0x000fe400078ec0ff */
[----:B------:R-:W-:Y:S02]  /*3e40*/  ISETP.GT.U32.AND P0, PT, R2, 0x43efffff, PT ;  /* 0x43efffff0200780c */ /* 0x000fe40003f04070 */
[----:B------:R-:W-:Y:S01]  /*3e50*/  SHF.R.U32.HI R3, RZ, 0x18, R0 ;  /* 0x00000018ff037819 */ /* 0x000fe20000011600 */
[----:B------:R-:W-:-:S10]  /*3e60*/  IMAD.MOV.U32 R0, RZ, RZ, 0x7f ;  /* 0x0000007fff007424 */ /* 0x000fd400078e00ff */
[----:B------:R-:W-:Y:S05]  /*3e70*/  @P0 BRA `(.L_x_87) ;  /* 0x00000000001c0947 */ /* 0x000fea0003800000 */
[----:B------:R-:W-:-:S13]  /*3e80*/  ISETP.GE.U32.AND P0, PT, R2, 0x3c800000, PT ;  /* 0x3c8000000200780c */ /* 0x000fda0003f06070 */
[----:B------:R-:W-:Y:S01]  /*3e90*/  @P0 SHF.R.U32.HI R0, RZ, 0x14, R19 ;  /* 0x00000014ff000819 */ /* 0x000fe20000011613 */
[----:B------:R-:W-:-:S03]  /*3ea0*/  @!P0 FADD.FTZ R2, R2, 16384 ;  /* 0x4680000002028421 */ /* 0x000fc60000010000 */
[----:B------:R-:W-:-:S04]  /*3eb0*/  @P0 LOP3.LUT R0, R0, 0x1, RZ, 0xc0, !PT ;  /* 0x0000000100000812 */ /* 0x000fc800078ec0ff */
[----:B------:R-:W-:-:S04]  /*3ec0*/  @P0 IADD3 R0, R19, 0x407ffff, R0 ;  /* 0x0407ffff13000810 */ /* 0x000fc80007ffe000 */
[----:B------:R-:W-:Y:S01]  /*3ed0*/  @P0 SHF.R.U32.HI R0, RZ, 0x14, R0 ;  /* 0x00000014ff000819 */ /* 0x000fe20000011600 */
[----:B------:R-:W-:-:S07]  /*3ee0*/  @!P0 VIADD R0, R2, 0xb9800000 ;  /* 0xb980000002008836 */ /* 0x000fce0000000000 */
.L_x_87:
[----:B------:R-:W-:Y:S05]  /*3ef0*/  BSYNC B0 ;  /* 0x0000000000007941 */ /* 0x000fea0003800000 */
.L_x_86:
[----:B------:R-:W-:-:S05]  /*3f00*/  LOP3.LUT R3, R0, R3, RZ, 0xfc, !PT ;  /* 0x0000000300037212 */ /* 0x000fca00078efcff */
[----:B------:R0:W-:Y:S01]  /*3f10*/  STG.E.U8 desc[UR36][R16.64], R3 ;  /* 0x0000000310007986 */ /* 0x0001e2000c101124 */
[----:B------:R-:W-:Y:S05]  /*3f20*/  BRA `(.L_x_74) ;  /* 0x0000000800087947 */ /* 0x000fea0003800000 */
.L_x_85:
[----:B0-----:R-:W-:Y:S01]  /*3f30*/  IMAD.U32 R19, R19, 0x10000, RZ ;  /* 0x0001000013137824 */ /* 0x001fe200078e00ff */
[----:B------:R-:W-:Y:S04]  /*3f40*/  BSSY B0, `(.L_x_88) ;  /* 0x000000f000007945 */ /* 0x000fe80003800000 */
[----:B------:R-:W-:-:S04]  /*3f50*/  LOP3.LUT R2, R19, 0x7fffffff, RZ, 0xc0, !PT ;  /* 0x7fffffff13027812 */ /* 0x000fc800078ec0ff */
[----:B------:R-:W-:-:S13]  /*3f60*/  ISETP.GT.U32.AND P0, PT, R2, 0x477fffff, PT ;  /* 0x477fffff0200780c */ /* 0x000fda0003f04070 */
[----:B------:R-:W-:Y:S05]  /*3f70*/  @P0 BRA `(.L_x_89) ;  /* 0x0000000000200947 */ /* 0x000fea0003800000 */
[----:B------:R-:W-:-:S13]  /*3f80*/  ISETP.GE.U32.AND P0, PT, R2, 0x38800000, PT ;  /* 0x388000000200780c */ /* 0x000fda0003f06070 */
[----:B------:R-:W-:Y:S01]  /*3f90*/  @P0 SHF.R.U32.HI R0, RZ, 0x15, R19 ;  /* 0x00000015ff000819 */ /* 0x000fe20000011613 */
[----:B------:R-:W-:-:S03]  /*3fa0*/  @!P0 FADD.FTZ R2, R2, 128 ;  /* 0x4300000002028421 */ /* 0x000fc60000010000 */
[----:B------:R-:W-:-:S04]  /*3fb0*/  @P0 LOP3.LUT R0, R0, 0x1, RZ, 0xc0, !PT ;  /* 0x0000000100000812 */ /* 0x000fc800078ec0ff */
[----:B------:R-:W-:-:S04]  /*3fc0*/  @P0 IADD3 R0, R19, 0x80fffff, R0 ;  /* 0x080fffff13000810 */ /* 0x000fc80007ffe000 */
[----:B------:R-:W-:Y:S01]  /*3fd0*/  @P0 SHF.R.U32.HI R0, RZ, 0x15, R0 ;  /* 0x00000015ff000819 */ /* 0x000fe20000011600 */
[----:B------:R-:W-:Y:S01]  /*3fe0*/  @!P0 VIADD R0, R2, 0xbd000000 ;  /* 0xbd00000002008836 */ /* 0x000fe20000000000 */
[----:B------:R-:W-:Y:S06]  /*3ff0*/  BRA `(.L_x_90) ;  /* 0x00000000000c7947 */ /* 0x000fec0003800000 */
.L_x_89:
[----:B------:R-:W-:Y:S01]  /*4000*/  IMAD.MOV.U32 R0, RZ, RZ, 0x7f ;  /* 0x0000007fff007424 */ /* 0x000fe200078e00ff */
[----:B------:R-:W-:-:S04]  /*4010*/  ISETP.GT.U32.AND P0, PT, R2, 0x7f800000, PT ;  /* 0x7f8000000200780c */ /* 0x000fc80003f04070 */
[----:B------:R-:W-:-:S09]  /*4020*/  SEL R0, R0, 0x7c, P0 ;  /* 0x0000007c00007807 */ /* 0x000fd20000000000 */
.L_x_90:
[----:B------:R-:W-:Y:S05]  /*4030*/  BSYNC B0 ;  /* 0x0000000000007941 */ /* 0x000fea0003800000 */
.L_x_88:
[----:B------:R-:W-:-:S04]  /*4040*/  LOP3.LUT R2, R19, 0x80000000, RZ, 0xc0, !PT ;  /* 0x8000000013027812 */ /* 0x000fc800078ec0ff */
[----:B------:R-:W-:-:S04]  /*4050*/  SHF.R.U32.HI R3, RZ, 0x18, R2 ;  /* 0x00000018ff037819 */ /* 0x000fc80000011602 */
[----:B------:R-:W-:-:S05]  /*4060*/  LOP3.LUT R3, R0, R3, RZ, 0xfc, !PT ;  /* 0x0000000300037212 */ /* 0x000fca00078efcff */
[----:B------:R0:W-:Y:S01]  /*4070*/  STG.E.U8 desc[UR36][R16.64], R3 ;  /* 0x0000000310007986 */ /* 0x0001e2000c101124 */
[----:B------:R-:W-:Y:S05]  /*4080*/  BRA `(.L_x_74) ;  /* 0x0000000400b07947 */ /* 0x000fea0003800000 */
.L_x_84:
[----:B0-----:R0:W-:Y:S01]  /*4090*/  STG.E.U16 desc[UR36][R16.64], R19 ;  /* 0x0000001310007986 */ /* 0x0011e2000c101524 */
[----:B------:R-:W-:Y:S05]  /*40a0*/  BRA `(.L_x_74) ;  /* 0x0000000400a87947 */ /* 0x000fea0003800000 */
.L_x_81:
        /* <DEDUP_REMOVED lines=8> */
[----:B0-----:R-:W-:-:S06]  /*4130*/  IMAD.U32 R3, R19, 0x10000, RZ ;  /* 0x0001000013037824 */ /* 0x001fcc00078e00ff */
[----:B------:R-:W0:Y:S02]  /*4140*/  F2I.FTZ.U32.TRUNC.NTZ R3, R3 ;  /* 0x0000000300037305 */ /* 0x000e24000021f000 */
[----:B0-----:R0:W-:Y:S01]  /*4150*/  STG.E.U16 desc[UR36][R16.64], R3 ;  /* 0x0000000310007986 */ /* 0x0011e2000c101524 */
[----:B------:R-:W-:Y:S05]  /*4160*/  BRA `(.L_x_74) ;  /* 0x0000000400787947 */ /* 0x000fea0003800000 */
.L_x_93:
[----:B0-----:R-:W-:Y:S01]  /*4170*/  IMAD.U32 R19, R19, 0x10000, RZ ;  /* 0x0001000013137824 */ /* 0x001fe200078e00ff */
[----:B------:R-:W-:Y:S01]  /*4180*/  BSSY B0, `(.L_x_94) ;  /* 0x0000014000007945 */ /* 0x000fe20003800000 */
[----:B------:R-:W-:-:S03]  /*4190*/  IMAD.MOV.U32 R8, RZ, RZ, 0x80 ;  /* 0x00000080ff087424 */ /* 0x000fc600078e00ff */
[----:B------:R-:W-:-:S04]  /*41a0*/  LOP3.LUT R2, R19, 0x7fffffff, RZ, 0xc0, !PT ;  /* 0x7fffffff13027812 */ /* 0x000fc800078ec0ff */
[----:B------:R-:W-:-:S13]  /*41b0*/  ISETP.GT.U32.AND P0, PT, R2, 0x437fffff, PT ;  /* 0x437fffff0200780c */ /* 0x000fda0003f04070 */
[----:B------:R-:W-:Y:S05]  /*41c0*/  @P0 BRA `(.L_x_95) ;  /* 0x00000000003c0947 */ /* 0x000fea0003800000 */
[----:B------:R-:W-:-:S13]  /*41d0*/  ISETP.GE.U32.AND P0, PT, R2, 0x3c000000, PT ;  /* 0x3c0000000200780c */ /* 0x000fda0003f06070 */
[----:B------:R-:W-:-:S04]  /*41e0*/  @P0 SHF.R.U32.HI R0, RZ, 0x14, R19 ;  /* 0x00000014ff000819 */ /* 0x000fc80000011613 */
[----:B------:R-:W-:-:S04]  /*41f0*/  @P0 LOP3.LUT R0, R0, 0x1, RZ, 0xc0, !PT ;  /* 0x0000000100000812 */ /* 0x000fc800078ec0ff */
[----:B------:R-:W-:-:S04]  /*4200*/  @P0 IADD3 R0, R19, 0x487ffff, R0 ;  /* 0x0487ffff13000810 */ /* 0x000fc80007ffe000 */
[----:B------:R-:W-:-:S04]  /*4210*/  @P0 SHF.R.U32.HI R0, RZ, 0x14, R0 ;  /* 0x00000014ff000819 */ /* 0x000fc80000011600 */
[----:B------:R-:W-:Y:S01]  /*4220*/  @P0 LOP3.LUT R0, R0, 0xff, RZ, 0xc0, !PT ;  /* 0x000000ff00000812 */ /* 0x000fe200078ec0ff */
[----:B------:R-:W-:Y:S06]  /*4230*/  @P0 BRA `(.L_x_96) ;  /* 0x0000000000100947 */ /* 0x000fec0003800000 */
[----:B------:R-:W-:Y:S01]  /*4240*/  FADD.FTZ R0, R2, 8192 ;  /* 0x4600000002007421 */ /* 0x000fe20000010000 */
[----:B------:R-:W-:-:S04]  /*4250*/  PRMT R8, RZ, 0x7610, R8 ;  /* 0x00007610ff087816 */ /* 0x000fc80000000008 */
[----:B------:R-:W-:-:S13]  /*4260*/  LOP3.LUT P0, R0, R0, 0xff, RZ, 0xc0, !PT ;  /* 0x000000ff00007812 */ /* 0x000fda000780c0ff */
[----:B------:R-:W-:Y:S05]  /*4270*/  @!P0 BRA `(.L_x_95) ;  /* 0x0000000000108947 */ /* 0x000fea0003800000 */
.L_x_96:
[----:B------:R-:W-:-:S04]  /*4280*/  LOP3.LUT R2, R19, 0x80000000, RZ, 0xc0, !PT ;  /* 0x8000000013027812 */ /* 0x000fc800078ec0ff */
[----:B------:R-:W-:-:S04]  /*4290*/  SHF.R.U32.HI R3, RZ, 0x18, R2 ;  /* 0x00000018ff037819 */ /* 0x000fc80000011602 */
[----:B------:R-:W-:-:S04]  /*42a0*/  LOP3.LUT R0, R0, R3, RZ, 0xfc, !PT ;  /* 0x0000000300007212 */ /* 0x000fc800078efcff */
[----:B------:R-:W-:-:S07]  /*42b0*/  PRMT R8, R0, 0x7610, R8 ;  /* 0x0000761000087816 */ /* 0x000fce0000000008 */
.L_x_95:
[----:B------:R-:W-:Y:S05]  /*42c0*/  BSYNC B0 ;  /* 0x0000000000007941 */ /* 0x000fea0003800000 */
.L_x_94:
[----:B------:R0:W-:Y:S01]  /*42d0*/  STG.E.U8 desc[UR36][R16.64], R8 ;  /* 0x0000000810007986 */ /* 0x0001e2000c101124 */
[----:B------:R-:W-:Y:S05]  /*42e0*/  BRA `(.L_x_74) ;  /* 0x0000000400187947 */ /* 0x000fea0003800000 */
.L_x_92:
        /* <DEDUP_REMOVED lines=17> */
.L_x_99:
[----:B------:R-:W-:-:S04]  /*4400*/  LOP3.LUT R2, R19, 0x80000000, RZ, 0xc0, !PT ;  /* 0x8000000013027812 */ /* 0x000fc800078ec0ff */
[----:B------:R-:W-:-:S04]  /*4410*/  SHF.R.U32.HI R3, RZ, 0x18, R2 ;  /* 0x00000018ff037819 */ /* 0x000fc80000011602 */
[----:B------:R-:W-:-:S04]  /*4420*/  LOP3.LUT R0, R0, R3, RZ, 0xfc, !PT ;  /* 0x0000000300007212 */ /* 0x000fc800078efcff */
[----:B------:R-:W-:-:S07]  /*4430*/  PRMT R8, R0, 0x7610, R8 ;  /* 0x0000761000087816 */ /* 0x000fce0000000008 */
.L_x_98:
[----:B------:R-:W-:Y:S05]  /*4440*/  BSYNC B0 ;  /* 0x0000000000007941 */ /* 0x000fea0003800000 */
.L_x_97:
[----:B------:R0:W-:Y:S01]  /*4450*/  STG.E.U8 desc[UR36][R16.64], R8 ;  /* 0x0000000810007986 */ /* 0x0001e2000c101124 */
[----:B------:R-:W-:Y:S05]  /*4460*/  BRA `(.L_x_74) ;  /* 0x0000000000b87947 */ /* 0x000fea0003800000 */
.L_x_91:
[----:B------:R-:W-:-:S13]  /*4470*/  ISETP.NE.AND P0, PT, R0, 0x1c, PT ;  /* 0x0000001c0000780c */ /* 0x000fda0003f05270 */
[----:B------:R-:W-:Y:S05]  /*4480*/  @!P0 BRA `(.L_x_100) ;  /* 0x0000000000a48947 */ /* 0x000fea0003800000 */
[----:B------:R-:W-:-:S13]  /*4490*/  ISETP.NE.AND P0, PT, R0, 0x1d, PT ;  /* 0x0000001d0000780c */ /* 0x000fda0003f05270 */
[----:B------:R-:W-:Y:S05]  /*44a0*/  @!P0 BRA `(.L_x_101) ;  /* 0x00000000008c8947 */ /* 0x000fea0003800000 */
[----:B------:R-:W-:-:S13]  /*44b0*/  ISETP.NE.AND P0, PT, R0, 0x2c, PT ;  /* 0x0000002c0000780c */ /* 0x000fda0003f05270 */
[----:B------:R-:W-:Y:S05]  /*44c0*/  @P0 BRA `(.L_x_73) ;  /* 0x0000000000400947 */ /* 0x000fea0003800000 */
[----:B0-----:R-:W-:Y:S02]  /*44d0*/  IMAD.U32 R19, R19, 0x10000, RZ ;  /* 0x0001000013137824 */ /* 0x001fe400078e00ff */
[----:B------:R-:W-:-:S03]  /*44e0*/  IMAD.MOV.U32 R3, RZ, RZ, 0xff ;  /* 0x000000ffff037424 */ /* 0x000fc600078e00ff */
[----:B------:R-:W-:-:S04]  /*44f0*/  SHF.R.U32.HI R4, RZ, 0x17, R19 ;  /* 0x00000017ff047819 */ /* 0x000fc80000011613 */
[----:B------:R-:W-:-:S04]  /*4500*/  LOP3.LUT R2, R4, 0xff, RZ, 0xc0, !PT ;  /* 0x000000ff04027812 */ /* 0x000fc800078ec0ff */
[----:B------:R-:W-:-:S13]  /*4510*/  ISETP.NE.AND P1, PT, R2, 0xff, PT ;  /* 0x000000ff0200780c */ /* 0x000fda0003f25270 */
[--C-:B------:R-:W-:Y:S02]  /*4520*/  @P1 SHF.R.U32.HI R0, RZ, 0x16, R19.reuse ;  /* 0x00000016ff001819 */ /* 0x100fe40000011613 */
[----:B------:R-:W-:Y:S02]  /*4530*/  @P1 LOP3.LUT P0, RZ, R2, 0x3fffff, R19, 0xf8, !PT ;  /* 0x003fffff02ff1812 */ /* 0x000fe4000780f813 */
[----:B------:R-:W-:-:S04]  /*4540*/  @P1 LOP3.LUT R0, R0, 0x1, RZ, 0xc0, !PT ;  /* 0x0000000100001812 */ /* 0x000fc800078ec0ff */
[----:B------:R-:W-:Y:S01]  /*4550*/  @P1 ISETP.EQ.U32.AND P2, PT, R0, 0x1, P0 ;  /* 0x000000010000180c */ /* 0x000fe20000742070 */
[----:B------:R-:W-:Y:S01]  /*4560*/  @P1 VIADD R0, R4, 0x1 ;  /* 0x0000000104001836 */ /* 0x000fe20000000000 */
[----:B------:R-:W-:Y:S02]  /*4570*/  PLOP3.LUT P0, PT, PT, PT, PT, 0x80, 0x0 ;  /* 0x000000000000781c */ /* 0x000fe40003f0f070 */
[----:B------:R-:W-:-:S13]  /*4580*/  @P1 PLOP3.LUT P0, PT, P2, PT, PT, 0x80, 0x0 ;  /* 0x000000000000181c */ /* 0x000fda000170f070 */
[----:B------:R-:W-:-:S04]  /*4590*/  @!P0 IMAD.MOV R0, RZ, RZ, R4 ;  /* 0x000000ffff008224 */ /* 0x000fc800078e0204 */
[----:B------:R-:W-:-:S05]  /*45a0*/  @P1 IMAD.MOV.U32 R3, RZ, RZ, R0 ;  /* 0x000000ffff031224 */ /* 0x000fca00078e0000 */
[----:B------:R0:W-:Y:S01]  /*45b0*/  STG.E.U8 desc[UR36][R16.64], R3 ;  /* 0x0000000310007986 */ /* 0x0001e2000c101124 */
[----:B------:R-:W-:Y:S05]  /*45c0*/  BRA `(.L_x_74) ;  /* 0x0000000000607947 */ /* 0x000fea0003800000 */
.L_x_73:
[----:B------:R-:W-:Y:S01]  /*45d0*/  MOV R2, 0x0 ;  /* 0x0000000000027802 */ /* 0x000fe20000000f00 */
[----:B------:R-:W-:Y:S01]  /*45e0*/  ULDC.64 UR4, c[0x4][0x128] ;  /* 0x01004a0000047ab9 */ /* 0x000fe20000000a00 */
[----:B------:R-:W-:Y:S01]  /*45f0*/  ULDC.64 UR6, c[0x4][0x130] ;  /* 0x01004c0000067ab9 */ /* 0x000fe20000000a00 */
[----:B------:R-:W-:Y:S02]  /*4600*/  IMAD.U32 R4, RZ, RZ, UR4 ;  /* 0x00000004ff047e24 */ /* 0x000fe4000f8e00ff */
[----:B------:R-:W-:Y:S01]  /*4610*/  IMAD.U32 R5, RZ, RZ, UR5 ;  /* 0x00000005ff057e24 */ /* 0x000fe2000f8e00ff */
[----:B------:R-:W1:Y:S01]  /*4620*/  LDC.64 R2, c[0x4][R2] ;  /* 0x0100000002027b82 */ /* 0x000e620000000a00 */
        /* <DEDUP_REMOVED lines=9> */
[----:B01----:R-:W-:Y:S05]  /*46c0*/  CALL.ABS.NOINC R2 ;  /* 0x0000000002007343 */ /* 0x003fea0003c00000 */
.L_x_102:
[----:B------:R-:W-:Y:S05]  /*46d0*/  BRA `(.L_x_74) ;  /* 0x00000000001c7947 */ /* 0x000fea0003800000 */
.L_x_101:
[----:B0-----:R-:W-:-:S06]  /*46e0*/  IMAD.U32 R2, R19, 0x10000, RZ ;  /* 0x0001000013027824 */ /* 0x001fcc00078e00ff */
[----:B------:R-:W0:Y:S02]  /*46f0*/  F2I.U64.TRUNC R2, R2 ;  /* 0x0000000200027311 */ /* 0x000e24000020d800 */
[----:B0-----:R0:W-:Y:S01]  /*4700*/  STG.E.64 desc[UR36][R16.64], R2 ;  /* 0x0000000210007986 */ /* 0x0011e2000c101b24 */
[----:B------:R-:W-:Y:S05]  /*4710*/  BRA `(.L_x_74) ;  /* 0x00000000000c7947 */ /* 0x000fea0003800000 */
.L_x_100:
[----:B0-----:R-:W-:-:S06]  /*4720*/  IMAD.U32 R19, R19, 0x10000, RZ ;  /* 0x0001000013137824 */ /* 0x001fcc00078e00ff */
[----:B------:R-:W0:Y:S02]  /*4730*/  F2I.FTZ.U32.TRUNC.NTZ R19, R19 ;  /* 0x0000001300137305 */ /* 0x000e24000021f000 */
[----:B0-----:R0:W-:Y:S02]  /*4740*/  STG.E desc[UR36][R16.64], R19 ;  /* 0x0000001310007986 */ /* 0x0011e4000c101924 */
.L_x_74:
[----:B------:R-:W-:-:S04]  /*4750*/  IMAD R18, R18, 0x200, R23 ;  /* 0x0000020012127824 */ /* 0x000fc800078e0217 */
[----:B0-23--:R-:W-:-:S07]  /*4760*/  VIADD R19, R18, 0x80 ;  /* 0x0000008012137836 */ /* 0x00dfce0000000000 */
.L_x_1:
[----:B------:R-:W-:Y:S05]  /*4770*/  BSYNC B6 ;  /* 0x0000000000067941 */ /* 0x000fea0003800000 */
.L_x_0:
[----:B------:R-:W-:Y:S01]  /*4780*/  ULDC UR4, c[0x0][0x210] ;  /* 0x0000840000047ab9 */ /* 0x000fe20000000800 */
[----:B------:R-:W-:Y:S01]  /*4790*/  BSSY B6, `(.L_x_103) ;  /* 0x000046d000067945 */ /* 0x000fe20003800000 */
[----:B------:R-:W-:-:S13]  /*47a0*/  ISETP.GE.AND P0, PT, R19, UR4, PT ;  /* 0x0000000413007c0c */ /* 0x000fda000bf06270 */
[----:B------:R-:W-:Y:S05]  /*47b0*/  @P0 BRA `(.L_x_104) ;  /* 0x0000004400a80947 */ /* 0x000fea0003800000 */
[----:B------:R-:W0:Y:S01]  /*47c0*/  LDC R6, c[0x0][0x218] ;  /* 0x00008600ff067b82 */ /* 0x000e220000000800 */
[----:B------:R-:W-:Y:S02]  /*47d0*/  IMAD.MOV.U32 R18, RZ, RZ, RZ ;  /* 0x000000ffff127224 */ /* 0x000fe400078e00ff */
[----:B------:R-:W-:Y:S02]  /*47e0*/  IMAD.MOV.U32 R0, RZ, RZ, RZ ;  /* 0x000000ffff007224 */ /* 0x000fe400078e00ff */
[----:B-1--4-:R-:W-:Y:S01]  /*47f0*/  IMAD.MOV.U32 R16, RZ, RZ, RZ ;  /* 0x000000ffff107224 */ /* 0x012fe200078e00ff */
[----:B0-----:R-:W-:-:S13]  /*4800*/  ISETP.NE.AND P0, PT, R6, RZ, PT ;  /* 0x000000ff0600720c */ /* 0x001fda0003f05270 */
[----:B------:R-:W-:Y:S05]  /*4810*/  @!P0 BRA `(.L_x_105) ;  /* 0x0000001400708947 */ /* 0x000fea0003800000 */
        /* <DEDUP_REMOVED lines=348> */
.L_x_105:
        /* <DEDUP_REMOVED lines=23> */
.L_x_109:
[----:B------:R-:W2:Y:S02]  /*5f50*/  LDG.E.U8 R2, desc[UR36][R2.64] ;  /* 0x0000002402027981 */ /* 0x000ea4000c1e1100 */
[----:B--2---:R-:W-:-:S04]  /*5f60*/  I2FP.F32.U32 R0, R2 ;  /* 0x0000000200007245 */ /* 0x004fc80000201000 */
[----:B------:R-:W-:-:S04]  /*5f70*/  F2FP.BF16.F32.PACK_AB R0, RZ, R0 ;  /* 0x00000000ff00723e */ /* 0x000fc800000010ff */
[----:B------:R-:W-:Y:S01]  /*5f80*/  PRMT R22, R0, 0x7610, R22 ;  /* 0x0000761000167816 */ /* 0x000fe20000000016 */
[----:B------:R-:W-:Y:S06]  /*5f90*/  BRA `(.L_x_111) ;  /* 0x0000000c00c87947 */ /* 0x000fec0003800000 */
.L_x_108:
        /* <DEDUP_REMOVED lines=11> */
.L_x_113:
[----:B------:R-:W2:Y:S02]  /*6050*/  LDG.E R2, desc[UR36][R2.64] ;  /* 0x0000002402027981 */ /* 0x000ea4000c1e1900 */
[----:B--2---:R-:W-:-:S04]  /*6060*/  I2FP.F32.S32 R0, R2 ;  /* 0x0000000200007245 */ /* 0x004fc80000201400 */
[----:B------:R-:W-:-:S04]  /*6070*/  F2FP.BF16.F32.PACK_AB R0, RZ, R0 ;  /* 0x00000000ff00723e */ /* 0x000fc800000010ff */
[----:B------:R-:W-:Y:S01]  /*6080*/  PRMT R22, R0, 0x7610, R22 ;  /* 0x0000761000167816 */ /* 0x000fe20000000016 */
[----:B------:R-:W-:Y:S06]  /*6090*/  BRA `(.L_x_111) ;  /* 0x0000000c00887947 */ /* 0x000fec0003800000 */
.L_x_112:
[----:B------:R-:W2:Y:S02]  /*60a0*/  LDG.E.U16 R2, desc[UR36][R2.64] ;  /* 0x0000002402027981 */ /* 0x000ea4000c1e1500 */
[----:B--2---:R-:W0:Y:S02]  /*60b0*/  I2F.S16 R0, R2 ;  /* 0x0000000200007306 */ /* 0x004e240000101400 */
[----:B0-----:R-:W-:-:S04]  /*60c0*/  F2FP.BF16.F32.PACK_AB R0, RZ, R0 ;  /* 0x00000000ff00723e */ /* 0x001fc800000010ff */
[----:B------:R-:W-:Y:S01]  /*60d0*/  PRMT R22, R0, 0x7610, R22 ;  /* 0x0000761000167816 */ /* 0x000fe20000000016 */
[----:B------:R-:W-:Y:S06]  /*60e0*/  BRA `(.L_x_111) ;  /* 0x0000000c00747947 */ /* 0x000fec0003800000 */
.L_x_107:
        /* <DEDUP_REMOVED lines=9> */
.L_x_115:
[----:B------:R-:W2:Y:S02]  /*6180*/  LDG.E.U16 R0, desc[UR36][R2.64] ;  /* 0x0000002402007981 */ /* 0x000ea4000c1e1500 */
[----:B--2---:R-:W-:-:S05]  /*6190*/  HADD2.F32 R0, -RZ, R0.H0_H0 ;  /* 0x20000000ff007230 */ /* 0x004fca0000004100 */
[----:B------:R-:W-:-:S04]  /*61a0*/  F2FP.BF16.F32.PACK_AB R0, RZ, R0 ;  /* 0x00000000ff00723e */ /* 0x000fc800000010ff */
[----:B------:R-:W-:Y:S01]  /*61b0*/  PRMT R22, R0, 0x7610, R22 ;  /* 0x0000761000167816 */ /* 0x000fe20000000016 */
[----:B------:R-:W-:Y:S06]  /*61c0*/  BRA `(.L_x_111) ;  /* 0x0000000c003c7947 */ /* 0x000fec0003800000 */
.L_x_114:
        /* <DEDUP_REMOVED lines=9> */
.L_x_117:
[----:B------:R-:W2:Y:S02]  /*6260*/  LDG.E.U16 R2, desc[UR36][R2.64] ;  /* 0x0000002402027981 */ /* 0x000ea4000c1e1500 */
[----:B--2---:R-:W-:-:S05]  /*6270*/  HADD2.F32 R0, -RZ, R2.H0_H0 ;  /* 0x20000002ff007230 */ /* 0x004fca0000004100 */
[----:B------:R-:W-:-:S04]  /*6280*/  F2FP.BF16.F32.PACK_AB R0, RZ, R0 ;  /* 0x00000000ff00723e */ /* 0x000fc800000010ff */
[----:B------:R-:W-:Y:S01]  /*6290*/  PRMT R22, R0, 0x7610, R22 ;  /* 0x0000761000167816 */ /* 0x000fe20000000016 */
[----:B------:R-:W-:Y:S06]  /*62a0*/  BRA `(.L_x_111) ;  /* 0x0000000c00047947 */ /* 0x000fec0003800000 */
.L_x_116:
        /* <DEDUP_REMOVED lines=9> */
.L_x_106:
        /* <DEDUP_REMOVED lines=14> */
.L_x_120:
        /* <DEDUP_REMOVED lines=9> */
.L_x_119:
        /* <DEDUP_REMOVED lines=28> */
.L_x_122:
        /* <DEDUP_REMOVED lines=15> */
.L_x_121:
[----:B------:R0:W5:Y:S01]  /*6760*/  LDG.E.U16 R22, desc[UR36][R2.64] ;  /* 0x0000002402167981 */ /* 0x000162000c1e1500 */
[----:B------:R-:W-:Y:S05]  /*6770*/  BRA `(.L_x_111) ;  /* 0x0000000400d07947 */ /* 0x000fea0003800000 */
.L_x_118:
        /* <DEDUP_REMOVED lines=13> */
.L_x_125:
        /* <DEDUP_REMOVED lines=21> */
.L_x_129:
[----:B------:R-:W-:Y:S05]  /*69a0*/  BSYNC B1 ;  /* 0x0000000000017941 */ /* 0x000fea0003800000 */
.L_x_128:
[----:B------:R-:W-:Y:S01]  /*69b0*/  LEA R3, R0, 0x3b800000, 0x17 ;  /* 0x3b80000000037811 */ /* 0x000fe200078eb8ff */
[----:B------:R-:W-:-:S05]  /*69c0*/  IMAD.SHL.U32 R0, R2, 0x100000, RZ ;  /* 0x0010000002007824 */ /* 0x000fca00078e00ff */
[----:B------:R-:W-:-:S07]  /*69d0*/  LOP3.LUT R0, R3, R0, R4, 0xfe, !PT ;  /* 0x0000000003007212 */ /* 0x000fce00078efe04 */
.L_x_127:
[----:B------:R-:W-:Y:S05]  /*69e0*/  BSYNC B0 ;  /* 0x0000000000007941 */ /* 0x000fea0003800000 */
.L_x_126:
[----:B------:R-:W-:-:S04]  /*69f0*/  F2FP.BF16.F32.PACK_AB R0, RZ, R0 ;  /* 0x00000000ff00723e */ /* 0x000fc800000010ff */
[----:B------:R-:W-:Y:S01]  /*6a00*/  PRMT R22, R0, 0x7610, R22 ;  /* 0x0000761000167816 */ /* 0x000fe20000000016 */
[----:B------:R-:W-:Y:S06]  /*6a10*/  BRA `(.L_x_111) ;  /* 0x0000000400287947 */ /* 0x000fec0003800000 */
.L_x_124:
        /* <DEDUP_REMOVED lines=21> */
.L_x_133:
[----:B------:R-:W-:Y:S05]  /*6b70*/  BSYNC B1 ;  /* 0x0000000000017941 */ /* 0x000fea0003800000 */
.L_x_132:
[----:B------:R-:W-:Y:S01]  /*6b80*/  LEA R3, R0, 0x37800000, 0x17 ;  /* 0x3780000000037811 */ /* 0x000fe200078eb8ff */
[----:B------:R-:W-:-:S05]  /*6b90*/  IMAD.SHL.U32 R0, R2, 0x200000, RZ ;  /* 0x0020000002007824 */ /* 0x000fca00078e00ff */
[----:B------:R-:W-:-:S07]  /*6ba0*/  LOP3.LUT R0, R3, R0, R4, 0xfe, !PT ;  /* 0x0000000003007212 */ /* 0x000fce00078efe04 */
.L_x_131:
[----:B------:R-:W-:Y:S05]  /*6bb0*/  BSYNC B0 ;  /* 0x0000000000007941 */ /* 0x000fea0003800000 */
.L_x_130:
[----:B------:R-:W-:-:S04]  /*6bc0*/  F2FP.BF16.F32.PACK_AB R0, RZ, R0 ;  /* 0x00000000ff00723e */ /* 0x000fc800000010ff */
[----:B------:R-:W-:Y:S01]  /*6bd0*/  PRMT R22, R0, 0x7610, R22 ;  /* 0x0000761000167816 */ /* 0x000fe20000000016 */
[----:B------:R-:W-:Y:S06]  /*6be0*/  BRA `(.L_x_111) ;  /* 0x0000000000b47947 */ /* 0x000fec0003800000 */
.L_x_123:
        /* <DEDUP_REMOVED lines=14> */
.L_x_137:
[----:B------:R-:W-:Y:S05]  /*6cd0*/  BSYNC B0 ;  /* 0x0000000000007941 */ /* 0x000fea0003800000 */
.L_x_136:
[----:B------:R-:W-:-:S04]  /*6ce0*/  F2FP.BF16.F32.PACK_AB R0, RZ, R0 ;  /* 0x00000000ff00723e */ /* 0x000fc800000010ff */
[----:B------:R-:W-:Y:S01]  /*6cf0*/  PRMT R22, R0, 0x7610, R22 ;  /* 0x0000761000167816 */ /* 0x000fe20000000016 */
[----:B------:R-:W-:Y:S06]  /*6d00*/  BRA `(.L_x_111) ;  /* 0x00000000006c7947 */ /* 0x000fec0003800000 */
.L_x_110:
        /* <DEDUP_REMOVED lines=16> */
.L_x_138:
[----:B------:R-:W-:Y:S01]  /*6e10*/  PRMT R22, RZ, 0x7610, R22 ;  /* 0x00007610ff167816 */ /* 0x000fe20000000016 */
[----:B------:R-:W-:Y:S06]  /*6e20*/  BRA `(.L_x_111) ;  /* 0x0000000000247947 */ /* 0x000fec0003800000 */
.L_x_135:
[----:B------:R-:W2:Y:S02]  /*6e30*/  LDG.E.64 R2, desc[UR36][R2.64] ;  /* 0x0000002402027981 */ /* 0x000ea4000c1e1b00 */
[----:B--2---:R-:W0:Y:S02]  /*6e40*/  I2F.U64 R0, R2 ;  /* 0x0000000200007312 */ /* 0x004e240000301000 */
[----:B0-----:R-:W-:-:S04]  /*6e50*/  F2FP.BF16.F32.PACK_AB R0, RZ, R0 ;  /* 0x00000000ff00723e */ /* 0x001fc800000010ff */
[----:B------:R-:W-:Y:S01]  /*6e60*/  PRMT R22, R0, 0x7610, R22 ;  /* 0x0000761000167816 */ /* 0x000fe20000000016 */
[----:B------:R-:W-:Y:S06]  /*6e70*/  BRA `(.L_x_111) ;  /* 0x0000000000107947 */ /* 0x000fec0003800000 */
.L_x_134:
[----:B------:R-:W2:Y:S02]  /*6e80*/  LDG.E R2, desc[UR36][R2.64] ;  /* 0x0000002402027981 */ /* 0x000ea4000c1e1900 */
[----:B--2---:R-:W-:-:S04]  /*6e90*/  I2FP.F32.U32 R0, R2 ;  /* 0x0000000200007245 */ /* 0x004fc80000201000 */
[----:B------:R-:W-:-:S04]  /*6ea0*/  F2FP.BF16.F32.PACK_AB R0, RZ, R0 ;  /* 0x00000000ff00723e */ /* 0x000fc800000010ff */
[----:B------:R-:W-:-:S07]  /*6eb0*/  PRMT R22, R0, 0x7610, R22 ;  /* 0x0000761000167816 */ /* 0x000fce0000000016 */
.L_x_111:
        /* <DEDUP_REMOVED lines=19> */
.L_x_142:
[----:B------:R-:W2:Y:S02]  /*6ff0*/  LDG.E.U8 R2, desc[UR36][R2.64] ;  /* 0x0000002402027981 */ /* 0x000ea4000c1e1100 */
[----:B--2---:R-:W-:-:S04]  /*7000*/  I2FP.F32.U32 R0, R2 ;  /* 0x0000000200007245 */ /* 0x004fc80000201000 */
[----:B------:R-:W-:Y:S01]  /*7010*/  F2FP.BF16.F32.PACK_AB R0, RZ, R0 ;  /* 0x00000000ff00723e */ /* 0x000fe200000010ff */
[----:B------:R-:W-:Y:S06]  /*7020*/  BRA `(.L_x_144) ;  /* 0x0000000c00907947 */ /* 0x000fec0003800000 */
.L_x_141:
        /* <DEDUP_REMOVED lines=10> */
.L_x_146:
[----:B------:R-:W2:Y:S02]  /*70d0*/  LDG.E R2, desc[UR36][R2.64] ;  /* 0x0000002402027981 */ /* 0x000ea4000c1e1900 */
[----:B--2---:R-:W-:-:S04]  /*70e0*/  I2FP.F32.S32 R0, R2 ;  /* 0x0000000200007245 */ /* 0x004fc80000201400 */
[----:B------:R-:W-:Y:S01]  /*70f0*/  F2FP.BF16.F32.PACK_AB R0, RZ, R0 ;  /* 0x00000000ff00723e */ /* 0x000fe200000010ff */
[----:B------:R-:W-:Y:S06]  /*7100*/  BRA `(.L_x_144) ;  /* 0x0000000c00587947 */ /* 0x000fec0003800000 */
.L_x_145:
[----:B------:R-:W2:Y:S02]  /*7110*/  LDG.E.U16 R2, desc[UR36][R2.64] ;  /* 0x0000002402027981 */ /* 0x000ea4000c1e1500 */
[----:B--2---:R-:W0:Y:S02]  /*7120*/  I2F.S16 R0, R2 ;  /* 0x0000000200007306 */ /* 0x004e240000101400 */
[----:B0-----:R-:W-:Y:S01]  /*7130*/  F2FP.BF16.F32.PACK_AB R0, RZ, R0 ;  /* 0x00000000ff00723e */ /* 0x001fe200000010ff */
[----:B------:R-:W-:Y:S06]  /*7140*/  BRA `(.L_x_144) ;  /* 0x0000000c00487947 */ /* 0x000fec0003800000 */
.L_x_140:
        /* <DEDUP_REMOVED lines=9> */
.L_x_148:
[----:B------:R-:W2:Y:S02]  /*71e0*/  LDG.E.U16 R0, desc[UR36][R2.64] ;  /* 0x0000002402007981 */ /* 0x000ea4000c1e1500 */
[----:B--2---:R-:W-:-:S05]  /*71f0*/  HADD2.F32 R0, -RZ, R0.H0_H0 ;  /* 0x20000000ff007230 */ /* 0x004fca0000004100 */
[----:B------:R-:W-:Y:S01]  /*7200*/  F2FP.BF16.F32.PACK_AB R0, RZ, R0 ;  /* 0x00000000ff00723e */ /* 0x000fe200000010ff */
[----:B------:R-:W-:Y:S06]  /*7210*/  BRA `(.L_x_144) ;  /* 0x0000000c00147947 */ /* 0x000fec0003800000 */
.L_x_147:
        /* <DEDUP_REMOVED lines=9> */
.L_x_150:
[----:B------:R-:W2:Y:S02]  /*72b0*/  LDG.E.U16 R2, desc[UR36][R2.64] ;  /* 0x0000002402027981 */ /* 0x000ea4000c1e1500 */
[----:B--2---:R-:W-:-:S05]  /*72c0*/  HADD2.F32 R0, -RZ, R2.H0_H0 ;  /* 0x20000002ff007230 */ /* 0x004fca0000004100 */
[----:B------:R-:W-:Y:S01]  /*72d0*/  F2FP.BF16.F32.PACK_AB R0, RZ, R0 ;  /* 0x00000000ff00723e */ /* 0x000fe200000010ff */
[----:B------:R-:W-:Y:S06]  /*72e0*/  BRA `(.L_x_144) ;  /* 0x0000000800e07947 */ /* 0x000fec0003800000 */
.L_x_149:
        /* <DEDUP_REMOVED lines=8> */
.L_x_139:
        /* <DEDUP_REMOVED lines=13> */
.L_x_153:
        /* <DEDUP_REMOVED lines=8> */
.L_x_152:
        /* <DEDUP_REMOVED lines=28> */
.L_x_155:
        /* <DEDUP_REMOVED lines=15> */
.L_x_154:
[----:B------:R0:W5:Y:S01]  /*7770*/  LDG.E.U16 R0, desc[UR36][R2.64] ;  /* 0x0000002402007981 */ /* 0x000162000c1e1500 */
[----:B------:R-:W-:Y:S05]  /*7780*/  BRA `(.L_x_144) ;  /* 0x0000000400b87947 */ /* 0x000fea0003800000 */
.L_x_151:
        /* <DEDUP_REMOVED lines=12> */
.L_x_158:
        /* <DEDUP_REMOVED lines=21> */
.L_x_162:
[----:B------:R-:W-:Y:S05]  /*79a0*/  BSYNC B1 ;  /* 0x0000000000017941 */ /* 0x000fea0003800000 */
.L_x_161:
[----:B------:R-:W-:Y:S01]  /*79b0*/  LEA R3, R0, 0x3b800000, 0x17 ;  /* 0x3b80000000037811 */ /* 0x000fe200078eb8ff */
[----:B------:R-:W-:-:S05]  /*79c0*/  IMAD.SHL.U32 R0, R2, 0x100000, RZ ;  /* 0x0010000002007824 */ /* 0x000fca00078e00ff */
[----:B------:R-:W-:-:S07]  /*79d0*/  LOP3.LUT R0, R3, R0, R4, 0xfe, !PT ;  /* 0x0000000003007212 */ /* 0x000fce00078efe04 */
.L_x_160:
[----:B------:R-:W-:Y:S05]  /*79e0*/  BSYNC B0 ;  /* 0x0000000000007941 */ /* 0x000fea0003800000 */
.L_x_159:
[----:B------:R-:W-:Y:S01]  /*79f0*/  F2FP.BF16.F32.PACK_AB R0, RZ, R0 ;  /* 0x00000000ff00723e */ /* 0x000fe200000010ff */
[----:B------:R-:W-:Y:S06]  /*7a00*/  BRA `(.L_x_144) ;  /* 0x0000000400187947 */ /* 0x000fec0003800000 */
.L_x_157:
        /* <DEDUP_REMOVED lines=21> */
.L_x_166:
[----:B------:R-:W-:Y:S05]  /*7b60*/  BSYNC B1 ;  /* 0x0000000000017941 */ /* 0x000fea0003800000 */
.L_x_165:
[----:B------:R-:W-:Y:S01]  /*7b70*/  LEA R3, R0, 0x37800000, 0x17 ;  /* 0x3780000000037811 */ /* 0x000fe200078eb8ff */
[----:B------:R-:W-:-:S05]  /*7b80*/  IMAD.SHL.U32 R0, R2, 0x200000, RZ ;  /* 0x0020000002007824 */ /* 0x000fca00078e00ff */
[----:B------:R-:W-:-:S07]  /*7b90*/  LOP3.LUT R0, R3, R0, R4, 0xfe, !PT ;  /* 0x0000000003007212 */ /* 0x000fce00078efe04 */
.L_x_164:
[----:B------:R-:W-:Y:S05]  /*7ba0*/  BSYNC B0 ;  /* 0x0000000000007941 */ /* 0x000fea0003800000 */
.L_x_163:
[----:B------:R-:W-:Y:S01]  /*7bb0*/  F2FP.BF16.F32.PACK_AB R0, RZ, R0 ;  /* 0x00000000ff00723e */ /* 0x000fe200000010ff */
[----:B------:R-:W-:Y:S06]  /*7bc0*/  BRA `(.L_x_144) ;  /* 0x0000000000a87947 */ /* 0x000fec0003800000 */
.L_x_156:
        /* <DEDUP_REMOVED lines=14> */
.L_x_170:
[----:B------:R-:W-:Y:S05]  /*7cb0*/  BSYNC B0 ;  /* 0x0000000000007941 */ /* 0x000fea0003800000 */
.L_x_169:
[----:B------:R-:W-:Y:S01]  /*7cc0*/  F2FP.BF16.F32.PACK_AB R0, RZ, R0 ;  /* 0x00000000ff00723e */ /* 0x000fe200000010ff */
[----:B------:R-:W-:Y:S06]  /*7cd0*/  BRA `(.L_x_144) ;  /* 0x0000000000647947 */ /* 0x000fec0003800000 */
.L_x_143:
        /* <DEDUP_REMOVED lines=16> */
.L_x_171:
[----:B------:R-:W-:Y:S01]  /*7de0*/  PRMT R0, RZ, 0x7610, R0 ;  /* 0x00007610ff007816 */ /* 0x000fe20000000000 */
[----:B------:R-:W-:Y:S06]  /*7df0*/  BRA `(.L_x_144) ;  /* 0x00000000001c7947 */ /* 0x000fec0003800000 */
.L_x_168:
[----:B------:R-:W2:Y:S02]  /*7e00*/  LDG.E.64 R2, desc[UR36][R2.64] ;  /* 0x0000002402027981 */ /* 0x000ea4000c1e1b00 */
[----:B--2---:R-:W0:Y:S02]  /*7e10*/  I2F.U64 R0, R2 ;  /* 0x0000000200007312 */ /* 0x004e240000301000 */
[----:B0-----:R-:W-:Y:S01]  /*7e20*/  F2FP.BF16.F32.PACK_AB R0, RZ, R0 ;  /* 0x00000000ff00723e */ /* 0x001fe200000010ff */
[----:B------:R-:W-:Y:S06]  /*7e30*/  BRA `(.L_x_144) ;  /* 0x00000000000c7947 */ /* 0x000fec0003800000 */
.L_x_167:
[----:B------:R-:W2:Y:S02]  /*7e40*/  LDG.E R2, desc[UR36][R2.64] ;  /* 0x0000002402027981 */ /* 0x000ea4000c1e1900 */
[----:B--2---:R-:W-:-:S04]  /*7e50*/  I2FP.F32.U32 R0, R2 ;  /* 0x0000000200007245 */ /* 0x004fc80000201000 */
[----:B------:R-:W-:-:S07]  /*7e60*/  F2FP.BF16.F32.PACK_AB R0, RZ, R0 ;  /* 0x00000000ff00723e */ /* 0x000fce00000010ff */
.L_x_144:
        /* <DEDUP_REMOVED lines=9> */
[----:B------:R-:W-:Y:S01]  /*7f00*/  @P0 FFMA.FTZ R22, -R2, R5, R3 ;  /* 0x0000000502160223 */ /* 0x000fe20000010103 */
[----:B------:R-:W-:-:S03]  /*7f10*/  ISETP.GT.AND P0, PT, R0, 0x9, PT ;  /* 0x000000090000780c */ /* 0x000fc60003f04270 */
[----:B------:R0:W1:Y:S10]  /*7f20*/  F2F.BF16.F32 R3, R22 ;  /* 0x0000001600037304 */ /* 0x0000740000202000 */
[----:B0-----:R-:W-:Y:S05]  /*7f30*/  @P0 BRA `(.L_x_172) ;  /* 0x00000004000c0947 */ /* 0x001fea0003800000 */
        /* <DEDUP_REMOVED lines=8> */
[----:B-1----:R-:W-:-:S04]  /*7fc0*/  IMAD.U32 R0, R3, 0x10000, RZ ;  /* 0x0001000003007824 */ /* 0x002fc800078e00ff */
[----:B------:R-:W0:Y:S02]  /*7fd0*/  F2I.FTZ.TRUNC.NTZ R3, R0 ;  /* 0x0000000000037305 */ /* 0x000e24000021f100 */
[----:B0-----:R1:W-:Y:S01]  /*7fe0*/  STG.E.U8 desc[UR36][R16.64], R3 ;  /* 0x0000000310007986 */ /* 0x0013e2000c101124 */
[----:B------:R-:W-:Y:S05]  /*7ff0*/  BRA `(.L_x_177) ;  /* 0x0000000c00947947 */ /* 0x000fea0003800000 */
.L_x_175:
[----:B-1----:R-:W-:-:S06]  /*8000*/  IMAD.U32 R3, R3, 0x10000, RZ ;  /* 0x0001000003037824 */ /* 0x002fcc00078e00ff */
[----:B------:R-:W0:Y:S02]  /*8010*/  F2I.S64.TRUNC R2, R3 ;  /* 0x0000000300027311 */ /* 0x000e24000020d900 */
[----:B0-----:R0:W-:Y:S01]  /*8020*/  STG.E.U8 desc[UR36][R16.64], R2 ;  /* 0x0000000210007986 */ /* 0x0011e2000c101124 */
[----:B------:R-:W-:Y:S05]  /*8030*/  BRA `(.L_x_177) ;  /* 0x0000000c00847947 */ /* 0x000fea0003800000 */
.L_x_174:
[----:B------:R-:W-:-:S13]  /*8040*/  ISETP.NE.AND P0, PT, R0, 0x2, PT ;  /* 0x000000020000780c */ /* 0x000fda0003f05270 */
[----:B------:R-:W-:Y:S05]  /*8050*/  @!P0 BRA `(.L_x_178) ;  /* 0x0000000000308947 */ /* 0x000fea0003800000 */
[----:B------:R-:W-:-:S13]  /*8060*/  ISETP.NE.AND P0, PT, R0, 0x3, PT ;  /* 0x000000030000780c */ /* 0x000fda0003f05270 */
[----:B------:R-:W-:Y:S05]  /*8070*/  @!P0 BRA `(.L_x_179) ;  /* 0x0000000000188947 */ /* 0x000fea0003800000 */
[----:B------:R-:W-:-:S13]  /*8080*/  ISETP.NE.AND P0, PT, R0, 0x4, PT ;  /* 0x000000040000780c */ /* 0x000fda0003f05270 */
[----:B------:R-:W-:Y:S05]  /*8090*/  @P0 BRA `(.L_x_176) ;  /* 0x0000000c000c0947 */ /* 0x000fea0003800000 */
[----:B-1----:R-:W-:-:S06]  /*80a0*/  IMAD.U32 R3, R3, 0x10000, RZ ;  /* 0x0001000003037824 */ /* 0x002fcc00078e00ff */
[----:B------:R-:W0:Y:S02]  /*80b0*/  F2I.S64.TRUNC R2, R3 ;  /* 0x0000000300027311 */ /* 0x000e24000020d900 */
[----:B0-----:R4:W-:Y:S01]  /*80c0*/  STG.E.64 desc[UR36][R16.64], R2 ;  /* 0x0000000210007986 */ /* 0x0019e2000c101b24 */
[----:B------:R-:W-:Y:S05]  /*80d0*/  BRA `(.L_x_177) ;  /* 0x0000000c005c7947 */ /* 0x000fea0003800000 */
.L_x_179:
[----:B-1----:R-:W-:-:S06]  /*80e0*/  IMAD.U32 R3, R3, 0x10000, RZ ;  /* 0x0001000003037824 */ /* 0x002fcc00078e00ff */
[----:B------:R-:W0:Y:S02]  /*80f0*/  F2I.FTZ.TRUNC.NTZ R3, R3 ;  /* 0x0000000300037305 */ /* 0x000e24000021f100 */
[----:B0-----:R3:W-:Y:S01]  /*8100*/  STG.E desc[UR36][R16.64], R3 ;  /* 0x0000000310007986 */ /* 0x0017e2000c101924 */
[----:B------:R-:W-:Y:S05]  /*8110*/  BRA `(.L_x_177) ;  /* 0x0000000c004c7947 */ /* 0x000fea0003800000 */
.L_x_178:
[----:B-1----:R-:W-:-:S06]  /*8120*/  IMAD.U32 R3, R3, 0x10000, RZ ;  /* 0x0001000003037824 */ /* 0x002fcc00078e00ff */
[----:B------:R-:W0:Y:S02]  /*8130*/  F2I.FTZ.TRUNC.NTZ R3, R3 ;  /* 0x0000000300037305 */ /* 0x000e24000021f100 */
[----:B0-----:R2:W-:Y:S01]  /*8140*/  STG.E.U16 desc[UR36][R16.64], R3 ;  /* 0x0000000310007986 */ /* 0x0015e2000c101524 */
[----:B------:R-:W-:Y:S05]  /*8150*/  BRA `(.L_x_177) ;  /* 0x0000000c003c7947 */ /* 0x000fea0003800000 */
.L_x_173:
[----:B------:R-:W-:-:S13]  /*8160*/  ISETP.GT.AND P0, PT, R0, 0x6, PT ;  /* 0x000000060000780c */ /* 0x000fda0003f04270 */
[----:B------:R-:W-:Y:S05]  /*8170*/  @P0 BRA `(.L_x_180) ;  /* 0x00000000002c0947 */ /* 0x000fea0003800000 */
[----:B------:R-:W-:-:S13]  /*8180*/  ISETP.NE.AND P0, PT, R0, 0x5, PT ;  /* 0x000000050000780c */ /* 0x000fda0003f05270 */
[----:B------:R-:W-:Y:S05]  /*8190*/  @!P0 BRA `(.L_x_181) ;  /* 0x0000000000148947 */ /* 0x000fea0003800000 */
[----:B------:R-:W-:-:S13]  /*81a0*/  ISETP.NE.AND P0, PT, R0, 0x6, PT ;  /* 0x000000060000780c */ /* 0x000fda0003f05270 */
[----:B------:R-:W-:Y:S05]  /*81b0*/  @P0 BRA `(.L_x_176) ;  /* 0x0000000800c40947 */ /* 0x000fea0003800000 */
[----:B-1----:R-:W-:-:S05]  /*81c0*/  IMAD.U32 R3, R3, 0x10000, RZ ;  /* 0x0001000003037824 */ /* 0x002fca00078e00ff */
[----:B------:R0:W-:Y:S01]  /*81d0*/  STG.E desc[UR36][R16.64], R3 ;  /* 0x0000000310007986 */ /* 0x0001e2000c101924 */
[----:B------:R-:W-:Y:S05]  /*81e0*/  BRA `(.L_x_177) ;  /* 0x0000000c00187947 */ /* 0x000fea0003800000 */
.L_x_181:
[----:B-1----:R-:W-:-:S05]  /*81f0*/  IMAD.U32 R0, R3, 0x10000, RZ ;  /* 0x0001000003007824 */ /* 0x002fca00078e00ff */
[----:B------:R-:W-:-:S05]  /*8200*/  F2FP.F16.F32.PACK_AB R0, RZ, R0 ;  /* 0x00000000ff00723e */ /* 0x000fca00000000ff */
[----:B------:R0:W-:Y:S01]  /*8210*/  STG.E.U16 desc[UR36][R16.64], R0 ;  /* 0x0000000010007986 */ /* 0x0001e2000c101524 */
[----:B------:R-:W-:Y:S05]  /*8220*/  BRA `(.L_x_177) ;  /* 0x0000000c00087947 */ /* 0x000fea0003800000 */
.L_x_180:
[----:B------:R-:W-:-:S13]  /*8230*/  ISETP.NE.AND P0, PT, R0, 0x7, PT ;  /* 0x000000070000780c */ /* 0x000fda0003f05270 */
[----:B------:R-:W-:Y:S05]  /*8240*/  @!P0 BRA `(.L_x_182) ;  /* 0x0000000000348947 */ /* 0x000fea0003800000 */
[----:B------:R-:W-:-:S13]  /*8250*/  ISETP.NE.AND P0, PT, R0, 0x8, PT ;  /* 0x000000080000780c */ /* 0x000fda0003f05270 */
[----:B------:R-:W-:Y:S05]  /*8260*/  @!P0 BRA `(.L_x_183) ;  /* 0x0000000000188947 */ /* 0x000fea0003800000 */
[----:B------:R-:W-:-:S13]  /*8270*/  ISETP.NE.AND P0, PT, R0, 0x9, PT ;  /* 0x000000090000780c */ /* 0x000fda0003f05270 */
[----:B------:R-:W-:Y:S05]  /*8280*/  @P0 BRA `(.L_x_176) ;  /* 0x0000000800900947 */ /* 0x000fea0003800000 */
[----:B-1----:R-:W-:Y:S02]  /*8290*/  IMAD.U32 R2, R3, 0x10000, RZ ;  /* 0x0001000003027824 */ /* 0x002fe400078e00ff */
[----:B------:R-:W-:-:S05]  /*82a0*/  IMAD.MOV.U32 R3, RZ, RZ, RZ ;  /* 0x000000ffff037224 */ /* 0x000fca00078e00ff */
[----:B------:R0:W-:Y:S01]  /*82b0*/  STG.E.64 desc[UR36][R16.64], R2 ;  /* 0x0000000210007986 */ /* 0x0001e2000c101b24 */
[----:B------:R-:W-:Y:S05]  /*82c0*/  BRA `(.L_x_177) ;  /* 0x0000000800e07947 */ /* 0x000fea0003800000 */
.L_x_183:
[----:B-1----:R-:W-:-:S05]  /*82d0*/  IMAD.U32 R3, R3, 0x10000, RZ ;  /* 0x0001000003037824 */ /* 0x002fca00078e00ff */
[----:B------:R-:W-:-:S04]  /*82e0*/  F2FP.F16.F32.PACK_AB R3, RZ, R3 ;  /* 0x00000003ff03723e */ /* 0x000fc800000000ff */
[----:B------:R-:W-:-:S05]  /*82f0*/  PRMT R3, R3, 0x5410, RZ ;  /* 0x0000541003037816 */ /* 0x000fca00000000ff */
[----:B------:R0:W-:Y:S01]  /*8300*/  STG.E desc[UR36][R16.64], R3 ;  /* 0x0000000310007986 */ /* 0x0001e2000c101924 */
[----:B------:R-:W-:Y:S05]  /*8310*/  BRA `(.L_x_177) ;  /* 0x0000000800cc7947 */ /* 0x000fea0003800000 */
.L_x_182:
[----:B-1----:R-:W-:-:S04]  /*8320*/  IMAD.U32 R2, R3, 0x10000, RZ ;  /* 0x0001000003027824 */ /* 0x002fc800078e00ff */
[----:B------:R-:W-:-:S06]  /*8330*/  FMUL.FTZ R2, R2, 1 ;  /* 0x3f80000002027820 */ /* 0x000fcc0000410000 */
[----:B------:R-:W0:Y:S02]  /*8340*/  F2F.F64.F32 R2, R2 ;  /* 0x0000000200027310 */ /* 0x000e240000201800 */
[----:B0-----:R0:W-:Y:S01]  /*8350*/  STG.E.64 desc[UR36][R16.64], R2 ;  /* 0x0000000210007986 */ /* 0x0011e2000c101b24 */
[----:B------:R-:W-:Y:S05]  /*8360*/  BRA `(.L_x_177) ;  /* 0x0000000800b87947 */ /* 0x000fea0003800000 */
.L_x_172:
        /* <DEDUP_REMOVED lines=8> */
[----:B-1----:R-:W-:-:S05]  /*83f0*/  IMAD.U32 R3, R3, 0x10000, RZ ;  /* 0x0001000003037824 */ /* 0x002fca00078e00ff */
[----:B------:R-:W-:-:S04]  /*8400*/  FSETP.NEU.FTZ.AND P0, PT, R3, RZ, PT ;  /* 0x000000ff0300720b */ /* 0x000fc80003f1d000 */
[----:B------:R-:W-:-:S05]  /*8410*/  SEL R3, RZ, 0x1, !P0 ;  /* 0x00000001ff037807 */ /* 0x000fca0004000000 */
[----:B------:R0:W-:Y:S01]  /*8420*/  STG.E.U8 desc[UR36][R16.64], R3 ;  /* 0x0000000310007986 */ /* 0x0001e2000c101124 */
[----:B------:R-:W-:Y:S05]  /*8430*/  BRA `(.L_x_177) ;  /* 0x0000000800847947 */ /* 0x000fea0003800000 */
.L_x_186:
[----:B-1----:R-:W-:Y:S01]  /*8440*/  IMAD.U32 R3, R3, 0x10000, RZ ;  /* 0x0001000003037824 */ /* 0x002fe200078e00ff */
[----:B------:R-:W-:-:S03]  /*8450*/  CS2R R6, SRZ ;  /* 0x0000000000067805 */ /* 0x000fc6000001ff00 */
[----:B------:R-:W-:-:S04]  /*8460*/  FMUL.FTZ R3, R3, 1 ;  /* 0x3f80000003037820 */ /* 0x000fc80000410000 */
[----:B------:R-:W0:Y:S02]  /*8470*/  F2F.F64.F32 R4, R3 ;  /* 0x0000000300047310 */ /* 0x000e240000201800 */
[----:B0-----:R0:W-:Y:S01]  /*8480*/  STG.E.128 desc[UR36][R16.64], R4 ;  /* 0x0000000410007986 */ /* 0x0011e2000c101d24 */
[----:B------:R-:W-:Y:S05]  /*8490*/  BRA `(.L_x_177) ;  /* 0x00000008006c7947 */ /* 0x000fea0003800000 */
.L_x_185:
[----:B------:R-:W-:-:S13]  /*84a0*/  ISETP.NE.AND P0, PT, R0, 0xf, PT ;  /* 0x0000000f0000780c */ /* 0x000fda0003f05270 */
[----:B------:R-:W-:Y:S05]  /*84b0*/  @!P0 BRA `(.L_x_187) ;  /* 0x0000000000b48947 */ /* 0x000fea0003800000 */
[----:B------:R-:W-:-:S13]  /*84c0*/  ISETP.NE.AND P0, PT, R0, 0x17, PT ;  /* 0x000000170000780c */ /* 0x000fda0003f05270 */
[----:B------:R-:W-:Y:S05]  /*84d0*/  @!P0 BRA `(.L_x_188) ;  /* 0x0000000000548947 */ /* 0x000fea0003800000 */
[----:B------:R-:W-:-:S13]  /*84e0*/  ISETP.NE.AND P0, PT, R0, 0x18, PT ;  /* 0x000000180000780c */ /* 0x000fda0003f05270 */
[----:B------:R-:W-:Y:S05]  /*84f0*/  @P0 BRA `(.L_x_176) ;  /* 0x0000000400f40947 */ /* 0x000fea0003800000 */
[----:B-1----:R-:W-:Y:S01]  /*8500*/  IMAD.U32 R5, R3, 0x10000, RZ ;  /* 0x0001000003057824 */ /* 0x002fe200078e00ff */
        /* <DEDUP_REMOVED lines=14> */
.L_x_190:
[----:B------:R-:W-:Y:S05]  /*85f0*/  BSYNC B0 ;  /* 0x0000000000007941 */ /* 0x000fea0003800000 */
.L_x_189:
[----:B------:R-:W-:-:S05]  /*8600*/  LOP3.LUT R3, R0, R3, RZ, 0xfc, !PT ;  /* 0x0000000300037212 */ /* 0x000fca00078efcff */
[----:B------:R0:W-:Y:S01]  /*8610*/  STG.E.U8 desc[UR36][R16.64], R3 ;  /* 0x0000000310007986 */ /* 0x0001e2000c101124 */
[----:B------:R-:W-:Y:S05]  /*8620*/  BRA `(.L_x_177) ;  /* 0x0000000800087947 */ /* 0x000fea0003800000 */
.L_x_188:
[----:B-1----:R-:W-:Y:S01]  /*8630*/  IMAD.U32 R3, R3, 0x10000, RZ ;  /* 0x0001000003037824 */ /* 0x002fe200078e00ff */
        /* <DEDUP_REMOVED lines=12> */
.L_x_192:
[----:B------:R-:W-:Y:S01]  /*8700*/  IMAD.MOV.U32 R0, RZ, RZ, 0x7f ;  /* 0x0000007fff007424 */ /* 0x000fe200078e00ff */
[----:B------:R-:W-:-:S04]  /*8710*/  ISETP.GT.U32.AND P0, PT, R2, 0x7f800000, PT ;  /* 0x7f8000000200780c */ /* 0x000fc80003f04070 */
[----:B------:R-:W-:-:S09]  /*8720*/  SEL R0, R0, 0x7c, P0 ;  /* 0x0000007c00007807 */ /* 0x000fd20000000000 */
.L_x_193:
[----:B------:R-:W-:Y:S05]  /*8730*/  BSYNC B0 ;  /* 0x0000000000007941 */ /* 0x000fea0003800000 */
.L_x_191:
[----:B------:R-:W-:-:S04]  /*8740*/  LOP3.LUT R2, R3, 0x80000000, RZ, 0xc0, !PT ;  /* 0x8000000003027812 */ /* 0x000fc800078ec0ff */
[----:B------:R-:W-:-:S04]  /*8750*/  SHF.R.U32.HI R3, RZ, 0x18, R2 ;  /* 0x00000018ff037819 */ /* 0x000fc80000011602 */
[----:B------:R-:W-:-:S05]  /*8760*/  LOP3.LUT R3, R0, R3, RZ, 0xfc, !PT ;  /* 0x0000000300037212 */ /* 0x000fca00078efcff */
[----:B------:R0:W-:Y:S01]  /*8770*/  STG.E.U8 desc[UR36][R16.64], R3 ;  /* 0x0000000310007986 */ /* 0x0001e2000c101124 */
[----:B------:R-:W-:Y:S05]  /*8780*/  BRA `(.L_x_177) ;  /* 0x0000000400b07947 */ /* 0x000fea0003800000 */
.L_x_187:
[----:B-1----:R0:W-:Y:S01]  /*8790*/  STG.E.U16 desc[UR36][R16.64], R3 ;  /* 0x0000000310007986 */ /* 0x0021e2000c101524 */
[----:B------:R-:W-:Y:S05]  /*87a0*/  BRA `(.L_x_177) ;  /* 0x0000000400a87947 */ /* 0x000fea0003800000 */
.L_x_184:
        /* <DEDUP_REMOVED lines=8> */
[----:B-1----:R-:W-:-:S06]  /*8830*/  IMAD.U32 R3, R3, 0x10000, RZ ;  /* 0x0001000003037824 */ /* 0x002fcc00078e00ff */
[----:B------:R-:W0:Y:S02]  /*8840*/  F2I.FTZ.U32.TRUNC.NTZ R3, R3 ;  /* 0x0000000300037305 */ /* 0x000e24000021f000 */
[----:B0-----:R0:W-:Y:S01]  /*8850*/  STG.E.U16 desc[UR36][R16.64], R3 ;  /* 0x0000000310007986 */ /* 0x0011e2000c101524 */
[----:B------:R-:W-:Y:S05]  /*8860*/  BRA `(.L_x_177) ;  /* 0x0000000400787947 */ /* 0x000fea0003800000 */
.L_x_196:
[----:B-1----:R-:W-:Y:S01]  /*8870*/  IMAD.U32 R3, R3, 0x10000, RZ ;  /* 0x0001000003037824 */ /* 0x002fe200078e00ff */
        /* <DEDUP_REMOVED lines=16> */
.L_x_199:
[----:B------:R-:W-:-:S04]  /*8980*/  LOP3.LUT R2, R3, 0x80000000, RZ, 0xc0, !PT ;  /* 0x8000000003027812 */ /* 0x000fc800078ec0ff */
[----:B------:R-:W-:-:S04]  /*8990*/  SHF.R.U32.HI R3, RZ, 0x18, R2 ;  /* 0x00000018ff037819 */ /* 0x000fc80000011602 */
[----:B------:R-:W-:-:S04]  /*89a0*/  LOP3.LUT R0, R0, R3, RZ, 0xfc, !PT ;  /* 0x0000000300007212 */ /* 0x000fc800078efcff */
[----:B------:R-:W-:-:S07]  /*89b0*/  PRMT R8, R0, 0x7610, R8 ;  /* 0x0000761000087816 */ /* 0x000fce0000000008 */
.L_x_198:
[----:B------:R-:W-:Y:S05]  /*89c0*/  BSYNC B0 ;  /* 0x0000000000007941 */ /* 0x000fea0003800000 */
.L_x_197:
[----:B------:R0:W-:Y:S01]  /*89d0*/  STG.E.U8 desc[UR36][R16.64], R8 ;  /* 0x0000000810007986 */ /* 0x0001e2000c101124 */
[----:B------:R-:W-:Y:S05]  /*89e0*/  BRA `(.L_x_177) ;  /* 0x0000000400187947 */ /* 0x000fea0003800000 */
.L_x_195:
        /* <DEDUP_REMOVED lines=17> */
.L_x_202:
[----:B------:R-:W-:-:S04]  /*8b00*/  LOP3.LUT R2, R3, 0x80000000, RZ, 0xc0, !PT ;  /* 0x8000000003027812 */ /* 0x000fc800078ec0ff */
[----:B------:R-:W-:-:S04]  /*8b10*/  SHF.R.U32.HI R3, RZ, 0x18, R2 ;  /* 0x00000018ff037819 */ /* 0x000fc80000011602 */
[----:B------:R-:W-:-:S04]  /*8b20*/  LOP3.LUT R0, R0, R3, RZ, 0xfc, !PT ;  /* 0x0000000300007212 */ /* 0x000fc800078efcff */
[----:B------:R-:W-:-:S07]  /*8b30*/  PRMT R8, R0, 0x7610, R8 ;  /* 0x0000761000087816 */ /* 0x000fce0000000008 */
.L_x_201:
[----:B------:R-:W-:Y:S05]  /*8b40*/  BSYNC B0 ;  /* 0x0000000000007941 */ /* 0x000fea0003800000 */
.L_x_200:
[----:B------:R0:W-:Y:S01]  /*8b50*/  STG.E.U8 desc[UR36][R16.64], R8 ;  /* 0x0000000810007986 */ /* 0x0001e2000c101124 */
[----:B------:R-:W-:Y:S05]  /*8b60*/  BRA `(.L_x_177) ;  /* 0x0000000000b87947 */ /* 0x000fea0003800000 */
.L_x_194:
[----:B------:R-:W-:-:S13]  /*8b70*/  ISETP.NE.AND P0, PT, R0, 0x1c, PT ;  /* 0x0000001c0000780c */ /* 0x000fda0003f05270 */
[----:B------:R-:W-:Y:S05]  /*8b80*/  @!P0 BRA `(.L_x_203) ;  /* 0x0000000000a48947 */ /* 0x000fea0003800000 */
[----:B------:R-:W-:-:S13]  /*8b90*/  ISETP.NE.AND P0, PT, R0, 0x1d, PT ;  /* 0x0000001d0000780c */ /* 0x000fda0003f05270 */
[----:B------:R-:W-:Y:S05]  /*8ba0*/  @!P0 BRA `(.L_x_204) ;  /* 0x00000000008c8947 */ /* 0x000fea0003800000 */
[----:B------:R-:W-:-:S13]  /*8bb0*/  ISETP.NE.AND P0, PT, R0, 0x2c, PT ;  /* 0x0000002c0000780c */ /* 0x000fda0003f05270 */
[----:B------:R-:W-:Y:S05]  /*8bc0*/  @P0 BRA `(.L_x_176) ;  /* 0x0000000000400947 */ /* 0x000fea0003800000 */
[----:B-1----:R-:W-:-:S05]  /*8bd0*/  IMAD.U32 R3, R3, 0x10000, RZ ;  /* 0x0001000003037824 */ /* 0x002fca00078e00ff */
[----:B------:R-:W-:-:S04]  /*8be0*/  SHF.R.U32.HI R4, RZ, 0x17, R3 ;  /* 0x00000017ff047819 */ /* 0x000fc80000011603 */
[----:B------:R-:W-:-:S04]  /*8bf0*/  LOP3.LUT R2, R4, 0xff, RZ, 0xc0, !PT ;  /* 0x000000ff04027812 */ /* 0x000fc800078ec0ff */
[----:B------:R-:W-:-:S13]  /*8c00*/  ISETP.NE.AND P1, PT, R2, 0xff, PT ;  /* 0x000000ff0200780c */ /* 0x000fda0003f25270 */
[--C-:B------:R-:W-:Y:S02]  /*8c10*/  @P1 SHF.R.U32.HI R0, RZ, 0x16, R3.reuse ;  /* 0x00000016ff001819 */ /* 0x100fe40000011603 */
[----:B------:R-:W-:Y:S01]  /*8c20*/  @P1 LOP3.LUT P0, RZ, R2, 0x3fffff, R3, 0xf8, !PT ;  /* 0x003fffff02ff1812 */ /* 0x000fe2000780f803 */
[----:B------:R-:W-:Y:S01]  /*8c30*/  IMAD.MOV.U32 R3, RZ, RZ, 0xff ;  /* 0x000000ffff037424 */ /* 0x000fe200078e00ff */
        /* <DEDUP_REMOVED lines=9> */
.L_x_176:
[----:B------:R-:W-:Y:S01]  /*8cd0*/  MOV R0, 0x0 ;  /* 0x0000000000007802 */ /* 0x000fe20000000f00 */
[----:B------:R-:W-:Y:S01]  /*8ce0*/  ULDC.64 UR4, c[0x4][0x128] ;  /* 0x01004a0000047ab9 */ /* 0x000fe20000000a00 */
[----:B------:R-:W-:Y:S01]  /*8cf0*/  ULDC.64 UR6, c[0x4][0x40] ;  /* 0x0100100000067ab9 */ /* 0x000fe20000000a00 */
[----:B------:R-:W-:Y:S01]  /*8d00*/  IMAD.U32 R4, RZ, RZ, UR4 ;  /* 0x00000004ff047e24 */ /* 0x000fe2000f8e00ff */
[----:B-1----:R0:W1:Y:S01]  /*8d10*/  LDC.64 R2, c[0x4][R0] ;  /* 0x0100000000027b82 */ /* 0x0020620000000a00 */
[----:B------:R-:W-:Y:S01]  /*8d20*/  IMAD.U32 R5, RZ, RZ, UR5 ;  /* 0x00000005ff057e24 */ /* 0x000fe2000f8e00ff */
[----:B------:R-:W-:Y:S01]  /*8d30*/  ULDC.64 UR4, c[0x4][0x130] ;  /* 0x01004c0000047ab9 */ /* 0x000fe20000000a00 */
[----:B------:R-:W-:Y:S02]  /*8d40*/  IMAD.U32 R10, RZ, RZ, UR6 ;  /* 0x00000006ff0a7e24 */ /* 0x000fe4000f8e00ff */
[----:B------:R-:W-:Y:S02]  /*8d50*/  IMAD.U32 R6, RZ, RZ, UR4 ;  /* 0x00000004ff067e24 */ /* 0x000fe4000f8e00ff */
[----:B------:R-:W-:-:S02]  /*8d60*/  IMAD.U32 R7, RZ, RZ, UR5 ;  /* 0x00000005ff077e24 */ /* 0x000fc4000f8e00ff */
[----:B------:R-:W-:Y:S02]  /*8d70*/  IMAD.U32 R11, RZ, RZ, UR7 ;  /* 0x00000007ff0b7e24 */ /* 0x000fe4000f8e00ff */
[----:B------:R-:W-:Y:S02]  /*8d80*/  IMAD.MOV.U32 R8, RZ, RZ, 0x65 ;  /* 0x00000065ff087424 */ /* 0x000fe400078e00ff */
[----:B------:R-:W-:Y:S02]  /*8d90*/  IMAD.MOV.U32 R12, RZ, RZ, 0x1 ;  /* 0x00000001ff0c7424 */ /* 0x000fe400078e00ff */
[----:B0-----:R-:W-:-:S07]  /*8da0*/  IMAD.MOV.U32 R13, RZ, RZ, RZ ;  /* 0x000000ffff0d7224 */ /* 0x001fce00078e00ff */
[----:B------:R-:W-:-:S07]  /*8db0*/  LEPC R20, `(.L_x_205) ;  /* 0x000000001014794e */ /* 0x000fce0000000000 */
[----:B-1----:R-:W-:Y:S05]  /*8dc0*/  CALL.ABS.NOINC R2 ;  /* 0x0000000002007343 */ /* 0x002fea0003c00000 */
.L_x_205:
[----:B------:R-:W-:Y:S05]  /*8dd0*/  BRA `(.L_x_177) ;  /* 0x00000000001c7947 */ /* 0x000fea0003800000 */
.L_x_204:
[----:B-1----:R-:W-:-:S06]  /*8de0*/  IMAD.U32 R3, R3, 0x10000, RZ ;  /* 0x0001000003037824 */ /* 0x002fcc00078e00ff */
[----:B------:R-:W0:Y:S02]  /*8df0*/  F2I.U64.TRUNC R2, R3 ;  /* 0x0000000300027311 */ /* 0x000e24000020d800 */
[----:B0-----:R0:W-:Y:S01]  /*8e00*/  STG.E.64 desc[UR36][R16.64], R2 ;  /* 0x0000000210007986 */ /* 0x0011e2000c101b24 */
[----:B------:R-:W-:Y:S05]  /*8e10*/  BRA `(.L_x_177) ;  /* 0x00000000000c7947 */ /* 0x000fea0003800000 */
.L_x_203:
[----:B-1----:R-:W-:-:S06]  /*8e20*/  IMAD.U32 R3, R3, 0x10000, RZ ;  /* 0x0001000003037824 */ /* 0x002fcc00078e00ff */
[----:B------:R-:W0:Y:S02]  /*8e30*/  F2I.FTZ.U32.TRUNC.NTZ R3, R3 ;  /* 0x0000000300037305 */ /* 0x000e24000021f000 */
[----:B0-----:R0:W-:Y:S02]  /*8e40*/  STG.E desc[UR36][R16.64], R3 ;  /* 0x0000000310007986 */ /* 0x0011e4000c101924 */
.L_x_177:
[----:B------:R-:W-:-:S07]  /*8e50*/  VIADD R19, R19, 0x80 ;  /* 0x0000008013137836 */ /* 0x000fce0000000000 */
.L_x_104:
[----:B------:R-:W-:Y:S05]  /*8e60*/  BSYNC B6 ;  /* 0x0000000000067941 */ /* 0x000fea0003800000 */
.L_x_103:
[----:B------:R-:W-:Y:S01]  /*8e70*/  ULDC UR4, c[0x0][0x210] ;  /* 0x0000840000047ab9 */ /* 0x000fe20000000800 */
[----:B------:R-:W-:Y:S01]  /*8e80*/  BSSY B6, `(.L_x_206) ;  /* 0x000046d000067945 */ /* 0x000fe20003800000 */
[----:B------:R-:W-:-:S13]  /*8e90*/  ISETP.GE.AND P0, PT, R19, UR4, PT ;  /* 0x0000000413007c0c */ /* 0x000fda000bf06270 */
[----:B------:R-:W-:Y:S05]  /*8ea0*/  @P0 BRA `(.L_x_207) ;  /* 0x0000004400a80947 */ /* 0x000fea0003800000 */
[----:B0-----:R-:W0:Y:S01]  /*8eb0*/  LDC R6, c[0x0][0x218] ;  /* 0x00008600ff067b82 */ /* 0x001e220000000800 */
[----:B------:R-:W-:Y:S02]  /*8ec0*/  IMAD.MOV.U32 R18, RZ, RZ, RZ ;  /* 0x000000ffff127224 */ /* 0x000fe400078e00ff */
[----:B------:R-:W-:Y:S02]  /*8ed0*/  IMAD.MOV.U32 R0, RZ, RZ, RZ ;  /* 0x000000ffff007224 */ /* 0x000fe400078e00ff */
[----:B-1234-:R-:W-:Y:S01]  /*8ee0*/  IMAD.MOV.U32 R16, RZ, RZ, RZ ;  /* 0x000000ffff107224 */ /* 0x01efe200078e00ff */
        /* <DEDUP_REMOVED lines=350> */
.L_x_208:
        /* <DEDUP_REMOVED lines=23> */
.L_x_212:
[----:B------:R-:W2:Y:S02]  /*a640*/  LDG.E.U8 R2, desc[UR36][R2.64] ;  /* 0x0000002402027981 */ /* 0x000ea4000c1e1100 */
[----:B--2---:R-:W-:-:S04]  /*a650*/  I2FP.F32.U32 R0, R2 ;  /* 0x0000000200007245 */ /* 0x004fc80000201000 */
[----:B------:R-:W-:-:S04]  /*a660*/  F2FP.BF16.F32.PACK_AB R0, RZ, R0 ;  /* 0x00000000ff00723e */ /* 0x000fc800000010ff */
[----:B------:R-:W-:Y:S01]  /*a670*/  PRMT R22, R0, 0x7610, R22 ;  /* 0x0000761000167816 */ /* 0x000fe20000000016 */
[----:B------:R-:W-:Y:S06]  /*a680*/  BRA `(.L_x_214) ;  /* 0x0000000c00c87947 */ /* 0x000fec0003800000 */
.L_x_211:
        /* <DEDUP_REMOVED lines=11> */
.L_x_216:
[----:B------:R-:W2:Y:S02]  /*a740*/  LDG.E R2, desc[UR36][R2.64] ;  /* 0x0000002402027981 */ /* 0x000ea4000c1e1900 */
[----:B--2---:R-:W-:-:S04]  /*a750*/  I2FP.F32.S32 R0, R2 ;  /* 0x0000000200007245 */ /* 0x004fc80000201400 */
[----:B------:R-:W-:-:S04]  /*a760*/  F2FP.BF16.F32.PACK_AB R0, RZ, R0 ;  /* 0x00000000ff00723e */ /* 0x000fc800000010ff */
[----:B------:R-:W-:Y:S01]  /*a770*/  PRMT R22, R0, 0x7610, R22 ;  /* 0x0000761000167816 */ /* 0x000fe20000000016 */
[----:B------:R-:W-:Y:S06]  /*a780*/  BRA `(.L_x_214) ;  /* 0x0000000c00887947 */ /* 0x000fec0003800000 */
.L_x_215:
[----:B------:R-:W2:Y:S02]  /*a790*/  LDG.E.U16 R2, desc[UR36][R2.64] ;  /* 0x0000002402027981 */ /* 0x000ea4000c1e1500 */
[----:B--2---:R-:W0:Y:S02]  /*a7a0*/  I2F.S16 R0, R2 ;  /* 0x0000000200007306 */ /* 0x004e240000101400 */
[----:B0-----:R-:W-:-:S04]  /*a7b0*/  F2FP.BF16.F32.PACK_AB R0, RZ, R0 ;  /* 0x00000000ff00723e */ /* 0x001fc800000010ff */
[----:B------:R-:W-:Y:S01]  /*a7c0*/  PRMT R22, R0, 0x7610, R22 ;  /* 0x0000761000167816 */ /* 0x000fe20000000016 */
[----:B------:R-:W-:Y:S06]  /*a7d0*/  BRA `(.L_x_214) ;  /* 0x0000000c00747947 */ /* 0x000fec0003800000 */
.L_x_210:
        /* <DEDUP_REMOVED lines=9> */
.L_x_218:
[----:B------:R-:W2:Y:S02]  /*a870*/  LDG.E.U16 R0, desc[UR36][R2.64] ;  /* 0x0000002402007981 */ /* 0x000ea4000c1e1500 */
[----:B--2---:R-:W-:-:S05]  /*a880*/  HADD2.F32 R0, -RZ, R0.H0_H0 ;  /* 0x20000000ff007230 */ /* 0x004fca0000004100 */
[----:B------:R-:W-:-:S04]  /*a890*/  F2FP.BF16.F32.PACK_AB R0, RZ, R0 ;  /* 0x00000000ff00723e */ /* 0x000fc800000010ff */
[----:B------:R-:W-:Y:S01]  /*a8a0*/  PRMT R22, R0, 0x7610, R22 ;  /* 0x0000761000167816 */ /* 0x000fe20000000016 */
[----:B------:R-:W-:Y:S06]  /*a8b0*/  BRA `(.L_x_214) ;  /* 0x0000000c003c7947 */ /* 0x000fec0003800000 */
.L_x_217:
        /* <DEDUP_REMOVED lines=9> */
.L_x_220:
[----:B------:R-:W2:Y:S02]  /*a950*/  LDG.E.U16 R2, desc[UR36][R2.64] ;  /* 0x0000002402027981 */ /* 0x000ea4000c1e1500 */
[----:B--2---:R-:W-:-:S05]  /*a960*/  HADD2.F32 R0, -RZ, R2.H0_H0 ;  /* 0x20000002ff007230 */ /* 0x004fca0000004100 */
[----:B------:R-:W-:-:S04]  /*a970*/  F2FP.BF16.F32.PACK_AB R0, RZ, R0 ;  /* 0x00000000ff00723e */ /* 0x000fc800000010ff */
[----:B------:R-:W-:Y:S01]  /*a980*/  PRMT R22, R0, 0x7610, R22 ;  /* 0x0000761000167816 */ /* 0x000fe20000000016 */
[----:B------:R-:W-:Y:S06]  /*a990*/  BRA `(.L_x_214) ;  /* 0x0000000c00047947 */ /* 0x000fec0003800000 */
.L_x_219:
        /* <DEDUP_REMOVED lines=9> */
.L_x_209:
        /* <DEDUP_REMOVED lines=14> */
.L_x_223:
        /* <DEDUP_REMOVED lines=9> */
.L_x_222:
        /* <DEDUP_REMOVED lines=28> */
.L_x_225:
        /* <DEDUP_REMOVED lines=15> */
.L_x_224:
[----:B------:R0:W5:Y:S01]  /*ae50*/  LDG.E.U16 R22, desc[UR36][R2.64] ;  /* 0x0000002402167981 */ /* 0x000162000c1e1500 */
[----:B------:R-:W-:Y:S05]  /*ae60*/  BRA `(.L_x_214) ;  /* 0x0000000400d07947 */ /* 0x000fea0003800000 */
.L_x_221:
        /* <DEDUP_REMOVED lines=13> */
.L_x_228:
        /* <DEDUP_REMOVED lines=21> */
.L_x_232:
[----:B------:R-:W-:Y:S05]  /*b090*/  BSYNC B1 ;  /* 0x0000000000017941 */ /* 0x000fea0003800000 */
.L_x_231:
[----:B------:R-:W-:Y:S01]  /*b0a0*/  LEA R3, R0, 0x3b800000, 0x17 ;  /* 0x3b80000000037811 */ /* 0x000fe200078eb8ff */
[----:B------:R-:W-:-:S05]  /*b0b0*/  IMAD.SHL.U32 R0, R2, 0x100000, RZ ;  /* 0x0010000002007824 */ /* 0x000fca00078e00ff */
[----:B------:R-:W-:-:S07]  /*b0c0*/  LOP3.LUT R0, R3, R0, R4, 0xfe, !PT ;  /* 0x0000000003007212 */ /* 0x000fce00078efe04 */
.L_x_230:
[----:B------:R-:W-:Y:S05]  /*b0d0*/  BSYNC B0 ;  /* 0x0000000000007941 */ /* 0x000fea0003800000 */
.L_x_229:
[----:B------:R-:W-:-:S04]  /*b0e0*/  F2FP.BF16.F32.PACK_AB R0, RZ, R0 ;  /* 0x00000000ff00723e */ /* 0x000fc800000010ff */
[----:B------:R-:W-:Y:S01]  /*b0f0*/  PRMT R22, R0, 0x7610, R22 ;  /* 0x0000761000167816 */ /* 0x000fe20000000016 */
[----:B------:R-:W-:Y:S06]  /*b100*/  BRA `(.L_x_214) ;  /* 0x0000000400287947 */ /* 0x000fec0003800000 */
.L_x_227:
        /* <DEDUP_REMOVED lines=21> */
.L_x_236:
[----:B------:R-:W-:Y:S05]  /*b260*/  BSYNC B1 ;  /* 0x0000000000017941 */ /* 0x000fea0003800000 */
.L_x_235:
[----:B------:R-:W-:Y:S01]  /*b270*/  LEA R3, R0, 0x37800000, 0x17 ;  /* 0x3780000000037811 */ /* 0x000fe200078eb8ff */
[----:B------:R-:W-:-:S05]  /*b280*/  IMAD.SHL.U32 R0, R2, 0x200000, RZ ;  /* 0x0020000002007824 */ /* 0x000fca00078e00ff */
[----:B------:R-:W-:-:S07]  /*b290*/  LOP3.LUT R0, R3, R0, R4, 0xfe, !PT ;  /* 0x0000000003007212 */ /* 0x000fce00078efe04 */
.L_x_234:
[----:B------:R-:W-:Y:S05]  /*b2a0*/  BSYNC B0 ;  /* 0x0000000000007941 */ /* 0x000fea0003800000 */
.L_x_233:
[----:B------:R-:W-:-:S04]  /*b2b0*/  F2FP.BF16.F32.PACK_AB R0, RZ, R0 ;  /* 0x00000000ff00723e */ /* 0x000fc800000010ff */
[----:B------:R-:W-:Y:S01]  /*b2c0*/  PRMT R22, R0, 0x7610, R22 ;  /* 0x0000761000167816 */ /* 0x000fe20000000016 */
[----:B------:R-:W-:Y:S06]  /*b2d0*/  BRA `(.L_x_214) ;  /* 0x0000000000b47947 */ /* 0x000fec0003800000 */
.L_x_226:
        /* <DEDUP_REMOVED lines=14> */
.L_x_240:
[----:B------:R-:W-:Y:S05]  /*b3c0*/  BSYNC B0 ;  /* 0x0000000000007941 */ /* 0x000fea0003800000 */
.L_x_239:
[----:B------:R-:W-:-:S04]  /*b3d0*/  F2FP.BF16.F32.PACK_AB R0, RZ, R0 ;  /* 0x00000000ff00723e */ /* 0x000fc800000010ff */
[----:B------:R-:W-:Y:S01]  /*b3e0*/  PRMT R22, R0, 0x7610, R22 ;  /* 0x0000761000167816 */ /* 0x000fe20000000016 */
[----:B------:R-:W-:Y:S06]  /*b3f0*/  BRA `(.L_x_214) ;  /* 0x00000000006c7947 */ /* 0x000fec0003800000 */
.L_x_213:
        /* <DEDUP_REMOVED lines=16> */
.L_x_241:
[----:B------:R-:W-:Y:S01]  /*b500*/  PRMT R22, RZ, 0x7610, R22 ;  /* 0x00007610ff167816 */ /* 0x000fe20000000016 */
[----:B------:R-:W-:Y:S06]  /*b510*/  BRA `(.L_x_214) ;  /* 0x0000000000247947 */ /* 0x000fec0003800000 */
.L_x_238:
[----:B------:R-:W2:Y:S02]  /*b520*/  LDG.E.64 R2, desc[UR36][R2.64] ;  /* 0x0000002402027981 */ /* 0x000ea4000c1e1b00 */
[----:B--2---:R-:W0:Y:S02]  /*b530*/  I2F.U64 R0, R2 ;  /* 0x0000000200007312 */ /* 0x004e240000301000 */
[----:B0-----:R-:W-:-:S04]  /*b540*/  F2FP.BF16.F32.PACK_AB R0, RZ, R0 ;  /* 0x00000000ff00723e */ /* 0x001fc800000010ff */
[----:B------:R-:W-:Y:S01]  /*b550*/  PRMT R22, R0, 0x7610, R22 ;  /* 0x0000761000167816 */ /* 0x000fe20000000016 */
[----:B------:R-:W-:Y:S06]  /*b560*/  BRA `(.L_x_214) ;  /* 0x0000000000107947 */ /* 0x000fec0003800000 */
.L_x_237:
[----:B------:R-:W2:Y:S02]  /*b570*/  LDG.E R2, desc[UR36][R2.64] ;  /* 0x0000002402027981 */ /* 0x000ea4000c1e1900 */
[----:B--2---:R-:W-:-:S04]  /*b580*/  I2FP.F32.U32 R0, R2 ;  /* 0x0000000200007245 */ /* 0x004fc80000201000 */
[----:B------:R-:W-:-:S04]  /*b590*/  F2FP.BF16.F32.PACK_AB R0, RZ, R0 ;  /* 0x00000000ff00723e */ /* 0x000fc800000010ff */
[----:B------:R-:W-:-:S07]  /*b5a0*/  PRMT R22, R0, 0x7610, R22 ;  /* 0x0000761000167816 */ /* 0x000fce0000000016 */
.L_x_214:
        /* <DEDUP_REMOVED lines=19> */
.L_x_245:
[----:B------:R-:W2:Y:S02]  /*b6e0*/  LDG.E.U8 R2, desc[UR36][R2.64] ;  /* 0x0000002402027981 */ /* 0x000ea4000c1e1100 */
[----:B--2---:R-:W-:-:S04]  /*b6f0*/  I2FP.F32.U32 R0, R2 ;  /* 0x0000000200007245 */ /* 0x004fc80000201000 */
[----:B------:R-:W-:Y:S01]  /*b700*/  F2FP.BF16.F32.PACK_AB R0, RZ, R0 ;  /* 0x00000000ff00723e */ /* 0x000fe200000010ff */
[----:B------:R-:W-:Y:S06]  /*b710*/  BRA `(.L_x_247) ;  /* 0x0000000c00907947 */ /* 0x000fec0003800000 */
.L_x_244:
        /* <DEDUP_REMOVED lines=10> */
.L_x_249:
[----:B------:R-:W2:Y:S02]  /*b7c0*/  LDG.E R2, desc[UR36][R2.64] ;  /* 0x0000002402027981 */ /* 0x000ea4000c1e1900 */
[----:B--2---:R-:W-:-:S04]  /*b7d0*/  I2FP.F32.S32 R0, R2 ;  /* 0x0000000200007245 */ /* 0x004fc80000201400 */
[----:B------:R-:W-:Y:S01]  /*b7e0*/  F2FP.BF16.F32.PACK_AB R0, RZ, R0 ;  /* 0x00000000ff00723e */ /* 0x000fe200000010ff */
[----:B------:R-:W-:Y:S06]  /*b7f0*/  BRA `(.L_x_247) ;  /* 0x0000000c00587947 */ /* 0x000fec0003800000 */
.L_x_248:
[----:B------:R-:W2:Y:S02]  /*b800*/  LDG.E.U16 R2, desc[UR36][R2.64] ;  /* 0x0000002402027981 */ /* 0x000ea4000c1e1500 */
[----:B--2---:R-:W0:Y:S02]  /*b810*/  I2F.S16 R0, R2 ;  /* 0x0000000200007306 */ /* 0x004e240000101400 */
[----:B0-----:R-:W-:Y:S01]  /*b820*/  F2FP.BF16.F32.PACK_AB R0, RZ, R0 ;  /* 0x00000000ff00723e */ /* 0x001fe200000010ff */
[----:B------:R-:W-:Y:S06]  /*b830*/  BRA `(.L_x_247) ;  /* 0x0000000c00487947 */ /* 0x000fec0003800000 */
.L_x_243:
        /* <DEDUP_REMOVED lines=9> */
.L_x_251:
[----:B------:R-:W2:Y:S02]  /*b8d0*/  LDG.E.U16 R0, desc[UR36][R2.64] ;  /* 0x0000002402007981 */ /* 0x000ea4000c1e1500 */
[----:B--2---:R-:W-:-:S05]  /*b8e0*/  HADD2.F32 R0, -RZ, R0.H0_H0 ;  /* 0x20000000ff007230 */ /* 0x004fca0000004100 */
[----:B------:R-:W-:Y:S01]  /*b8f0*/  F2FP.BF16.F32.PACK_AB R0, RZ, R0 ;  /* 0x00000000ff00723e */ /* 0x000fe200000010ff */
[----:B------:R-:W-:Y:S06]  /*b900*/  BRA `(.L_x_247) ;  /* 0x0000000c00147947 */ /* 0x000fec0003800000 */
.L_x_250:
        /* <DEDUP_REMOVED lines=9> */
.L_x_253:
[----:B------:R-:W2:Y:S02]  /*b9a0*/  LDG.E.U16 R2, desc[UR36][R2.64] ;  /* 0x0000002402027981 */ /* 0x000ea4000c1e1500 */
[----:B--2---:R-:W-:-:S05]  /*b9b0*/  HADD2.F32 R0, -RZ, R2.H0_H0 ;  /* 0x20000002ff007230 */ /* 0x004fca0000004100 */
[----:B------:R-:W-:Y:S01]  /*b9c0*/  F2FP.BF16.F32.PACK_AB R0, RZ, R0 ;  /* 0x00000000ff00723e */ /* 0x000fe200000010ff */
[----:B------:R-:W-:Y:S06]  /*b9d0*/  BRA `(.L_x_247) ;  /* 0x0000000800e07947 */ /* 0x000fec0003800000 */
.L_x_252:
        /* <DEDUP_REMOVED lines=8> */
.L_x_242:
        /* <DEDUP_REMOVED lines=13> */
.L_x_256:
        /* <DEDUP_REMOVED lines=8> */
.L_x_255:
        /* <DEDUP_REMOVED lines=28> */
.L_x_258:
        /* <DEDUP_REMOVED lines=15> */
.L_x_257:
[----:B------:R0:W5:Y:S01]  /*be60*/  LDG.E.U16 R0, desc[UR36][R2.64] ;  /* 0x0000002402007981 */ /* 0x000162000c1e1500 */
[----:B------:R-:W-:Y:S05]  /*be70*/  BRA `(.L_x_247) ;  /* 0x0000000400b87947 */ /* 0x000fea0003800000 */
.L_x_254:
        /* <DEDUP_REMOVED lines=12> */
.L_x_261:
        /* <DEDUP_REMOVED lines=21> */
.L_x_265:
[----:B------:R-:W-:Y:S05]  /*c090*/  BSYNC B1 ;  /* 0x0000000000017941 */ /* 0x000fea0003800000 */
.L_x_264:
[----:B------:R-:W-:Y:S01]  /*c0a0*/  LEA R3, R0, 0x3b800000, 0x17 ;  /* 0x3b80000000037811 */ /* 0x000fe200078eb8ff */
[----:B------:R-:W-:-:S05]  /*c0b0*/  IMAD.SHL.U32 R0, R2, 0x100000, RZ ;  /* 0x0010000002007824 */ /* 0x000fca00078e00ff */
[----:B------:R-:W-:-:S07]  /*c0c0*/  LOP3.LUT R0, R3, R0, R4, 0xfe, !PT ;  /* 0x0000000003007212 */ /* 0x000fce00078efe04 */
.L_x_263:
[----:B------:R-:W-:Y:S05]  /*c0d0*/  BSYNC B0 ;  /* 0x0000000000007941 */ /* 0x000fea0003800000 */
.L_x_262:
[----:B------:R-:W-:Y:S01]  /*c0e0*/  F2FP.BF16.F32.PACK_AB R0, RZ, R0 ;  /* 0x00000000ff00723e */ /* 0x000fe200000010ff */
[----:B------:R-:W-:Y:S06]  /*c0f0*/  BRA `(.L_x_247) ;  /* 0x0000000400187947 */ /* 0x000fec0003800000 */
.L_x_260:
        /* <DEDUP_REMOVED lines=21> */
.L_x_269:
[----:B------:R-:W-:Y:S05]  /*c250*/  BSYNC B1 ;  /* 0x0000000000017941 */ /* 0x000fea0003800000 */
.L_x_268:
[----:B------:R-:W-:Y:S01]  /*c260*/  LEA R3, R0, 0x37800000, 0x17 ;  /* 0x3780000000037811 */ /* 0x000fe200078eb8ff */
[----:B------:R-:W-:-:S05]  /*c270*/  IMAD.SHL.U32 R0, R2, 0x200000, RZ ;  /* 0x0020000002007824 */ /* 0x000fca00078e00ff */
[----:B------:R-:W-:-:S07]  /*c280*/  LOP3.LUT R0, R3, R0, R4, 0xfe, !PT ;  /* 0x0000000003007212 */ /* 0x000fce00078efe04 */
.L_x_267:
[----:B------:R-:W-:Y:S05]  /*c290*/  BSYNC B0 ;  /* 0x0000000000007941 */ /* 0x000fea0003800000 */
.L_x_266:
[----:B------:R-:W-:Y:S01]  /*c2a0*/  F2FP.BF16.F32.PACK_AB R0, RZ, R0 ;  /* 0x00000000ff00723e */ /* 0x000fe200000010ff */
[----:B------:R-:W-:Y:S06]  /*c2b0*/  BRA `(.L_x_247) ;  /* 0x0000000000a87947 */ /* 0x000fec0003800000 */
.L_x_259:
        /* <DEDUP_REMOVED lines=14> */
.L_x_273:
[----:B------:R-:W-:Y:S05]  /*c3a0*/  BSYNC B0 ;  /* 0x0000000000007941 */ /* 0x000fea0003800000 */
.L_x_272:
[----:B------:R-:W-:Y:S01]  /*c3b0*/  F2FP.BF16.F32.PACK_AB R0, RZ, R0 ;  /* 0x00000000ff00723e */ /* 0x000fe200000010ff */
[----:B------:R-:W-:Y:S06]  /*c3c0*/  BRA `(.L_x_247) ;  /* 0x0000000000647947 */ /* 0x000fec0003800000 */
.L_x_246:
        /* <DEDUP_REMOVED lines=16> */
.L_x_274:
[----:B------:R-:W-:Y:S01]  /*c4d0*/  PRMT R0, RZ, 0x7610, R0 ;  /* 0x00007610ff007816 */ /* 0x000fe20000000000 */
[----:B------:R-:W-:Y:S06]  /*c4e0*/  BRA `(.L_x_247) ;  /* 0x00000000001c7947 */ /* 0x000fec0003800000 */
.L_x_271:
[----:B------:R-:W2:Y:S02]  /*c4f0*/  LDG.E.64 R2, desc[UR36][R2.64] ;  /* 0x0000002402027981 */ /* 0x000ea4000c1e1b00 */
[----:B--2---:R-:W0:Y:S02]  /*c500*/  I2F.U64 R0, R2 ;  /* 0x0000000200007312 */ /* 0x004e240000301000 */
[----:B0-----:R-:W-:Y:S01]  /*c510*/  F2FP.BF16.F32.PACK_AB R0, RZ, R0 ;  /* 0x00000000ff00723e */ /* 0x001fe200000010ff */
[----:B------:R-:W-:Y:S06]  /*c520*/  BRA `(.L_x_247) ;  /* 0x00000000000c7947 */ /* 0x000fec0003800000 */
.L_x_270:
[----:B------:R-:W2:Y:S02]  /*c530*/  LDG.E R2, desc[UR36][R2.64] ;  /* 0x0000002402027981 */ /* 0x000ea4000c1e1900 */
[----:B--2---:R-:W-:-:S04]  /*c540*/  I2FP.F32.U32 R0, R2 ;  /* 0x0000000200007245 */ /* 0x004fc80000201000 */
[----:B------:R-:W-:-:S07]  /*c550*/  F2FP.BF16.F32.PACK_AB R0, RZ, R0 ;  /* 0x00000000ff00723e */ /* 0x000fce00000010ff */
.L_x_247:
        /* <DEDUP_REMOVED lines=25> */
.L_x_278:
[----:B-1----:R-:W-:-:S06]  /*c6f0*/  IMAD.U32 R3, R3, 0x10000, RZ ;  /* 0x0001000003037824 */ /* 0x002fcc00078e00ff */
[----:B------:R-:W0:Y:S02]  /*c700*/  F2I.S64.TRUNC R2, R3 ;  /* 0x0000000300027311 */ /* 0x000e24000020d900 */
[----:B0-----:R0:W-:Y:S01]  /*c710*/  STG.E.U8 desc[UR36][R16.64], R2 ;  /* 0x0000000210007986 */ /* 0x0011e2000c101124 */
[----:B------:R-:W-:Y:S05]  /*c720*/  BRA `(.L_x_280) ;  /* 0x0000000c00847947 */ /* 0x000fea0003800000 */
.L_x_277:
        /* <DEDUP_REMOVED lines=10> */
.L_x_282:
[----:B-1----:R-:W-:-:S06]  /*c7d0*/  IMAD.U32 R3, R3, 0x10000, RZ ;  /* 0x0001000003037824 */ /* 0x002fcc00078e00ff */
[----:B------:R-:W0:Y:S02]  /*c7e0*/  F2I.FTZ.TRUNC.NTZ R3, R3 ;  /* 0x0000000300037305 */ /* 0x000e24000021f100 */
[----:B0-----:R0:W-:Y:S01]  /*c7f0*/  STG.E desc[UR36][R16.64], R3 ;  /* 0x0000000310007986 */ /* 0x0011e2000c101924 */
[----:B------:R-:W-:Y:S05]  /*c800*/  BRA `(.L_x_280) ;  /* 0x0000000c004c7947 */ /* 0x000fea0003800000 */
.L_x_281:
[----:B-1----:R-:W-:-:S06]  /*c810*/  IMAD.U32 R3, R3, 0x10000, RZ ;  /* 0x0001000003037824 */ /* 0x002fcc00078e00ff */
[----:B------:R-:W0:Y:S02]  /*c820*/  F2I.FTZ.TRUNC.NTZ R3, R3 ;  /* 0x0000000300037305 */ /* 0x000e24000021f100 */
[----:B0-----:R0:W-:Y:S01]  /*c830*/  STG.E.U16 desc[UR36][R16.64], R3 ;  /* 0x0000000310007986 */ /* 0x0011e2000c101524 */
[----:B------:R-:W-:Y:S05]  /*c840*/  BRA `(.L_x_280) ;  /* 0x0000000c003c7947 */ /* 0x000fea0003800000 */
.L_x_276:
        /* <DEDUP_REMOVED lines=9> */
.L_x_284:
[----:B-1----:R-:W-:-:S05]  /*c8e0*/  IMAD.U32 R0, R3, 0x10000, RZ ;  /* 0x0001000003007824 */ /* 0x002fca00078e00ff */
[----:B------:R-:W-:-:S05]  /*c8f0*/  F2FP.F16.F32.PACK_AB R0, RZ, R0 ;  /* 0x00000000ff00723e */ /* 0x000fca00000000ff */
[----:B------:R0:W-:Y:S01]  /*c900*/  STG.E.U16 desc[UR36][R16.64], R0 ;  /* 0x0000000010007986 */ /* 0x0001e2000c101524 */
[----:B------:R-:W-:Y:S05]  /*c910*/  BRA `(.L_x_280) ;  /* 0x0000000c00087947 */ /* 0x000fea0003800000 */
.L_x_283:
        /* <DEDUP_REMOVED lines=10> */
.L_x_286:
[----:B-1----:R-:W-:-:S05]  /*c9c0*/  IMAD.U32 R3, R3, 0x10000, RZ ;  /* 0x0001000003037824 */ /* 0x002fca00078e00ff */
[----:B------:R-:W-:-:S04]  /*c9d0*/  F2FP.F16.F32.PACK_AB R3, RZ, R3 ;  /* 0x00000003ff03723e */ /* 0x000fc800000000ff */
[----:B------:R-:W-:-:S05]  /*c9e0*/  PRMT R3, R3, 0x5410, RZ ;  /* 0x0000541003037816 */ /* 0x000fca00000000ff */
[----:B------:R0:W-:Y:S01]  /*c9f0*/  STG.E desc[UR36][R16.64], R3 ;  /* 0x0000000310007986 */ /* 0x0001e2000c101924 */
[----:B------:R-:W-:Y:S05]  /*ca00*/  BRA `(.L_x_280) ;  /* 0x0000000800cc7947 */ /* 0x000fea0003800000 */
.L_x_285:
[----:B-1----:R-:W-:-:S04]  /*ca10*/  IMAD.U32 R2, R3, 0x10000, RZ ;  /* 0x0001000003027824 */ /* 0x002fc800078e00ff */
[----:B------:R-:W-:-:S06]  /*ca20*/  FMUL.FTZ R2, R2, 1 ;  /* 0x3f80000002027820 */ /* 0x000fcc0000410000 */
[----:B------:R-:W0:Y:S02]  /*ca30*/  F2F.F64.F32 R2, R2 ;  /* 0x0000000200027310 */ /* 0x000e240000201800 */
[----:B0-----:R0:W-:Y:S01]  /*ca40*/  STG.E.64 desc[UR36][R16.64], R2 ;  /* 0x0000000210007986 */ /* 0x0011e2000c101b24 */
[----:B------:R-:W-:Y:S05]  /*ca50*/  BRA `(.L_x_280) ;  /* 0x0000000800b87947 */ /* 0x000fea0003800000 */
.L_x_275:
        /* <DEDUP_REMOVED lines=13> */
.L_x_289:
[----:B-1----:R-:W-:Y:S01]  /*cb30*/  IMAD.U32 R3, R3, 0x10000, RZ ;  /* 0x0001000003037824 */ /* 0x002fe200078e00ff */
[----:B------:R-:W-:-:S03]  /*cb40*/  CS2R R6, SRZ ;  /* 0x0000000000067805 */ /* 0x000fc6000001ff00 */
[----:B------:R-:W-:-:S04]  /*cb50*/  FMUL.FTZ R3, R3, 1 ;  /* 0x3f80000003037820 */ /* 0x000fc80000410000 */
[----:B------:R-:W0:Y:S02]  /*cb60*/  F2F.F64.F32 R4, R3 ;  /* 0x0000000300047310 */ /* 0x000e240000201800 */
[----:B0-----:R0:W-:Y:S01]  /*cb70*/  STG.E.128 desc[UR36][R16.64], R4 ;  /* 0x0000000410007986 */ /* 0x0011e2000c101d24 */
[----:B------:R-:W-:Y:S05]  /*cb80*/  BRA `(.L_x_280) ;  /* 0x00000008006c7947 */ /* 0x000fea0003800000 */
.L_x_288:
        /* <DEDUP_REMOVED lines=21> */
.L_x_293:
[----:B------:R-:W-:Y:S05]  /*cce0*/  BSYNC B0 ;  /* 0x0000000000007941 */ /* 0x000fea0003800000 */
.L_x_292:
[----:B------:R-:W-:-:S05]  /*ccf0*/  LOP3.LUT R3, R0, R3, RZ, 0xfc, !PT ;  /* 0x0000000300037212 */ /* 0x000fca00078efcff */
[----:B------:R0:W-:Y:S01]  /*cd00*/  STG.E.U8 desc[UR36][R16.64], R3 ;  /* 0x0000000310007986 */ /* 0x0001e2000c101124 */
[----:B------:R-:W-:Y:S05]  /*cd10*/  BRA `(.L_x_280) ;  /* 0x0000000800087947 */ /* 0x000fea0003800000 */
.L_x_291:
        /* <DEDUP_REMOVED lines=13> */
.L_x_295:
[----:B------:R-:W-:Y:S01]  /*cdf0*/  IMAD.MOV.U32 R0, RZ, RZ, 0x7f ;  /* 0x0000007fff007424 */ /* 0x000fe200078e00ff */
[----:B------:R-:W-:-:S04]  /*ce00*/  ISETP.GT.U32.AND P0, PT, R2, 0x7f800000, PT ;  /* 0x7f8000000200780c */ /* 0x000fc80003f04070 */
[----:B------:R-:W-:-:S09]  /*ce10*/  SEL R0, R0, 0x7c, P0 ;  /* 0x0000007c00007807 */ /* 0x000fd20000000000 */
.L_x_296:
[----:B------:R-:W-:Y:S05]  /*ce20*/  BSYNC B0 ;  /* 0x0000000000007941 */ /* 0x000fea0003800000 */
.L_x_294:
[----:B------:R-:W-:-:S04]  /*ce30*/  LOP3.LUT R2, R3, 0x80000000, RZ, 0xc0, !PT ;  /* 0x8000000003027812 */ /* 0x000fc800078ec0ff */
[----:B------:R-:W-:-:S04]  /*ce40*/  SHF.R.U32.HI R3, RZ, 0x18, R2 ;  /* 0x00000018ff037819 */ /* 0x000fc80000011602 */
[----:B------:R-:W-:-:S05]  /*ce50*/  LOP3.LUT R3, R0, R3, RZ, 0xfc, !PT ;  /* 0x0000000300037212 */ /* 0x000fca00078efcff */
[----:B------:R0:W-:Y:S01]  /*ce60*/  STG.E.U8 desc[UR36][R16.64], R3 ;  /* 0x0000000310007986 */ /* 0x0001e2000c101124 */
[----:B------:R-:W-:Y:S05]  /*ce70*/  BRA `(.L_x_280) ;  /* 0x0000000400b07947 */ /* 0x000fea0003800000 */
.L_x_290:
[----:B-1----:R0:W-:Y:S01]  /*ce80*/  STG.E.U16 desc[UR36][R16.64], R3 ;  /* 0x0000000310007986 */ /* 0x0021e2000c101524 */
[----:B------:R-:W-:Y:S05]  /*ce90*/  BRA `(.L_x_280) ;  /* 0x0000000400a87947 */ /* 0x000fea0003800000 */
.L_x_287:
        /* <DEDUP_REMOVED lines=12> */
.L_x_299:
        /* <DEDUP_REMOVED lines=17> */
.L_x_302:
[----:B------:R-:W-:-:S04]  /*d070*/  LOP3.LUT R2, R3, 0x80000000, RZ, 0xc0, !PT ;  /* 0x8000000003027812 */ /* 0x000fc800078ec0ff */
[----:B------:R-:W-:-:S04]  /*d080*/  SHF.R.U32.HI R3, RZ, 0x18, R2 ;  /* 0x00000018ff037819 */ /* 0x000fc80000011602 */
[----:B------:R-:W-:-:S04]  /*d090*/  LOP3.LUT R0, R0, R3, RZ, 0xfc, !PT ;  /* 0x0000000300007212 */ /* 0x000fc800078efcff */
[----:B------:R-:W-:-:S07]  /*d0a0*/  PRMT R8, R0, 0x7610, R8 ;  /* 0x0000761000087816 */ /* 0x000fce0000000008 */
.L_x_301:
[----:B------:R-:W-:Y:S05]  /*d0b0*/  BSYNC B0 ;  /* 0x0000000000007941 */ /* 0x000fea0003800000 */
.L_x_300:
[----:B------:R3:W-:Y:S01]  /*d0c0*/  STG.E.U8 desc[UR36][R16.64], R8 ;  /* 0x0000000810007986 */ /* 0x0007e2000c101124 */
[----:B------:R-:W-:Y:S05]  /*d0d0*/  BRA `(.L_x_280) ;  /* 0x0000000400187947 */ /* 0x000fea0003800000 */
.L_x_298:
        /* <DEDUP_REMOVED lines=17> */
.L_x_305:
[----:B------:R-:W-:-:S04]  /*d1f0*/  LOP3.LUT R2, R3, 0x80000000, RZ, 0xc0, !PT ;  /* 0x8000000003027812 */ /* 0x000fc800078ec0ff */
[----:B------:R-:W-:-:S04]  /*d200*/  SHF.R.U32.HI R3, RZ, 0x18, R2 ;  /* 0x00000018ff037819 */ /* 0x000fc80000011602 */
[----:B------:R-:W-:-:S04]  /*d210*/  LOP3.LUT R0, R0, R3, RZ, 0xfc, !PT ;  /* 0x0000000300007212 */ /* 0x000fc800078efcff */
[----:B------:R-:W-:-:S07]  /*d220*/  PRMT R8, R0, 0x7610, R8 ;  /* 0x0000761000087816 */ /* 0x000fce0000000008 */
.L_x_304:
[----:B------:R-:W-:Y:S05]  /*d230*/  BSYNC B0 ;  /* 0x0000000000007941 */ /* 0x000fea0003800000 */
.L_x_303:
[----:B------:R0:W-:Y:S01]  /*d240*/  STG.E.U8 desc[UR36][R16.64], R8 ;  /* 0x0000000810007986 */ /* 0x0001e2000c101124 */
[----:B------:R-:W-:Y:S05]  /*d250*/  BRA `(.L_x_280) ;  /* 0x0000000000b87947 */ /* 0x000fea0003800000 */
.L_x_297:
        /* <DEDUP_REMOVED lines=22> */
.L_x_279:
        /* <DEDUP_REMOVED lines=16> */
.L_x_308:
[----:B------:R-:W-:Y:S05]  /*d4c0*/  BRA `(.L_x_280) ;  /* 0x00000000001c7947 */ /* 0x000fea0003800000 */
.L_x_307:
[----:B-1----:R-:W-:-:S06]  /*d4d0*/  IMAD.U32 R3, R3, 0x10000, RZ ;  /* 0x0001000003037824 */ /* 0x002fcc00078e00ff */
[----:B------:R-:W0:Y:S02]  /*d4e0*/  F2I.U64.TRUNC R2, R3 ;  /* 0x0000000300027311 */ /* 0x000e24000020d800 */
[----:B0-----:R1:W-:Y:S01]  /*d4f0*/  STG.E.64 desc[UR36][R16.64], R2 ;  /* 0x0000000210007986 */ /* 0x0013e2000c101b24 */
[----:B------:R-:W-:Y:S05]  /*d500*/  BRA `(.L_x_280) ;  /* 0x00000000000c7947 */ /* 0x000fea0003800000 */
.L_x_306:
[----:B-1----:R-:W-:-:S06]  /*d510*/  IMAD.U32 R3, R3, 0x10000, RZ ;  /* 0x0001000003037824 */ /* 0x002fcc00078e00ff */
[----:B------:R-:W0:Y:S02]  /*d520*/  F2I.FTZ.U32.TRUNC.NTZ R3, R3 ;  /* 0x0000000300037305 */ /* 0x000e24000021f000 */
[----:B0-----:R0:W-:Y:S02]  /*d530*/  STG.E desc[UR36][R16.64], R3 ;  /* 0x0000000310007986 */ /* 0x0011e4000c101924 */
.L_x_280:
[----:B------:R-:W-:-:S07]  /*d540*/  VIADD R19, R19, 0x80 ;  /* 0x0000008013137836 */ /* 0x000fce0000000000 */
.L_x_207:
[----:B------:R-:W-:Y:S05]  /*d550*/  BSYNC B6 ;  /* 0x0000000000067941 */ /* 0x000fea0003800000 */
.L_x_206:
[----:B------:R-:W-:Y:S02]  /*d560*/  ULDC UR4, c[0x0][0x210] ;  /* 0x0000840000047ab9 */ /* 0x000fe40000000800 */
[----:B------:R-:W-:-:S13]  /*d570*/  ISETP.GE.AND P0, PT, R19, UR4, PT ;  /* 0x0000000413007c0c */ /* 0x000fda000bf06270 */
[----:B------:R-:W-:Y:S05]  /*d580*/  @P0 EXIT ;  /* 0x000000000000094d */ /* 0x000fea0003800000 */
        /* <DEDUP_REMOVED lines=354> */
.L_x_309:
        /* <DEDUP_REMOVED lines=23> */
.L_x_313:
[----:B------:R-:W2:Y:S02]  /*ed20*/  LDG.E.U8 R2, desc[UR36][R2.64] ;  /* 0x0000002402027981 */ /* 0x000ea4000c1e1100 */
[----:B--2---:R-:W-:-:S04]  /*ed30*/  I2FP.F32.U32 R0, R2 ;  /* 0x0000000200007245 */ /* 0x004fc80000201000 */
[----:B------:R-:W-:-:S04]  /*ed40*/  F2FP.BF16.F32.PACK_AB R0, RZ, R0 ;  /* 0x00000000ff00723e */ /* 0x000fc800000010ff */
[----:B------:R-:W-:Y:S01]  /*ed50*/  PRMT R19, R0, 0x7610, R19 ;  /* 0x0000761000137816 */ /* 0x000fe20000000013 */
[----:B------:R-:W-:Y:S06]  /*ed60*/  BRA `(.L_x_315) ;  /* 0x0000000c00c87947 */ /* 0x000fec0003800000 */
.L_x_312:
        /* <DEDUP_REMOVED lines=11> */
.L_x_317:
[----:B------:R-:W2:Y:S02]  /*ee20*/  LDG.E R2, desc[UR36][R2.64] ;  /* 0x0000002402027981 */ /* 0x000ea4000c1e1900 */
[----:B--2---:R-:W-:-:S04]  /*ee30*/  I2FP.F32.S32 R0, R2 ;  /* 0x0000000200007245 */ /* 0x004fc80000201400 */
[----:B------:R-:W-:-:S04]  /*ee40*/  F2FP.BF16.F32.PACK_AB R0, RZ, R0 ;  /* 0x00000000ff00723e */ /* 0x000fc800000010ff */
[----:B------:R-:W-:Y:S01]  /*ee50*/  PRMT R19, R0, 0x7610, R19 ;  /* 0x0000761000137816 */ /* 0x000fe20000000013 */
[----:B------:R-:W-:Y:S06]  /*ee60*/  BRA `(.L_x_315) ;  /* 0x0000000c00887947 */ /* 0x000fec0003800000 */
.L_x_316:
[----:B------:R-:W2:Y:S02]  /*ee70*/  LDG.E.U16 R2, desc[UR36][R2.64] ;  /* 0x0000002402027981 */ /* 0x000ea4000c1e1500 */
[----:B--2---:R-:W0:Y:S02]  /*ee80*/  I2F.S16 R0, R2 ;  /* 0x0000000200007306 */ /* 0x004e240000101400 */
[----:B0-----:R-:W-:-:S04]  /*ee90*/  F2FP.BF16.F32.PACK_AB R0, RZ, R0 ;  /* 0x00000000ff00723e */ /* 0x001fc800000010ff */
[----:B------:R-:W-:Y:S01]  /*eea0*/  PRMT R19, R0, 0x7610, R19 ;  /* 0x0000761000137816 */ /* 0x000fe20000000013 */
[----:B------:R-:W-:Y:S06]  /*eeb0*/  BRA `(.L_x_315) ;  /* 0x0000000c00747947 */ /* 0x000fec0003800000 */
.L_x_311:
        /* <DEDUP_REMOVED lines=9> */
.L_x_319:
[----:B------:R-:W2:Y:S02]  /*ef50*/  LDG.E.U16 R0, desc[UR36][R2.64] ;  /* 0x0000002402007981 */ /* 0x000ea4000c1e1500 */
[----:B--2---:R-:W-:-:S05]  /*ef60*/  HADD2.F32 R0, -RZ, R0.H0_H0 ;  /* 0x20000000ff007230 */ /* 0x004fca0000004100 */
[----:B------:R-:W-:-:S04]  /*ef70*/  F2FP.BF16.F32.PACK_AB R0, RZ, R0 ;  /* 0x00000000ff00723e */ /* 0x000fc800000010ff */
[----:B------:R-:W-:Y:S01]  /*ef80*/  PRMT R19, R0, 0x7610, R19 ;  /* 0x0000761000137816 */ /* 0x000fe20000000013 */
[----:B------:R-:W-:Y:S06]  /*ef90*/  BRA `(.L_x_315) ;  /* 0x0000000c003c7947 */ /* 0x000fec0003800000 */
.L_x_318:
        /* <DEDUP_REMOVED lines=9> */
.L_x_321:
[----:B------:R-:W2:Y:S02]  /*f030*/  LDG.E.U16 R2, desc[UR36][R2.64] ;  /* 0x0000002402027981 */ /* 0x000ea4000c1e1500 */
[----:B--2---:R-:W-:-:S05]  /*f040*/  HADD2.F32 R0, -RZ, R2.H0_H0 ;  /* 0x20000002ff007230 */ /* 0x004fca0000004100 */
[----:B------:R-:W-:-:S04]  /*f050*/  F2FP.BF16.F32.PACK_AB R0, RZ, R0 ;  /* 0x00000000ff00723e */ /* 0x000fc800000010ff */
[----:B------:R-:W-:Y:S01]  /*f060*/  PRMT R19, R0, 0x7610, R19 ;  /* 0x0000761000137816 */ /* 0x000fe20000000013 */
[----:B------:R-:W-:Y:S06]  /*f070*/  BRA `(.L_x_315) ;  /* 0x0000000c00047947 */ /* 0x000fec0003800000 */
.L_x_320:
        /* <DEDUP_REMOVED lines=9> */
.L_x_310:
        /* <DEDUP_REMOVED lines=14> */
.L_x_324:
        /* <DEDUP_REMOVED lines=9> */
.L_x_323:
        /* <DEDUP_REMOVED lines=28> */
.L_x_326:
        /* <DEDUP_REMOVED lines=15> */
.L_x_325:
[----:B------:R0:W5:Y:S01]  /*f530*/  LDG.E.U16 R19, desc[UR36][R2.64] ;  /* 0x0000002402137981 */ /* 0x000162000c1e1500 */
[----:B------:R-:W-:Y:S05]  /*f540*/  BRA `(.L_x_315) ;  /* 0x0000000400d07947 */ /* 0x000fea0003800000 */
.L_x_322:
        /* <DEDUP_REMOVED lines=13> */
.L_x_329:
        /* <DEDUP_REMOVED lines=21> */
.L_x_333:
[----:B------:R-:W-:Y:S05]  /*f770*/  BSYNC B1 ;  /* 0x0000000000017941 */ /* 0x000fea0003800000 */
.L_x_332:
[----:B------:R-:W-:Y:S01]  /*f780*/  LEA R3, R0, 0x3b800000, 0x17 ;  /* 0x3b80000000037811 */ /* 0x000fe200078eb8ff */
[----:B------:R-:W-:-:S05]  /*f790*/  IMAD.SHL.U32 R0, R2, 0x100000, RZ ;  /* 0x0010000002007824 */ /* 0x000fca00078e00ff */
[----:B------:R-:W-:-:S07]  /*f7a0*/  LOP3.LUT R0, R3, R0, R4, 0xfe, !PT ;  /* 0x0000000003007212 */ /* 0x000fce00078efe04 */
.L_x_331:
[----:B------:R-:W-:Y:S05]  /*f7b0*/  BSYNC B0 ;  /* 0x0000000000007941 */ /* 0x000fea0003800000 */
.L_x_330:
[----:B------:R-:W-:-:S04]  /*f7c0*/  F2FP.BF16.F32.PACK_AB R0, RZ, R0 ;  /* 0x00000000ff00723e */ /* 0x000fc800000010ff */
[----:B------:R-:W-:Y:S01]  /*f7d0*/  PRMT R19, R0, 0x7610, R19 ;  /* 0x0000761000137816 */ /* 0x000fe20000000013 */
[----:B------:R-:W-:Y:S06]  /*f7e0*/  BRA `(.L_x_315) ;  /* 0x0000000400287947 */ /* 0x000fec0003800000 */
.L_x_328:
        /* <DEDUP_REMOVED lines=21> */
.L_x_337:
[----:B------:R-:W-:Y:S05]  /*f940*/  BSYNC B1 ;  /* 0x0000000000017941 */ /* 0x000fea0003800000 */
.L_x_336:
[----:B------:R-:W-:Y:S01]  /*f950*/  LEA R3, R0, 0x37800000, 0x17 ;  /* 0x3780000000037811 */ /* 0x000fe200078eb8ff */
[----:B------:R-:W-:-:S05]  /*f960*/  IMAD.SHL.U32 R0, R2, 0x200000, RZ ;  /* 0x0020000002007824 */ /* 0x000fca00078e00ff */
[----:B------:R-:W-:-:S07]  /*f970*/  LOP3.LUT R0, R3, R0, R4, 0xfe, !PT ;  /* 0x0000000003007212 */ /* 0x000fce00078efe04 */
.L_x_335:
[----:B------:R-:W-:Y:S05]  /*f980*/  BSYNC B0 ;  /* 0x0000000000007941 */ /* 0x000fea0003800000 */
.L_x_334:
[----:B------:R-:W-:-:S04]  /*f990*/  F2FP.BF16.F32.PACK_AB R0, RZ, R0 ;  /* 0x00000000ff00723e */ /* 0x000fc800000010ff */
[----:B------:R-:W-:Y:S01]  /*f9a0*/  PRMT R19, R0, 0x7610, R19 ;  /* 0x0000761000137816 */ /* 0x000fe20000000013 */
[----:B------:R-:W-:Y:S06]  /*f9b0*/  BRA `(.L_x_315) ;  /* 0x0000000000b47947 */ /* 0x000fec0003800000 */
.L_x_327:
        /* <DEDUP_REMOVED lines=14> */
.L_x_341:
[----:B------:R-:W-:Y:S05]  /*faa0*/  BSYNC B0 ;  /* 0x0000000000007941 */ /* 0x000fea0003800000 */
.L_x_340:
[----:B------:R-:W-:-:S04]  /*fab0*/  F2FP.BF16.F32.PACK_AB R0, RZ, R0 ;  /* 0x00000000ff00723e */ /* 0x000fc800000010ff */
[----:B------:R-:W-:Y:S01]  /*fac0*/  PRMT R19, R0, 0x7610, R19 ;  /* 0x0000761000137816 */ /* 0x000fe20000000013 */
[----:B------:R-:W-:Y:S06]  /*fad0*/  BRA `(.L_x_315) ;  /* 0x00000000006c7947 */ /* 0x000fec0003800000 */
.L_x_314:
        /* <DEDUP_REMOVED lines=16> */
.L_x_342:
[----:B------:R-:W-:Y:S01]  /*fbe0*/  PRMT R19, RZ, 0x7610, R19 ;  /* 0x00007610ff137816 */ /* 0x000fe20000000013 */
[----:B------:R-:W-:Y:S06]  /*fbf0*/  BRA `(.L_x_315) ;  /* 0x0000000000247947 */ /* 0x000fec0003800000 */
.L_x_339:
[----:B------:R-:W2:Y:S02]  /*fc00*/  LDG.E.64 R2, desc[UR36][R2.64] ;  /* 0x0000002402027981 */ /* 0x000ea4000c1e1b00 */
[----:B--2---:R-:W0:Y:S02]  /*fc10*/  I2F.U64 R0, R2 ;  /* 0x0000000200007312 */ /* 0x004e240000301000 */
[----:B0-----:R-:W-:-:S04]  /*fc20*/  F2FP.BF16.F32.PACK_AB R0, RZ, R0 ;  /* 0x00000000ff00723e */ /* 0x001fc800000010ff */
[----:B------:R-:W-:Y:S01]  /*fc30*/  PRMT R19, R0, 0x7610, R19 ;  /* 0x0000761000137816 */ /* 0x000fe20000000013 */
[----:B------:R-:W-:Y:S06]  /*fc40*/  BRA `(.L_x_315) ;  /* 0x0000000000107947 */ /* 0x000fec0003800000 */
.L_x_338:
[----:B------:R-:W2:Y:S02]  /*fc50*/  LDG.E R2, desc[UR36][R2.64] ;  /* 0x0000002402027981 */ /* 0x000ea4000c1e1900 */
[----:B--2---:R-:W-:-:S04]  /*fc60*/  I2FP.F32.U32 R0, R2 ;  /* 0x0000000200007245 */ /* 0x004fc80000201000 */
[----:B------:R-:W-:-:S04]  /*fc70*/  F2FP.BF16.F32.PACK_AB R0, RZ, R0 ;  /* 0x00000000ff00723e */ /* 0x000fc800000010ff */
[----:B------:R-:W-:-:S07]  /*fc80*/  PRMT R19, R0, 0x7610, R19 ;  /* 0x0000761000137816 */ /* 0x000fce0000000013 */
.L_x_315:
        /* <DEDUP_REMOVED lines=19> */
.L_x_346:
[----:B------:R-:W2:Y:S02]  /*fdc0*/  LDG.E.U8 R2, desc[UR36][R2.64] ;  /* 0x0000002402027981 */ /* 0x000ea4000c1e1100 */
[----:B--2---:R-:W-:-:S04]  /*fdd0*/  I2FP.F32.U32 R0, R2 ;  /* 0x0000000200007245 */ /* 0x004fc80000201000 */
[----:B------:R-:W-:Y:S01]  /*fde0*/  F2FP.BF16.F32.PACK_AB R0, RZ, R0 ;  /* 0x00000000ff00723e */ /* 0x000fe200000010ff */
[----:B------:R-:W-:Y:S06]  /*fdf0*/  BRA `(.L_x_348) ;  /* 0x0000000c00907947 */ /* 0x000fec0003800000 */
.L_x_345:
        /* <DEDUP_REMOVED lines=10> */
.L_x_350:
[----:B------:R-:W2:Y:S02]  /*fea0*/  LDG.E R2, desc[UR36][R2.64] ;  /* 0x0000002402027981 */ /* 0x000ea4000c1e1900 */
[----:B--2---:R-:W-:-:S04]  /*feb0*/  I2FP.F32.S32 R0, R2 ;  /* 0x0000000200007245 */ /* 0x004fc80000201400 */
[----:B------:R-:W-:Y:S01]  /*fec0*/  F2FP.BF16.F32.PACK_AB R0, RZ, R0 ;  /* 0x00000000ff00723e */ /* 0x000fe200000010ff */
[----:B------:R-:W-:Y:S06]  /*fed0*/  BRA `(.L_x_348) ;  /* 0x0000000c00587947 */ /* 0x000fec0003800000 */
.L_x_349:
[----:B------:R-:W2:Y:S02]  /*fee0*/  LDG.E.U16 R2, desc[UR36][R2.64] ;  /* 0x0000002402027981 */ /* 0x000ea4000c1e1500 */
[----:B--2---:R-:W0:Y:S02]  /*fef0*/  I2F.S16 R0, R2 ;  /* 0x0000000200007306 */ /* 0x004e240000101400 */
[----:B0-----:R-:W-:Y:S01]  /*ff00*/  F2FP.BF16.F32.PACK_AB R0, RZ, R0 ;  /* 0x00000000ff00723e */ /* 0x001fe200000010ff */
[----:B------:R-:W-:Y:S06]  /*ff10*/  BRA `(.L_x_348) ;  /* 0x0000000c00487947 */ /* 0x000fec0003800000 */
.L_x_344:
        /* <DEDUP_REMOVED lines=9> */
.L_x_352:
[----:B------:R-:W2:Y:S02]  /*ffb0*/  LDG.E.U16 R0, desc[UR36][R2.64] ;  /* 0x0000002402007981 */ /* 0x000ea4000c1e1500 */
[----:B--2---:R-:W-:-:S05]  /*ffc0*/  HADD2.F32 R0, -RZ, R0.H0_H0 ;  /* 0x20000000ff007230 */ /* 0x004fca0000004100 */
[----:B------:R-:W-:Y:S01]  /*ffd0*/  F2FP.BF16.F32.PACK_AB R0, RZ, R0 ;  /* 0x00000000ff00723e */ /* 0x000fe200000010ff */
[----:B------:R-:W-:Y:S06]  /*ffe0*/  BRA `(.L_x_348) ;  /* 0x0000000c00147947 */ /* 0x000fec0003800000 */
.L_x_351:
        /* <DEDUP_REMOVED lines=9> */
.L_x_354:
[----:B------:R-:W2:Y:S02]  /*10080*/  LDG.E.U16 R2, desc[UR36][R2.64] ;  /* 0x0000002402027981 */ /* 0x000ea4000c1e1500 */
[----:B--2---:R-:W-:-:S05]  /*10090*/  HADD2.F32 R0, -RZ, R2.H0_H0 ;  /* 0x20000002ff007230 */ /* 0x004fca0000004100 */
[----:B------:R-:W-:Y:S01]  /*100a0*/  F2FP.BF16.F32.PACK_AB R0, RZ, R0 ;  /* 0x00000000ff00723e */ /* 0x000fe200000010ff */
[----:B------:R-:W-:Y:S06]  /*100b0*/  BRA `(.L_x_348) ;  /* 0x0000000800e07947 */ /* 0x000fec0003800000 */
.L_x_353:
        /* <DEDUP_REMOVED lines=8> */
.L_x_343:
        /* <DEDUP_REMOVED lines=13> */
.L_x_357:
        /* <DEDUP_REMOVED lines=8> */
.L_x_356:
        /* <DEDUP_REMOVED lines=28> */
.L_x_359:
        /* <DEDUP_REMOVED lines=15> */
.L_x_358:
[----:B------:R0:W5:Y:S01]  /*10540*/  LDG.E.U16 R0, desc[UR36][R2.64] ;  /* 0x0000002402007981 */ /* 0x000162000c1e1500 */
[----:B------:R-:W-:Y:S05]  /*10550*/  BRA `(.L_x_348) ;  /* 0x0000000400b87947 */ /* 0x000fea0003800000 */
.L_x_355:
        /* <DEDUP_REMOVED lines=12> */
.L_x_362:
        /* <DEDUP_REMOVED lines=21> */
.L_x_366:
[----:B------:R-:W-:Y:S05]  /*10770*/  BSYNC B1 ;  /* 0x0000000000017941 */ /* 0x000fea0003800000 */
.L_x_365:
[----:B------:R-:W-:Y:S01]  /*10780*/  LEA R3, R0, 0x3b800000, 0x17 ;  /* 0x3b80000000037811 */ /* 0x000fe200078eb8ff */
[----:B------:R-:W-:-:S05]  /*10790*/  IMAD.SHL.U32 R0, R2, 0x100000, RZ ;  /* 0x0010000002007824 */ /* 0x000fca00078e00ff */
[----:B------:R-:W-:-:S07]  /*107a0*/  LOP3.LUT R0, R3, R0, R4, 0xfe, !PT ;  /* 0x0000000003007212 */ /* 0x000fce00078efe04 */
.L_x_364:
[----:B------:R-:W-:Y:S05]  /*107b0*/  BSYNC B0 ;  /* 0x0000000000007941 */ /* 0x000fea0003800000 */
.L_x_363:
[----:B------:R-:W-:Y:S01]  /*107c0*/  F2FP.BF16.F32.PACK_AB R0, RZ, R0 ;  /* 0x00000000ff00723e */ /* 0x000fe200000010ff */
[----:B------:R-:W-:Y:S06]  /*107d0*/  BRA `(.L_x_348) ;  /* 0x0000000400187947 */ /* 0x000fec0003800000 */
.L_x_361:
        /* <DEDUP_REMOVED lines=21> */
.L_x_370:
[----:B------:R-:W-:Y:S05]  /*10930*/  BSYNC B1 ;  /* 0x0000000000017941 */ /* 0x000fea0003800000 */
.L_x_369:
[----:B------:R-:W-:Y:S01]  /*10940*/  LEA R3, R0, 0x37800000, 0x17 ;  /* 0x3780000000037811 */ /* 0x000fe200078eb8ff */
[----:B------:R-:W-:-:S05]  /*10950*/  IMAD.SHL.U32 R0, R2, 0x200000, RZ ;  /* 0x0020000002007824 */ /* 0x000fca00078e00ff */
[----:B------:R-:W-:-:S07]  /*10960*/  LOP3.LUT R0, R3, R0, R4, 0xfe, !PT ;  /* 0x0000000003007212 */ /* 0x000fce00078efe04 */
.L_x_368:
[----:B------:R-:W-:Y:S05]  /*10970*/  BSYNC B0 ;  /* 0x0000000000007941 */ /* 0x000fea0003800000 */
.L_x_367:
[----:B------:R-:W-:Y:S01]  /*10980*/  F2FP.BF16.F32.PACK_AB R0, RZ, R0 ;  /* 0x00000000ff00723e */ /* 0x000fe200000010ff */
[----:B------:R-:W-:Y:S06]  /*10990*/  BRA `(.L_x_348) ;  /* 0x0000000000a87947 */ /* 0x000fec0003800000 */
.L_x_360:
        /* <DEDUP_REMOVED lines=14> */
.L_x_374:
[----:B------:R-:W-:Y:S05]  /*10a80*/  BSYNC B0 ;  /* 0x0000000000007941 */ /* 0x000fea0003800000 */
.L_x_373:
[----:B------:R-:W-:Y:S01]  /*10a90*/  F2FP.BF16.F32.PACK_AB R0, RZ, R0 ;  /* 0x00000000ff00723e */ /* 0x000fe200000010ff */
[----:B------:R-:W-:Y:S06]  /*10aa0*/  BRA `(.L_x_348) ;  /* 0x0000000000647947 */ /* 0x000fec0003800000 */
.L_x_347:
        /* <DEDUP_REMOVED lines=16> */
.L_x_375:
[----:B------:R-:W-:Y:S01]  /*10bb0*/  PRMT R0, RZ, 0x7610, R0 ;  /* 0x00007610ff007816 */ /* 0x000fe20000000000 */
[----:B------:R-:W-:Y:S06]  /*10bc0*/  BRA `(.L_x_348) ;  /* 0x00000000001c7947 */ /* 0x000fec0003800000 */
.L_x_372:
[----:B------:R-:W2:Y:S02]  /*10bd0*/  LDG.E.64 R2, desc[UR36][R2.64] ;  /* 0x0000002402027981 */ /* 0x000ea4000c1e1b00 */
[----:B--2---:R-:W0:Y:S02]  /*10be0*/  I2F.U64 R0, R2 ;  /* 0x0000000200007312 */ /* 0x004e240000301000 */
[----:B0-----:R-:W-:Y:S01]  /*10bf0*/  F2FP.BF16.F32.PACK_AB R0, RZ, R0 ;  /* 0x00000000ff00723e */ /* 0x001fe200000010ff */
[----:B------:R-:W-:Y:S06]  /*10c00*/  BRA `(.L_x_348) ;  /* 0x00000000000c7947 */ /* 0x000fec0003800000 */
.L_x_371:
[----:B------:R-:W2:Y:S02]  /*10c10*/  LDG.E R2, desc[UR36][R2.64] ;  /* 0x0000002402027981 */ /* 0x000ea4000c1e1900 */
[----:B--2---:R-:W-:-:S04]  /*10c20*/  I2FP.F32.U32 R0, R2 ;  /* 0x0000000200007245 */ /* 0x004fc80000201000 */
[----:B------:R-:W-:-:S07]  /*10c30*/  F2FP.BF16.F32.PACK_AB R0, RZ, R0 ;  /* 0x00000000ff00723e */ /* 0x000fce00000010ff */
.L_x_348:
        /* <DEDUP_REMOVED lines=24> */
[----:B0-----:R-:W-:Y:S01]  /*10dc0*/  STG.E.U8 desc[UR36][R16.64], R3 ;  /* 0x0000000310007986 */ /* 0x001fe2000c101124 */
[----:B------:R-:W-:Y:S05]  /*10dd0*/  EXIT ;  /* 0x000000000000794d */ /* 0x000fea0003800000 */
.L_x_379:
[----:B0-----:R-:W-:-:S06]  /*10de0*/  IMAD.U32 R3, R19, 0x10000, RZ ;  /* 0x0001000013037824 */ /* 0x001fcc00078e00ff */
[----:B------:R-:W0:Y:S02]  /*10df0*/  F2I.S64.TRUNC R2, R3 ;  /* 0x0000000300027311 */ /* 0x000e24000020d900 */
[----:B0-----:R-:W-:Y:S01]  /*10e00*/  STG.E.U8 desc[UR36][R16.64], R2 ;  /* 0x0000000210007986 */ /* 0x001fe2000c101124 */
[----:B------:R-:W-:Y:S05]  /*10e10*/  EXIT ;  /* 0x000000000000794d */ /* 0x000fea0003800000 */
.L_x_378:
        /* <DEDUP_REMOVED lines=8> */
[----:B0-----:R-:W-:Y:S01]  /*10ea0*/  STG.E.64 desc[UR36][R16.64], R2 ;  /* 0x0000000210007986 */ /* 0x001fe2000c101b24 */
[----:B------:R-:W-:Y:S05]  /*10eb0*/  EXIT ;  /* 0x000000000000794d */ /* 0x000fea0003800000 */
.L_x_382:
[----:B0-----:R-:W-:-:S06]  /*10ec0*/  IMAD.U32 R19, R19, 0x10000, RZ ;  /* 0x0001000013137824 */ /* 0x001fcc00078e00ff */
[----:B------:R-:W0:Y:S02]  /*10ed0*/  F2I.FTZ.TRUNC.NTZ R19, R19 ;  /* 0x0000001300137305 */ /* 0x000e24000021f100 */
[----:B0-----:R-:W-:Y:S01]  /*10ee0*/  STG.E desc[UR36][R16.64], R19 ;  /* 0x0000001310007986 */ /* 0x001fe2000c101924 */
[----:B------:R-:W-:Y:S05]  /*10ef0*/  EXIT ;  /* 0x000000000000794d */ /* 0x000fea0003800000 */
.L_x_381:
[----:B0-----:R-:W-:-:S06]  /*10f00*/  IMAD.U32 R19, R19, 0x10000, RZ ;  /* 0x0001000013137824 */ /* 0x001fcc00078e00ff */
[----:B------:R-:W0:Y:S02]  /*10f10*/  F2I.FTZ.TRUNC.NTZ R19, R19 ;  /* 0x0000001300137305 */ /* 0x000e24000021f100 */
[----:B0-----:R-:W-:Y:S01]  /*10f20*/  STG.E.U16 desc[UR36][R16.64], R19 ;  /* 0x0000001310007986 */ /* 0x001fe2000c101524 */
[----:B------:R-:W-:Y:S05]  /*10f30*/  EXIT ;  /* 0x000000000000794d */ /* 0x000fea0003800000 */
.L_x_377:
[----:B------:R-:W-:-:S13]  /*10f40*/  ISETP.GT.AND P0, PT, R0, 0x6, PT ;  /* 0x000000060000780c */ /* 0x000fda0003f04270 */
[----:B------:R-:W-:Y:S05]  /*10f50*/  @P0 BRA `(.L_x_383) ;  /* 0x00000000002c0947 */ /* 0x000fea0003800000 */
[----:B------:R-:W-:-:S13]  /*10f60*/  ISETP.NE.AND P0, PT, R0, 0x5, PT ;  /* 0x000000050000780c */ /* 0x000fda0003f05270 */
[----:B------:R-:W-:Y:S05]  /*10f70*/  @!P0 BRA `(.L_x_384) ;  /* 0x0000000000148947 */ /* 0x000fea0003800000 */
[----:B------:R-:W-:-:S13]  /*10f80*/  ISETP.NE.AND P0, PT, R0, 0x6, PT ;  /* 0x000000060000780c */ /* 0x000fda0003f05270 */
[----:B------:R-:W-:Y:S05]  /*10f90*/  @P0 BRA `(.L_x_380) ;  /* 0x0000000800c40947 */ /* 0x000fea0003800000 */
[----:B0-----:R-:W-:-:S05]  /*10fa0*/  IMAD.U32 R19, R19, 0x10000, RZ ;  /* 0x0001000013137824 */ /* 0x001fca00078e00ff */
[----:B------:R-:W-:Y:S01]  /*10fb0*/  STG.E desc[UR36][R16.64], R19 ;  /* 0x0000001310007986 */ /* 0x000fe2000c101924 */
[----:B------:R-:W-:Y:S05]  /*10fc0*/  EXIT ;  /* 0x000000000000794d */ /* 0x000fea0003800000 */
.L_x_384:
[----:B0-----:R-:W-:-:S05]  /*10fd0*/  IMAD.U32 R0, R19, 0x10000, RZ ;  /* 0x0001000013007824 */ /* 0x001fca00078e00ff */
[----:B------:R-:W-:-:S05]  /*10fe0*/  F2FP.F16.F32.PACK_AB R0, RZ, R0 ;  /* 0x00000000ff00723e */ /* 0x000fca00000000ff */
[----:B------:R-:W-:Y:S01]  /*10ff0*/  STG.E.U16 desc[UR36][R16.64], R0 ;  /* 0x0000000010007986 */ /* 0x000fe2000c101524 */
[----:B------:R-:W-:Y:S05]  /*11000*/  EXIT ;  /* 0x000000000000794d */ /* 0x000fea0003800000 */
.L_x_383:
        /* <DEDUP_REMOVED lines=8> */
[----:B------:R-:W-:Y:S01]  /*11090*/  STG.E.64 desc[UR36][R16.64], R2 ;  /* 0x0000000210007986 */ /* 0x000fe2000c101b24 */
[----:B------:R-:W-:Y:S05]  /*110a0*/  EXIT ;  /* 0x000000000000794d */ /* 0x000fea0003800000 */
.L_x_386:
[----:B0-----:R-:W-:-:S05]  /*110b0*/  IMAD.U32 R19, R19, 0x10000, RZ ;  /* 0x0001000013137824 */ /* 0x001fca00078e00ff */
[----:B------:R-:W-:-:S04]  /*110c0*/  F2FP.F16.F32.PACK_AB R3, RZ, R19 ;  /* 0x00000013ff03723e */ /* 0x000fc800000000ff */
[----:B------:R-:W-:-:S05]  /*110d0*/  PRMT R3, R3, 0x5410, RZ ;  /* 0x0000541003037816 */ /* 0x000fca00000000ff */
[----:B------:R-:W-:Y:S01]  /*110e0*/  STG.E desc[UR36][R16.64], R3 ;  /* 0x0000000310007986 */ /* 0x000fe2000c101924 */
[----:B------:R-:W-:Y:S05]  /*110f0*/  EXIT ;  /* 0x000000000000794d */ /* 0x000fea0003800000 */
.L_x_385:
[----:B0-----:R-:W-:-:S04]  /*11100*/  IMAD.U32 R2, R19, 0x10000, RZ ;  /* 0x0001000013027824 */ /* 0x001fc800078e00ff */
[----:B------:R-:W-:-:S06]  /*11110*/  FMUL.FTZ R2, R2, 1 ;  /* 0x3f80000002027820 */ /* 0x000fcc0000410000 */
[----:B------:R-:W0:Y:S02]  /*11120*/  F2F.F64.F32 R2, R2 ;  /* 0x0000000200027310 */ /* 0x000e240000201800 */
[----:B0-----:R-:W-:Y:S01]  /*11130*/  STG.E.64 desc[UR36][R16.64], R2 ;  /* 0x0000000210007986 */ /* 0x001fe2000c101b24 */
[----:B------:R-:W-:Y:S05]  /*11140*/  EXIT ;  /* 0x000000000000794d */ /* 0x000fea0003800000 */
.L_x_376:
        /* <DEDUP_REMOVED lines=11> */
[----:B------:R-:W-:Y:S01]  /*11200*/  STG.E.U8 desc[UR36][R16.64], R3 ;  /* 0x0000000310007986 */ /* 0x000fe2000c101124 */
[----:B------:R-:W-:Y:S05]  /*11210*/  EXIT ;  /* 0x000000000000794d */ /* 0x000fea0003800000 */
.L_x_389:
[----:B0-----:R-:W-:Y:S01]  /*11220*/  IMAD.U32 R19, R19, 0x10000, RZ ;  /* 0x0001000013137824 */ /* 0x001fe200078e00ff */
[----:B------:R-:W-:-:S03]  /*11230*/  CS2R R6, SRZ ;  /* 0x0000000000067805 */ /* 0x000fc6000001ff00 */
[----:B------:R-:W-:-:S06]  /*11240*/  FMUL.FTZ R4, R19, 1 ;  /* 0x3f80000013047820 */ /* 0x000fcc0000410000 */
[----:B------:R-:W0:Y:S02]  /*11250*/  F2F.F64.F32 R4, R4 ;  /* 0x0000000400047310 */ /* 0x000e240000201800 */
[----:B0-----:R-:W-:Y:S01]  /*11260*/  STG.E.128 desc[UR36][R16.64], R4 ;  /* 0x0000000410007986 */ /* 0x001fe2000c101d24 */
[----:B------:R-:W-:Y:S05]  /*11270*/  EXIT ;  /* 0x000000000000794d */ /* 0x000fea0003800000 */
.L_x_388:
        /* <DEDUP_REMOVED lines=21> */
.L_x_393:
[----:B------:R-:W-:Y:S05]  /*113d0*/  BSYNC B0 ;  /* 0x0000000000007941 */ /* 0x000fea0003800000 */
.L_x_392:
[----:B------:R-:W-:-:S05]  /*113e0*/  LOP3.LUT R3, R0, R3, RZ, 0xfc, !PT ;  /* 0x0000000300037212 */ /* 0x000fca00078efcff */
[----:B------:R-:W-:Y:S01]  /*113f0*/  STG.E.U8 desc[UR36][R16.64], R3 ;  /* 0x0000000310007986 */ /* 0x000fe2000c101124 */
[----:B------:R-:W-:Y:S05]  /*11400*/  EXIT ;  /* 0x000000000000794d */ /* 0x000fea0003800000 */
.L_x_391:
        /* <DEDUP_REMOVED lines=13> */
.L_x_395:
[----:B------:R-:W-:Y:S01]  /*114e0*/  IMAD.MOV.U32 R0, RZ, RZ, 0x7f ;  /* 0x0000007fff007424 */ /* 0x000fe200078e00ff */
[----:B------:R-:W-:-:S04]  /*114f0*/  ISETP.GT.U32.AND P0, PT, R2, 0x7f800000, PT ;  /* 0x7f8000000200780c */ /* 0x000fc80003f04070 */
[----:B------:R-:W-:-:S09]  /*11500*/  SEL R0, R0, 0x7c, P0 ;  /* 0x0000007c00007807 */ /* 0x000fd20000000000 */
.L_x_396:
[----:B------:R-:W-:Y:S05]  /*11510*/  BSYNC B0 ;  /* 0x0000000000007941 */ /* 0x000fea0003800000 */
.L_x_394:
[----:B------:R-:W-:-:S04]  /*11520*/  LOP3.LUT R2, R19, 0x80000000, RZ, 0xc0, !PT ;  /* 0x8000000013027812 */ /* 0x000fc800078ec0ff */
[----:B------:R-:W-:-:S04]  /*11530*/  SHF.R.U32.HI R3, RZ, 0x18, R2 ;  /* 0x00000018ff037819 */ /* 0x000fc80000011602 */
[----:B------:R-:W-:-:S05]  /*11540*/  LOP3.LUT R3, R0, R3, RZ, 0xfc, !PT ;  /* 0x0000000300037212 */ /* 0x000fca00078efcff */
[----:B------:R-:W-:Y:S01]  /*11550*/  STG.E.U8 desc[UR36][R16.64], R3 ;  /* 0x0000000310007986 */ /* 0x000fe2000c101124 */
[----:B------:R-:W-:Y:S05]  /*11560*/  EXIT ;  /* 0x000000000000794d */ /* 0x000fea0003800000 */
.L_x_390:
[----:B0-----:R-:W-:Y:S01]  /*11570*/  STG.E.U16 desc[UR36][R16.64], R19 ;  /* 0x0000001310007986 */ /* 0x001fe2000c101524 */
[----:B------:R-:W-:Y:S05]  /*11580*/  EXIT ;  /* 0x000000000000794d */ /* 0x000fea0003800000 */
.L_x_387:
        /* <DEDUP_REMOVED lines=10> */
[----:B0-----:R-:W-:Y:S01]  /*11630*/  STG.E.U16 desc[UR36][R16.64], R3 ;  /* 0x0000000310007986 */ /* 0x001fe2000c101524 */
[----:B------:R-:W-:Y:S05]  /*11640*/  EXIT ;  /* 0x000000000000794d */ /* 0x000fea0003800000 */
.L_x_399:
        /* <DEDUP_REMOVED lines=17> */
.L_x_402:
[----:B------:R-:W-:-:S04]  /*11760*/  LOP3.LUT R2, R19, 0x80000000, RZ, 0xc0, !PT ;  /* 0x8000000013027812 */ /* 0x000fc800078ec0ff */
[----:B------:R-:W-:-:S04]  /*11770*/  SHF.R.U32.HI R3, RZ, 0x18, R2 ;  /* 0x00000018ff037819 */ /* 0x000fc80000011602 */
[----:B------:R-:W-:-:S04]  /*11780*/  LOP3.LUT R0, R0, R3, RZ, 0xfc, !PT ;  /* 0x0000000300007212 */ /* 0x000fc800078efcff */
[----:B------:R-:W-:-:S07]  /*11790*/  PRMT R8, R0, 0x7610, R8 ;  /* 0x0000761000087816 */ /* 0x000fce0000000008 */
.L_x_401:
[----:B------:R-:W-:Y:S05]  /*117a0*/  BSYNC B0 ;  /* 0x0000000000007941 */ /* 0x000fea0003800000 */
.L_x_400:
[----:B------:R-:W-:Y:S01]  /*117b0*/  STG.E.U8 desc[UR36][R16.64], R8 ;  /* 0x0000000810007986 */ /* 0x000fe2000c101124 */
[----:B------:R-:W-:Y:S05]  /*117c0*/  EXIT ;  /* 0x000000000000794d */ /* 0x000fea0003800000 */
.L_x_398:
        /* <DEDUP_REMOVED lines=17> */
.L_x_405:
[----:B------:R-:W-:-:S04]  /*118e0*/  LOP3.LUT R2, R19, 0x80000000, RZ, 0xc0, !PT ;  /* 0x8000000013027812 */ /* 0x000fc800078ec0ff */
[----:B------:R-:W-:-:S04]  /*118f0*/  SHF.R.U32.HI R3, RZ, 0x18, R2 ;  /* 0x00000018ff037819 */ /* 0x000fc80000011602 */
[----:B------:R-:W-:-:S04]  /*11900*/  LOP3.LUT R0, R0, R3, RZ, 0xfc, !PT ;  /* 0x0000000300007212 */ /* 0x000fc800078efcff */
[----:B------:R-:W-:-:S07]  /*11910*/  PRMT R8, R0, 0x7610, R8 ;  /* 0x0000761000087816 */ /* 0x000fce0000000008 */
.L_x_404:
[----:B------:R-:W-:Y:S05]  /*11920*/  BSYNC B0 ;  /* 0x0000000000007941 */ /* 0x000fea0003800000 */
.L_x_403:
[----:B------:R-:W-:Y:S01]  /*11930*/  STG.E.U8 desc[UR36][R16.64], R8 ;  /* 0x0000000810007986 */ /* 0x000fe2000c101124 */
[----:B------:R-:W-:Y:S05]  /*11940*/  EXIT ;  /* 0x000000000000794d */ /* 0x000fea0003800000 */
.L_x_397:
        /* <DEDUP_REMOVED lines=20> */
[----:B------:R-:W-:Y:S01]  /*11a90*/  STG.E.U8 desc[UR36][R16.64], R3 ;  /* 0x0000000310007986 */ /* 0x000fe2000c101124 */
[----:B------:R-:W-:Y:S05]  /*11aa0*/  EXIT ;  /* 0x000000000000794d */ /* 0x000fea0003800000 */
.L_x_380:
[----:B------:R-:W-:Y:S01]  /*11ab0*/  MOV R0, 0x0 ;  /* 0x0000000000007802 */ /* 0x000fe20000000f00 */
[----:B------:R-:W-:Y:S01]  /*11ac0*/  ULDC.64 UR4, c[0x4][0x128] ;  /* 0x01004a0000047ab9 */ /* 0x000fe20000000a00 */
[----:B------:R-:W-:Y:S01]  /*11ad0*/  ULDC.64 UR6, c[0x4][0x40] ;  /* 0x0100100000067ab9 */ /* 0x000fe20000000a00 */
[----:B------:R-:W-:Y:S01]  /*11ae0*/  IMAD.U32 R4, RZ, RZ, UR4 ;  /* 0x00000004ff047e24 */ /* 0x000fe2000f8e00ff */
[----:B------:R1:W2:Y:S01]  /*11af0*/  LDC.64 R2, c[0x4][R0] ;  /* 0x0100000000027b82 */ /* 0x0002a20000000a00 */
        /* <DEDUP_REMOVED lines=8> */
[----:B-1----:R-:W-:-:S07]  /*11b80*/  IMAD.MOV.U32 R13, RZ, RZ, RZ ;  /* 0x000000ffff0d7224 */ /* 0x002fce00078e00ff */
[----:B------:R-:W-:-:S07]  /*11b90*/  LEPC R20, `(.L_x_408) ;  /* 0x000000001014794e */ /* 0x000fce0000000000 */
[----:B0-2---:R-:W-:Y:S05]  /*11ba0*/  CALL.ABS.NOINC R2 ;  /* 0x0000000002007343 */ /* 0x005fea0003c00000 */
.L_x_408:
[----:B------:R-:W-:Y:S05]  /*11bb0*/  EXIT ;  /* 0x000000000000794d */ /* 0x000fea0003800000 */
.L_x_407:
[----:B0-----:R-:W-:-:S06]  /*11bc0*/  IMAD.U32 R2, R19, 0x10000, RZ ;  /* 0x0001000013027824 */ /* 0x001fcc00078e00ff */
[----:B------:R-:W0:Y:S02]  /*11bd0*/  F2I.U64.TRUNC R2, R2 ;  /* 0x0000000200027311 */ /* 0x000e24000020d800 */
[----:B0-----:R-:W-:Y:S01]  /*11be0*/  STG.E.64 desc[UR36][R16.64], R2 ;  /* 0x0000000210007986 */ /* 0x001fe2000c101b24 */
[----:B------:R-:W-:Y:S05]  /*11bf0*/  EXIT ;  /* 0x000000000000794d */ /* 0x000fea0003800000 */
.L_x_406:
[----:B0-----:R-:W-:-:S06]  /*11c00*/  IMAD.U32 R19, R19, 0x10000, RZ ;  /* 0x0001000013137824 */ /* 0x001fcc00078e00ff */
[----:B------:R-:W0:Y:S02]  /*11c10*/  F2I.FTZ.U32.TRUNC.NTZ R19, R19 ;  /* 0x0000001300137305 */ /* 0x000e24000021f000 */
[----:B0-----:R-:W-:Y:S01]  /*11c20*/  STG.E desc[UR36][R16.64], R19 ;  /* 0x0000001310007986 */ /* 0x001fe2000c101924 */
[----:B------:R-:W-:Y:S05]  /*11c30*/  EXIT ;  /* 0x000000000000794d */ /* 0x000fea0003800000 */
.L_x_409:
[----:B------:R-:W-:-:S00]  /*11c40*/  BRA `(.L_x_409) ;  /* 0xfffffffc00fc7947 */ /* 0x000fc0000383ffff */
[----:B------:R-:W-:-:S00]  /*11c50*/  NOP ;  /* 0x0000000000007918 */ /* 0x000fc00000000000 */
        /* <DEDUP_REMOVED lines=10> */
.L_x_7962:


//--------------------- .text._ZN2at6native27unrolled_elementwise_kernelIZZZNS0_44_GLOBAL__N__40a83637_7_Lerp_cu_f5210f67_358318lerp_scalar_kernelERNS_18TensorIteratorBaseERKN3c106ScalarEENKUlvE0_clEvENKUlvE2_clEvEUlNS5_8BFloat16ESB_E_St5arrayIPcLm3EELi4E23TrivialOffsetCalculatorILi2EjESG_ILi1EjENS0_6memory12LoadWithCastILi2EEENSJ_13StoreWithCastILi1EEEEEviT_T0_T2_T3_T4_T5_ --------------------------
	.section	.text._ZN2at6native27unrolled_elementwise_kernelIZZZNS0_44_GLOBAL__N__40a83637_7_Lerp_cu_f5210f67_358318lerp_scalar_kernelERNS_18TensorIteratorBaseERKN3c106ScalarEENKUlvE0_clEvENKUlvE2_clEvEUlNS5_8BFloat16ESB_E_St5arrayIPcLm3EELi4E23TrivialOffsetCalculatorILi2EjESG_ILi1EjENS0_6memory12LoadWithCastILi2EEENSJ_13StoreWithCastILi1EEEEEviT_T0_T2_T3_T4_T5_,"ax",@progbits
	.align	128
        .global         _ZN2at6native27unrolled_elementwise_kernelIZZZNS0_44_GLOBAL__N__40a83637_7_Lerp_cu_f5210f67_358318lerp_scalar_kernelERNS_18TensorIteratorBaseERKN3c106ScalarEENKUlvE0_clEvENKUlvE2_clEvEUlNS5_8BFloat16ESB_E_St5arrayIPcLm3EELi4E23TrivialOffsetCalculatorILi2EjESG_ILi1EjENS0_6memory12LoadWithCastILi2EEENSJ_13StoreWithCastILi1EEEEEviT_T0_T2_T3_T4_T5_
        .type           _ZN2at6native27unrolled_elementwise_kernelIZZZNS0_44_GLOBAL__N__40a83637_7_Lerp_cu_f5210f67_358318lerp_scalar_kernelERNS_18TensorIteratorBaseERKN3c106ScalarEENKUlvE0_clEvENKUlvE2_clEvEUlNS5_8BFloat16ESB_E_St5arrayIPcLm3EELi4E23TrivialOffsetCalculatorILi2EjESG_ILi1EjENS0_6memory12LoadWithCastILi2EEENSJ_13StoreWithCastILi1EEEEEviT_T0_T2_T3_T4_T5_,@function
        .size           _ZN2at6native27unrolled_elementwise_kernelIZZZNS0_44_GLOBAL__N__40a83637_7_Lerp_cu_f5210f67_358318lerp_scalar_kernelERNS_18TensorIteratorBaseERKN3c106ScalarEENKUlvE0_clEvENKUlvE2_clEvEUlNS5_8BFloat16ESB_E_St5arrayIPcLm3EELi4E23TrivialOffsetCalculatorILi2EjESG_ILi1EjENS0_6memory12LoadWithCastILi2EEENSJ_13StoreWithCastILi1EEEEEviT_T0_T2_T3_T4_T5_,(.L_x_7963 - _ZN2at6native27unrolled_elementwise_kernelIZZZNS0_44_GLOBAL__N__40a83637_7_Lerp_cu_f5210f67_358318lerp_scalar_kernelERNS_18TensorIteratorBaseERKN3c106ScalarEENKUlvE0_clEvENKUlvE2_clEvEUlNS5_8BFloat16ESB_E_St5arrayIPcLm3EELi4E23TrivialOffsetCalculatorILi2EjESG_ILi1EjENS0_6memory12LoadWithCastILi2EEENSJ_13StoreWithCastILi1EEEEEviT_T0_T2_T3_T4_T5_)
        .other          _ZN2at6native27unrolled_elementwise_kernelIZZZNS0_44_GLOBAL__N__40a83637_7_Lerp_cu_f5210f67_358318lerp_scalar_kernelERNS_18TensorIteratorBaseERKN3c106ScalarEENKUlvE0_clEvENKUlvE2_clEvEUlNS5_8BFloat16ESB_E_St5arrayIPcLm3EELi4E23TrivialOffsetCalculatorILi2EjESG_ILi1EjENS0_6memory12LoadWithCastILi2EEENSJ_13StoreWithCastILi1EEEEEviT_T0_T2_T3_T4_T5_,@"STO_CUDA_ENTRY STV_DEFAULT"
_ZN2at6native27unrolled_elementwise_kernelIZZZNS0_44_GLOBAL__N__40a83637_7_Lerp_cu_f5210f67_358318lerp_scalar_kernelERNS_18TensorIteratorBaseERKN3c106ScalarEENKUlvE0_clEvENKUlvE2_clEvEUlNS5_8BFloat16ESB_E_St5arrayIPcLm3EELi4E23TrivialOffsetCalculatorILi2EjESG_ILi1EjENS0_6memory12LoadWithCastILi2EEENSJ_13StoreWithCastILi1EEEEEviT_T0_T2_T3_T4_T5_:
.text._ZN2at6native27unrolled_elementwise_kernelIZZZNS0_44_GLOBAL__N__40a83637_7_Lerp_cu_f5210f67_358318lerp_scalar_kernelERNS_18TensorIteratorBaseERKN3c106ScalarEENKUlvE0_clEvENKUlvE2_clEvEUlNS5_8BFloat16ESB_E_St5arrayIPcLm3EELi4E23TrivialOffsetCalculatorILi2EjESG_ILi1EjENS0_6memory12LoadWithCastILi2EEENSJ_13StoreWithCastILi1EEEEEviT_T0_T2_T3_T4_T5_:
[----:B------:R-:W0:Y:S01]  /*0000*/  LDC R1, c[0x0][0x28] ;  /* 0x00000a00ff017b82 */ /* 0x000e220000000800 */
[----:B------:R-:W1:Y:S07]  /*0010*/  S2R R2, SR_CTAID.X ;  /* 0x0000000000027919 */ /* 0x000e6e0000002500 */
[----:B------:R-:W1:Y:S01]  /*0020*/  LDC R3, c[0x0][0x210] ;  /* 0x00008400ff037b82 */ /* 0x000e620000000800 */
[----:B------:R-:W-:Y:S01]  /*0030*/  ULDC.64 UR36, c[0x0][0x208] ;  /* 0x0000820000247ab9 */ /* 0x000fe20000000a00 */
[----:B------:R-:W-:Y:S01]  /*0040*/  BSSY B6, `(.L_x_410) ;  /* 0x0000224000067945 */ /* 0x000fe20003800000 */
[----:B------:R-:W2:Y:S01]  /*0050*/  S2R R27, SR_TID.X ;  /* 0x00000000001b7919 */ /* 0x000ea20000002100 */
[----:B------:R-:W-:-:S02]  /*0060*/  PRMT R17, RZ, 0x7610, R17 ;  /* 0x00007610ff117816 */ /* 0x000fc40000000011 */
[----:B------:R-:W-:Y:S02]  /*0070*/  PRMT R23, RZ, 0x7610, R23 ;  /* 0x00007610ff177816 */ /* 0x000fe40000000017 */
[----:B------:R-:W3:Y:S01]  /*0080*/  LDC.U8 R25, c[0x0][0x244] ;  /* 0x00009100ff197b82 */ /* 0x000ee20000000000 */
[----:B------:R-:W-:-:S07]  /*0090*/  PRMT R18, RZ, 0x7610, R18 ;  /* 0x00007610ff127816 */ /* 0x000fce0000000012 */
[----:B------:R-:W4:Y:S01]  /*00a0*/  LDC.U8 R22, c[0x0][0x245] ;  /* 0x00009140ff167b82 */ /* 0x000f220000000000 */
[----:B-1----:R-:W-:-:S05]  /*00b0*/  IMAD R16, R2, -0x200, R3 ;  /* 0xfffffe0002107824 */ /* 0x002fca00078e0203 */
[----:B--2---:R-:W-:-:S13]  /*00c0*/  ISETP.GE.AND P0, PT, R27, R16, PT ;  /* 0x000000101b00720c */ /* 0x004fda0003f06270 */
[----:B0--34-:R-:W-:Y:S05]  /*00d0*/  @P0 BRA `(.L_x_411) ;  /* 0x0000002000680947 */ /* 0x019fea0003800000 */
[----:B------:R-:W0:Y:S01]  /*00e0*/  LDC.64 R4, c[0x0][0x230] ;  /* 0x00008c00ff047b82 */ /* 0x000e220000000a00 */
[----:B------:R-:W-:Y:S01]  /*00f0*/  PRMT R0, R25, 0x9910, RZ ;  /* 0x0000991019007816 */ /* 0x000fe200000000ff */
[----:B------:R-:W-:Y:S01]  /*0100*/  IMAD R18, R2, 0x200, R27 ;  /* 0x0000020002127824 */ /* 0x000fe200078e021b */
[----:B------:R-:W-:Y:S02]  /*0110*/  ULDC UR4, c[0x0][0x248] ;  /* 0x0000920000047ab9 */ /* 0x000fe40000000800 */
[----:B------:R-:W-:Y:S01]  /*0120*/  ISETP.GT.AND P0, PT, R0, 0x9, PT ;  /* 0x000000090000780c */ /* 0x000fe20003f04270 */
[----:B------:R-:W-:-:S05]  /*0130*/  IMAD R3, R18, UR4, RZ ;  /* 0x0000000412037c24 */ /* 0x000fca000f8e02ff */
[----:B0-----:R-:W-:-:S05]  /*0140*/  IADD3 R4, P1, R3, R4, RZ ;  /* 0x0000000403047210 */ /* 0x001fca0007f3e0ff */
[----:B------:R-:W-:Y:S02]  /*0150*/  IMAD.X R5, RZ, RZ, R5, P1 ;  /* 0x000000ffff057224 */ /* 0x000fe400008e0605 */
[----:B------:R-:W-:Y:S06]  /*0160*/  @P0 BRA `(.L_x_412) ;  /* 0x0000000400300947 */ /* 0x000fec0003800000 */
        /* <DEDUP_REMOVED lines=13> */
.L_x_415:
[----:B------:R-:W2:Y:S02]  /*0240*/  LDG.E.U8 R4, desc[UR36][R4.64] ;  /* 0x0000002404047981 */ /* 0x000ea4000c1e1100 */
[----:B--2---:R-:W-:-:S04]  /*0250*/  I2FP.F32.U32 R0, R4 ;  /* 0x0000000400007245 */ /* 0x004fc80000201000 */
[----:B------:R-:W-:-:S04]  /*0260*/  F2FP.BF16.F32.PACK_AB R0, RZ, R0 ;  /* 0x00000000ff00723e */ /* 0x000fc800000010ff */
[----:B------:R-:W-:Y:S01]  /*0270*/  PRMT R23, R0, 0x7610, R23 ;  /* 0x0000761000177816 */ /* 0x000fe20000000017 */
[----:B------:R-:W-:Y:S06]  /*0280*/  BRA `(.L_x_417) ;  /* 0x0000000c00c87947 */ /* 0x000fec0003800000 */
.L_x_414:
        /* <DEDUP_REMOVED lines=11> */
.L_x_419:
[----:B------:R-:W2:Y:S02]  /*0340*/  LDG.E R4, desc[UR36][R4.64] ;  /* 0x0000002404047981 */ /* 0x000ea4000c1e1900 */
[----:B--2---:R-:W-:-:S04]  /*0350*/  I2FP.F32.S32 R0, R4 ;  /* 0x0000000400007245 */ /* 0x004fc80000201400 */
[----:B------:R-:W-:-:S04]  /*0360*/  F2FP.BF16.F32.PACK_AB R0, RZ, R0 ;  /* 0x00000000ff00723e */ /* 0x000fc800000010ff */
[----:B------:R-:W-:Y:S01]  /*0370*/  PRMT R23, R0, 0x7610, R23 ;  /* 0x0000761000177816 */ /* 0x000fe20000000017 */
[----:B------:R-:W-:Y:S06]  /*0380*/  BRA `(.L_x_417) ;  /* 0x0000000c00887947 */ /* 0x000fec0003800000 */
.L_x_418:
[----:B------:R-:W2:Y:S02]  /*0390*/  LDG.E.U16 R4, desc[UR36][R4.64] ;  /* 0x0000002404047981 */ /* 0x000ea4000c1e1500 */
[----:B--2---:R-:W0:Y:S02]  /*03a0*/  I2F.S16 R0, R4 ;  /* 0x0000000400007306 */ /* 0x004e240000101400 */
[----:B0-----:R-:W-:-:S04]  /*03b0*/  F2FP.BF16.F32.PACK_AB R0, RZ, R0 ;  /* 0x00000000ff00723e */ /* 0x001fc800000010ff */
[----:B------:R-:W-:Y:S01]  /*03c0*/  PRMT R23, R0, 0x7610, R23 ;  /* 0x0000761000177816 */ /* 0x000fe20000000017 */
[----:B------:R-:W-:Y:S06]  /*03d0*/  BRA `(.L_x_417) ;  /* 0x0000000c00747947 */ /* 0x000fec0003800000 */
.L_x_413:
        /* <DEDUP_REMOVED lines=9> */
.L_x_421:
[----:B------:R-:W2:Y:S02]  /*0470*/  LDG.E.U16 R0, desc[UR36][R4.64] ;  /* 0x0000002404007981 */ /* 0x000ea4000c1e1500 */
[----:B--2---:R-:W-:-:S05]  /*0480*/  HADD2.F32 R0, -RZ, R0.H0_H0 ;  /* 0x20000000ff007230 */ /* 0x004fca0000004100 */
[----:B------:R-:W-:-:S04]  /*0490*/  F2FP.BF16.F32.PACK_AB R0, RZ, R0 ;  /* 0x00000000ff00723e */ /* 0x000fc800000010ff */
[----:B------:R-:W-:Y:S01]  /*04a0*/  PRMT R23, R0, 0x7610, R23 ;  /* 0x0000761000177816 */ /* 0x000fe20000000017 */
[----:B------:R-:W-:Y:S06]  /*04b0*/  BRA `(.L_x_417) ;  /* 0x0000000c003c7947 */ /* 0x000fec0003800000 */
.L_x_420:
        /* <DEDUP_REMOVED lines=9> */
.L_x_423:
[----:B------:R-:W2:Y:S02]  /*0550*/  LDG.E.U16 R4, desc[UR36][R4.64] ;  /* 0x0000002404047981 */ /* 0x000ea4000c1e1500 */
[----:B--2---:R-:W-:-:S05]  /*0560*/  HADD2.F32 R0, -RZ, R4.H0_H0 ;  /* 0x20000004ff007230 */ /* 0x004fca0000004100 */
[----:B------:R-:W-:-:S04]  /*0570*/  F2FP.BF16.F32.PACK_AB R0, RZ, R0 ;  /* 0x00000000ff00723e */ /* 0x000fc800000010ff */
[----:B------:R-:W-:Y:S01]  /*0580*/  PRMT R23, R0, 0x7610, R23 ;  /* 0x0000761000177816 */ /* 0x000fe20000000017 */
[----:B------:R-:W-:Y:S06]  /*0590*/  BRA `(.L_x_417) ;  /* 0x0000000c00047947 */ /* 0x000fec0003800000 */
.L_x_422:
        /* <DEDUP_REMOVED lines=9> */
.L_x_412:
        /* <DEDUP_REMOVED lines=14> */
.L_x_426:
        /* <DEDUP_REMOVED lines=9> */
.L_x_425:
        /* <DEDUP_REMOVED lines=28> */
.L_x_428:
[----:B------:R-:W2:Y:S02]  /*0960*/  LDG.E.U8 R4, desc[UR36][R4.64] ;  /* 0x0000002404047981 */ /* 0x000ea4000c1e1100 */
[----:B--2---:R-:W-:-:S05]  /*0970*/  IMAD.SHL.U32 R0, R4, 0x2000000, RZ ;  /* 0x0200000004007824 */ /* 0x004fca00078e00ff */
[----:B------:R-:W-:-:S13]  /*0980*/  ISETP.GE.U32.AND P0, PT, R0, 0x8000000, PT ;  /* 0x080000000000780c */ /* 0x000fda0003f06070 */
[C---:B------:R-:W-:Y:S02]  /*0990*/  @!P0 IMAD.SHL.U32 R0, R4.reuse, 0x100, RZ ;  /* 0x0000010004008824 */ /* 0x040fe400078e00ff */
[----:B------:R-:W-:-:S03]  /*09a0*/  @P0 IMAD.SHL.U32 R3, R4, 0x200000, RZ ;  /* 0x0020000004030824 */ /* 0x000fc600078e00ff */
[----:B------:R-:W-:Y:S02]  /*09b0*/  @!P0 LOP3.LUT R0, R0, 0x7f00, RZ, 0xc0, !PT ;  /* 0x00007f0000008812 */ /* 0x000fe400078ec0ff */
[----:B------:R-:W-:Y:S02]  /*09c0*/  @P0 LOP3.LUT R3, R3, 0x70000000, RZ, 0xfc, !PT ;  /* 0x7000000003030812 */ /* 0x000fe400078efcff */
[----:B------:R-:W-:-:S03]  /*09d0*/  @!P0 LOP3.LUT R0, R0, 0x3f000000, RZ, 0xfc, !PT ;  /* 0x3f00000000008812 */ /* 0x000fc600078efcff */
[----:B------:R-:W-:Y:S02]  /*09e0*/  @P0 FMUL.FTZ R3, R3, 1.9259299443872358531e-34 ;  /* 0x0780000003030820 */ /* 0x000fe40000410000 */
[----:B------:R-:W-:Y:S01]  /*09f0*/  @!P0 FADD.FTZ R3, R0, -0.5 ;  /* 0xbf00000000038421 */ /* 0x000fe20000010000 */
[----:B------:R-:W-:-:S05]  /*0a00*/  IMAD.SHL.U32 R0, R4, 0x1000000, RZ ;  /* 0x0100000004007824 */ /* 0x000fca00078e00ff */
[----:B------:R-:W-:-:S04]  /*0a10*/  LOP3.LUT R0, R3, 0x80000000, R0, 0xf8, !PT ;  /* 0x8000000003007812 */ /* 0x000fc800078ef800 */
[----:B------:R-:W-:-:S04]  /*0a20*/  F2FP.BF16.F32.PACK_AB R0, RZ, R0 ;  /* 0x00000000ff00723e */ /* 0x000fc800000010ff */
[----:B------:R-:W-:Y:S01]  /*0a30*/  PRMT R23, R0, 0x7610, R23 ;  /* 0x0000761000177816 */ /* 0x000fe20000000017 */
[----:B------:R-:W-:Y:S06]  /*0a40*/  BRA `(.L_x_417) ;  /* 0x0000000400d87947 */ /* 0x000fec0003800000 */
.L_x_427:
[----:B------:R0:W5:Y:S01]  /*0a50*/  LDG.E.U16 R23, desc[UR36][R4.64] ;  /* 0x0000002404177981 */ /* 0x000162000c1e1500 */
[----:B------:R-:W-:Y:S05]  /*0a60*/  BRA `(.L_x_417) ;  /* 0x0000000400d07947 */ /* 0x000fea0003800000 */
.L_x_424:
        /* <DEDUP_REMOVED lines=13> */
.L_x_431:
        /* <DEDUP_REMOVED lines=21> */
.L_x_435:
[----:B------:R-:W-:Y:S05]  /*0c90*/  BSYNC B1 ;  /* 0x0000000000017941 */ /* 0x000fea0003800000 */
.L_x_434:
[----:B------:R-:W-:Y:S01]  /*0ca0*/  LEA R5, R0, 0x3b800000, 0x17 ;  /* 0x3b80000000057811 */ /* 0x000fe200078eb8ff */
[----:B------:R-:W-:-:S05]  /*0cb0*/  IMAD.SHL.U32 R0, R3, 0x100000, RZ ;  /* 0x0010000003007824 */ /* 0x000fca00078e00ff */
[----:B------:R-:W-:-:S07]  /*0cc0*/  LOP3.LUT R0, R5, R0, R6, 0xfe, !PT ;  /* 0x0000000005007212 */ /* 0x000fce00078efe06 */
.L_x_433:
[----:B------:R-:W-:Y:S05]  /*0cd0*/  BSYNC B0 ;  /* 0x0000000000007941 */ /* 0x000fea0003800000 */
.L_x_432:
[----:B------:R-:W-:-:S04]  /*0ce0*/  F2FP.BF16.F32.PACK_AB R0, RZ, R0 ;  /* 0x00000000ff00723e */ /* 0x000fc800000010ff */
[----:B------:R-:W-:Y:S01]  /*0cf0*/  PRMT R23, R0, 0x7610, R23 ;  /* 0x0000761000177816 */ /* 0x000fe20000000017 */
[----:B------:R-:W-:Y:S06]  /*0d00*/  BRA `(.L_x_417) ;  /* 0x0000000400287947 */ /* 0x000fec0003800000 */
.L_x_430:
        /* <DEDUP_REMOVED lines=21> */
.L_x_439:
[----:B------:R-:W-:Y:S05]  /*0e60*/  BSYNC B1 ;  /* 0x0000000000017941 */ /* 0x000fea0003800000 */
.L_x_438:
[----:B------:R-:W-:Y:S01]  /*0e70*/  LEA R5, R0, 0x37800000, 0x17 ;  /* 0x3780000000057811 */ /* 0x000fe200078eb8ff */
[----:B------:R-:W-:-:S05]  /*0e80*/  IMAD.SHL.U32 R0, R3, 0x200000, RZ ;  /* 0x0020000003007824 */ /* 0x000fca00078e00ff */
[----:B------:R-:W-:-:S07]  /*0e90*/  LOP3.LUT R0, R5, R0, R6, 0xfe, !PT ;  /* 0x0000000005007212 */ /* 0x000fce00078efe06 */
.L_x_437:
[----:B------:R-:W-:Y:S05]  /*0ea0*/  BSYNC B0 ;  /* 0x0000000000007941 */ /* 0x000fea0003800000 */
.L_x_436:
[----:B------:R-:W-:-:S04]  /*0eb0*/  F2FP.BF16.F32.PACK_AB R0, RZ, R0 ;  /* 0x00000000ff00723e */ /* 0x000fc800000010ff */
[----:B------:R-:W-:Y:S01]  /*0ec0*/  PRMT R23, R0, 0x7610, R23 ;  /* 0x0000761000177816 */ /* 0x000fe20000000017 */
[----:B------:R-:W-:Y:S06]  /*0ed0*/  BRA `(.L_x_417) ;  /* 0x0000000000b47947 */ /* 0x000fec0003800000 */
.L_x_429:
        /* <DEDUP_REMOVED lines=14> */
.L_x_443:
[----:B------:R-:W-:Y:S05]  /*0fc0*/  BSYNC B0 ;  /* 0x0000000000007941 */ /* 0x000fea0003800000 */
.L_x_442:
[----:B------:R-:W-:-:S04]  /*0fd0*/  F2FP.BF16.F32.PACK_AB R0, RZ, R0 ;  /* 0x00000000ff00723e */ /* 0x000fc800000010ff */
[----:B------:R-:W-:Y:S01]  /*0fe0*/  PRMT R23, R0, 0x7610, R23 ;  /* 0x0000761000177816 */ /* 0x000fe20000000017 */
[----:B------:R-:W-:Y:S06]  /*0ff0*/  BRA `(.L_x_417) ;  /* 0x00000000006c7947 */ /* 0x000fec0003800000 */
.L_x_416:
        /* <DEDUP_REMOVED lines=16> */
.L_x_444:
[----:B------:R-:W-:Y:S01]  /*1100*/  PRMT R23, RZ, 0x7610, R23 ;  /* 0x00007610ff177816 */ /* 0x000fe20000000017 */
[----:B------:R-:W-:Y:S06]  /*1110*/  BRA `(.L_x_417) ;  /* 0x0000000000247947 */ /* 0x000fec0003800000 */
.L_x_441:
[----:B------:R-:W2:Y:S02]  /*1120*/  LDG.E.64 R4, desc[UR36][R4.64] ;  /* 0x0000002404047981 */ /* 0x000ea4000c1e1b00 */
[----:B--2---:R-:W0:Y:S02]  /*1130*/  I2F.U64 R0, R4 ;  /* 0x0000000400007312 */ /* 0x004e240000301000 */
[----:B0-----:R-:W-:-:S04]  /*1140*/  F2FP.BF16.F32.PACK_AB R0, RZ, R0 ;  /* 0x00000000ff00723e */ /* 0x001fc800000010ff */
[----:B------:R-:W-:Y:S01]  /*1150*/  PRMT R23, R0, 0x7610, R23 ;  /* 0x0000761000177816 */ /* 0x000fe20000000017 */
[----:B------:R-:W-:Y:S06]  /*1160*/  BRA `(.L_x_417) ;  /* 0x0000000000107947 */ /* 0x000fec0003800000 */
.L_x_440:
[----:B------:R-:W2:Y:S02]  /*1170*/  LDG.E R4, desc[UR36][R4.64] ;  /* 0x0000002404047981 */ /* 0x000ea4000c1e1900 */
[----:B--2---:R-:W-:-:S04]  /*1180*/  I2FP.F32.U32 R0, R4 ;  /* 0x0000000400007245 */ /* 0x004fc80000201000 */
[----:B------:R-:W-:-:S04]  /*1190*/  F2FP.BF16.F32.PACK_AB R0, RZ, R0 ;  /* 0x00000000ff00723e */ /* 0x000fc800000010ff */
[----:B------:R-:W-:-:S07]  /*11a0*/  PRMT R23, R0, 0x7610, R23 ;  /* 0x0000761000177816 */ /* 0x000fce0000000017 */
.L_x_417:
[----:B0-----:R-:W0:Y:S01]  /*11b0*/  LDC.64 R4, c[0x0][0x238] ;  /* 0x00008e00ff047b82 */ /* 0x001e220000000a00 */
[----:B------:R-:W-:Y:S01]  /*11c0*/  PRMT R0, R22, 0x9910, RZ ;  /* 0x0000991016007816 */ /* 0x000fe200000000ff */
[----:B------:R-:W-:Y:S02]  /*11d0*/  ULDC UR4, c[0x0][0x24c] ;  /* 0x0000930000047ab9 */ /* 0x000fe40000000800 */
[----:B------:R-:W-:Y:S01]  /*11e0*/  IMAD R3, R18, UR4, RZ ;  /* 0x0000000412037c24 */ /* 0x000fe2000f8e02ff */
[----:B------:R-:W-:-:S04]  /*11f0*/  ISETP.GT.AND P0, PT, R0, 0x9, PT ;  /* 0x000000090000780c */ /* 0x000fc80003f04270 */
[----:B0-----:R-:W-:-:S05]  /*1200*/  IADD3 R4, P1, R3, R4, RZ ;  /* 0x0000000403047210 */ /* 0x001fca0007f3e0ff */
[----:B------:R-:W-:-:S04]  /*1210*/  IMAD.X R5, RZ, RZ, R5, P1 ;  /* 0x000000ffff057224 */ /* 0x000fc800008e0605 */
        /* <DEDUP_REMOVED lines=14> */
.L_x_448:
[----:B------:R-:W2:Y:S02]  /*1300*/  LDG.E.U8 R4, desc[UR36][R4.64] ;  /* 0x0000002404047981 */ /* 0x000ea4000c1e1100 */
[----:B--2---:R-:W-:-:S04]  /*1310*/  I2FP.F32.U32 R0, R4 ;  /* 0x0000000400007245 */ /* 0x004fc80000201000 */
[----:B------:R-:W-:-:S04]  /*1320*/  F2FP.BF16.F32.PACK_AB R0, RZ, R0 ;  /* 0x00000000ff00723e */ /* 0x000fc800000010ff */
[----:B------:R-:W-:Y:S01]  /*1330*/  PRMT R18, R0, 0x7610, R18 ;  /* 0x0000761000127816 */ /* 0x000fe20000000012 */
[----:B------:R-:W-:Y:S06]  /*1340*/  BRA `(.L_x_450) ;  /* 0x0000000c00c87947 */ /* 0x000fec0003800000 */
.L_x_447:
        /* <DEDUP_REMOVED lines=11> */
.L_x_452:
[----:B------:R-:W2:Y:S02]  /*1400*/  LDG.E R4, desc[UR36][R4.64] ;  /* 0x0000002404047981 */ /* 0x000ea4000c1e1900 */
[----:B--2---:R-:W-:-:S04]  /*1410*/  I2FP.F32.S32 R0, R4 ;  /* 0x0000000400007245 */ /* 0x004fc80000201400 */
[----:B------:R-:W-:-:S04]  /*1420*/  F2FP.BF16.F32.PACK_AB R0, RZ, R0 ;  /* 0x00000000ff00723e */ /* 0x000fc800000010ff */
[----:B------:R-:W-:Y:S01]  /*1430*/  PRMT R18, R0, 0x7610, R18 ;  /* 0x0000761000127816 */ /* 0x000fe20000000012 */
[----:B------:R-:W-:Y:S06]  /*1440*/  BRA `(.L_x_450) ;  /* 0x0000000c00887947 */ /* 0x000fec0003800000 */
.L_x_451:
[----:B------:R-:W2:Y:S02]  /*1450*/  LDG.E.U16 R4, desc[UR36][R4.64] ;  /* 0x0000002404047981 */ /* 0x000ea4000c1e1500 */
[----:B--2---:R-:W0:Y:S02]  /*1460*/  I2F.S16 R0, R4 ;  /* 0x0000000400007306 */ /* 0x004e240000101400 */
[----:B0-----:R-:W-:-:S04]  /*1470*/  F2FP.BF16.F32.PACK_AB R0, RZ, R0 ;  /* 0x00000000ff00723e */ /* 0x001fc800000010ff */
[----:B------:R-:W-:Y:S01]  /*1480*/  PRMT R18, R0, 0x7610, R18 ;  /* 0x0000761000127816 */ /* 0x000fe20000000012 */
[----:B------:R-:W-:Y:S06]  /*1490*/  BRA `(.L_x_450) ;  /* 0x0000000c00747947 */ /* 0x000fec0003800000 */
.L_x_446:
        /* <DEDUP_REMOVED lines=9> */
.L_x_454:
[----:B------:R-:W2:Y:S02]  /*1530*/  LDG.E.U16 R0, desc[UR36][R4.64] ;  /* 0x0000002404007981 */ /* 0x000ea4000c1e1500 */
[----:B--2---:R-:W-:-:S05]  /*1540*/  HADD2.F32 R0, -RZ, R0.H0_H0 ;  /* 0x20000000ff007230 */ /* 0x004fca0000004100 */
[----:B------:R-:W-:-:S04]  /*1550*/  F2FP.BF16.F32.PACK_AB R0, RZ, R0 ;  /* 0x00000000ff00723e */ /* 0x000fc800000010ff */
[----:B------:R-:W-:Y:S01]  /*1560*/  PRMT R18, R0, 0x7610, R18 ;  /* 0x0000761000127816 */ /* 0x000fe20000000012 */
[----:B------:R-:W-:Y:S06]  /*1570*/  BRA `(.L_x_450) ;  /* 0x0000000c003c7947 */ /* 0x000fec0003800000 */
.L_x_453:
        /* <DEDUP_REMOVED lines=9> */
.L_x_456:
[----:B------:R-:W2:Y:S02]  /*1610*/  LDG.E.U16 R4, desc[UR36][R4.64] ;  /* 0x0000002404047981 */ /* 0x000ea4000c1e1500 */
[----:B--2---:R-:W-:-:S05]  /*1620*/  HADD2.F32 R0, -RZ, R4.H0_H0 ;  /* 0x20000004ff007230 */ /* 0x004fca0000004100 */
[----:B------:R-:W-:-:S04]  /*1630*/  F2FP.BF16.F32.PACK_AB R0, RZ, R0 ;  /* 0x00000000ff00723e */ /* 0x000fc800000010ff */
[----:B------:R-:W-:Y:S01]  /*1640*/  PRMT R18, R0, 0x7610, R18 ;  /* 0x0000761000127816 */ /* 0x000fe20000000012 */
[----:B------:R-:W-:Y:S06]  /*1650*/  BRA `(.L_x_450) ;  /* 0x0000000c00047947 */ /* 0x000fec0003800000 */
.L_x_455:
        /* <DEDUP_REMOVED lines=9> */
.L_x_445:
        /* <DEDUP_REMOVED lines=14> */
.L_x_459:
        /* <DEDUP_REMOVED lines=9> */
.L_x_458:
        /* <DEDUP_REMOVED lines=28> */
.L_x_461:
        /* <DEDUP_REMOVED lines=15> */
.L_x_460:
[----:B------:R0:W5:Y:S01]  /*1b10*/  LDG.E.U16 R18, desc[UR36][R4.64] ;  /* 0x0000002404127981 */ /* 0x000162000c1e1500 */
[----:B------:R-:W-:Y:S05]  /*1b20*/  BRA `(.L_x_450) ;  /* 0x0000000400d07947 */ /* 0x000fea0003800000 */
.L_x_457:
        /* <DEDUP_REMOVED lines=13> */
.L_x_464:
        /* <DEDUP_REMOVED lines=21> */
.L_x_468:
[----:B------:R-:W-:Y:S05]  /*1d50*/  BSYNC B1 ;  /* 0x0000000000017941 */ /* 0x000fea0003800000 */
.L_x_467:
[----:B------:R-:W-:Y:S01]  /*1d60*/  LEA R5, R0, 0x3b800000, 0x17 ;  /* 0x3b80000000057811 */ /* 0x000fe200078eb8ff */
[----:B------:R-:W-:-:S05]  /*1d70*/  IMAD.SHL.U32 R0, R3, 0x100000, RZ ;  /* 0x0010000003007824 */ /* 0x000fca00078e00ff */
[----:B------:R-:W-:-:S07]  /*1d80*/  LOP3.LUT R0, R5, R0, R6, 0xfe, !PT ;  /* 0x0000000005007212 */ /* 0x000fce00078efe06 */
.L_x_466:
[----:B------:R-:W-:Y:S05]  /*1d90*/  BSYNC B0 ;  /* 0x0000000000007941 */ /* 0x000fea0003800000 */
.L_x_465:
[----:B------:R-:W-:-:S04]  /*1da0*/  F2FP.BF16.F32.PACK_AB R0, RZ, R0 ;  /* 0x00000000ff00723e */ /* 0x000fc800000010ff */
[----:B------:R-:W-:Y:S01]  /*1db0*/  PRMT R18, R0, 0x7610, R18 ;  /* 0x0000761000127816 */ /* 0x000fe20000000012 */
[----:B------:R-:W-:Y:S06]  /*1dc0*/  BRA `(.L_x_450) ;  /* 0x0000000400287947 */ /* 0x000fec0003800000 */
.L_x_463:
        /* <DEDUP_REMOVED lines=21> */
.L_x_472:
[----:B------:R-:W-:Y:S05]  /*1f20*/  BSYNC B1 ;  /* 0x0000000000017941 */ /* 0x000fea0003800000 */
.L_x_471:
[----:B------:R-:W-:Y:S01]  /*1f30*/  LEA R5, R0, 0x37800000, 0x17 ;  /* 0x3780000000057811 */ /* 0x000fe200078eb8ff */
[----:B------:R-:W-:-:S05]  /*1f40*/  IMAD.SHL.U32 R0, R3, 0x200000, RZ ;  /* 0x0020000003007824 */ /* 0x000fca00078e00ff */
[----:B------:R-:W-:-:S07]  /*1f50*/  LOP3.LUT R0, R5, R0, R6, 0xfe, !PT ;  /* 0x0000000005007212 */ /* 0x000fce00078efe06 */
.L_x_470:
[----:B------:R-:W-:Y:S05]  /*1f60*/  BSYNC B0 ;  /* 0x0000000000007941 */ /* 0x000fea0003800000 */
.L_x_469:
[----:B------:R-:W-:-:S04]  /*1f70*/  F2FP.BF16.F32.PACK_AB R0, RZ, R0 ;  /* 0x00000000ff00723e */ /* 0x000fc800000010ff */
[----:B------:R-:W-:Y:S01]  /*1f80*/  PRMT R18, R0, 0x7610, R18 ;  /* 0x0000761000127816 */ /* 0x000fe20000000012 */
[----:B------:R-:W-:Y:S06]  /*1f90*/  BRA `(.L_x_450) ;  /* 0x0000000000b47947 */ /* 0x000fec0003800000 */
.L_x_462:
        /* <DEDUP_REMOVED lines=14> */
.L_x_476:
[----:B------:R-:W-:Y:S05]  /*2080*/  BSYNC B0 ;  /* 0x0000000000007941 */ /* 0x000fea0003800000 */
.L_x_475:
[----:B------:R-:W-:-:S04]  /*2090*/  F2FP.BF16.F32.PACK_AB R0, RZ, R0 ;  /* 0x00000000ff00723e */ /* 0x000fc800000010ff */
[----:B------:R-:W-:Y:S01]  /*20a0*/  PRMT R18, R0, 0x7610, R18 ;  /* 0x0000761000127816 */ /* 0x000fe20000000012 */
[----:B------:R-:W-:Y:S06]  /*20b0*/  BRA `(.L_x_450) ;  /* 0x00000000006c7947 */ /* 0x000fec0003800000 */
.L_x_449:
        /* <DEDUP_REMOVED lines=16> */
.L_x_477:
[----:B------:R-:W-:Y:S01]  /*21c0*/  PRMT R18, RZ, 0x7610, R18 ;  /* 0x00007610ff127816 */ /* 0x000fe20000000012 */
[----:B------:R-:W-:Y:S06]  /*21d0*/  BRA `(.L_x_450) ;  /* 0x0000000000247947 */ /* 0x000fec0003800000 */
.L_x_474:
[----:B------:R-:W2:Y:S02]  /*21e0*/  LDG.E.64 R4, desc[UR36][R4.64] ;  /* 0x0000002404047981 */ /* 0x000ea4000c1e1b00 */
[----:B--2---:R-:W0:Y:S02]  /*21f0*/  I2F.U64 R0, R4 ;  /* 0x0000000400007312 */ /* 0x004e240000301000 */
[----:B0-----:R-:W-:-:S04]  /*2200*/  F2FP.BF16.F32.PACK_AB R0, RZ, R0 ;  /* 0x00000000ff00723e */ /* 0x001fc800000010ff */
[----:B------:R-:W-:Y:S01]  /*2210*/  PRMT R18, R0, 0x7610, R18 ;  /* 0x0000761000127816 */ /* 0x000fe20000000012 */
[----:B------:R-:W-:Y:S06]  /*2220*/  BRA `(.L_x_450) ;  /* 0x0000000000107947 */ /* 0x000fec0003800000 */
.L_x_473:
[----:B------:R-:W2:Y:S02]  /*2230*/  LDG.E R4, desc[UR36][R4.64] ;  /* 0x0000002404047981 */ /* 0x000ea4000c1e1900 */
[----:B--2---:R-:W-:-:S04]  /*2240*/  I2FP.F32.U32 R0, R4 ;  /* 0x0000000400007245 */ /* 0x004fc80000201000 */
[----:B------:R-:W-:-:S04]  /*2250*/  F2FP.BF16.F32.PACK_AB R0, RZ, R0 ;  /* 0x00000000ff00723e */ /* 0x000fc800000010ff */
[----:B------:R-:W-:-:S07]  /*2260*/  PRMT R18, R0, 0x7610, R18 ;  /* 0x0000761000127816 */ /* 0x000fce0000000012 */
.L_x_450:
[----:B------:R-:W-:-:S07]  /*2270*/  VIADD R27, R27, 0x80 ;  /* 0x000000801b1b7836 */ /* 0x000fce0000000000 */
.L_x_411:
[----:B------:R-:W-:Y:S05]  /*2280*/  BSYNC B6 ;  /* 0x0000000000067941 */ /* 0x000fea0003800000 */
.L_x_410:
[----:B------:R-:W-:Y:S01]  /*2290*/  ISETP.GE.AND P0, PT, R27, R16, PT ;  /* 0x000000101b00720c */ /* 0x000fe20003f06270 */
[----:B------:R-:W-:Y:S01]  /*22a0*/  BSSY B6, `(.L_x_478) ;  /* 0x000021e000067945 */ /* 0x000fe20003800000 */
[----:B------:R-:W-:-:S11]  /*22b0*/  PRMT R19, RZ, 0x7610, R19 ;  /* 0x00007610ff137816 */ /* 0x000fd60000000013 */
[----:B------:R-:W-:Y:S05]  /*22c0*/  @P0 BRA `(.L_x_479) ;  /* 0x00000020006c0947 */ /* 0x000fea0003800000 */
[----:B0-----:R-:W0:Y:S01]  /*22d0*/  LDC.64 R4, c[0x0][0x230] ;  /* 0x00008c00ff047b82 */ /* 0x001e220000000a00 */
        /* <DEDUP_REMOVED lines=21> */
.L_x_483:
[----:B------:R-:W2:Y:S02]  /*2430*/  LDG.E.U8 R4, desc[UR36][R4.64] ;  /* 0x0000002404047981 */ /* 0x000ea4000c1e1100 */
[----:B--2---:R-:W-:-:S04]  /*2440*/  I2FP.F32.U32 R0, R4 ;  /* 0x0000000400007245 */ /* 0x004fc80000201000 */
[----:B------:R-:W-:-:S04]  /*2450*/  F2FP.BF16.F32.PACK_AB R0, RZ, R0 ;  /* 0x00000000ff00723e */ /* 0x000fc800000010ff */
[----:B------:R-:W-:Y:S01]  /*2460*/  PRMT R17, R0, 0x7610, R17 ;  /* 0x0000761000117816 */ /* 0x000fe20000000011 */
[----:B------:R-:W-:Y:S06]  /*2470*/  BRA `(.L_x_485) ;  /* 0x0000000c00cc7947 */ /* 0x000fec0003800000 */
.L_x_482:
        /* <DEDUP_REMOVED lines=11> */
.L_x_487:
[----:B------:R-:W2:Y:S02]  /*2530*/  LDG.E R4, desc[UR36][R4.64] ;  /* 0x0000002404047981 */ /* 0x000ea4000c1e1900 */
[----:B--2---:R-:W-:-:S04]  /*2540*/  I2FP.F32.S32 R0, R4 ;  /* 0x0000000400007245 */ /* 0x004fc80000201400 */
[----:B------:R-:W-:-:S04]  /*2550*/  F2FP.BF16.F32.PACK_AB R0, RZ, R0 ;  /* 0x00000000ff00723e */ /* 0x000fc800000010ff */
[----:B------:R-:W-:Y:S01]  /*2560*/  PRMT R17, R0, 0x7610, R17 ;  /* 0x0000761000117816 */ /* 0x000fe20000000011 */
[----:B------:R-:W-:Y:S06]  /*2570*/  BRA `(.L_x_485) ;  /* 0x0000000c008c7947 */ /* 0x000fec0003800000 */
.L_x_486:
[----:B------:R-:W2:Y:S02]  /*2580*/  LDG.E.U16 R4, desc[UR36][R4.64] ;  /* 0x0000002404047981 */ /* 0x000ea4000c1e1500 */
[----:B--2---:R-:W0:Y:S02]  /*2590*/  I2F.S16 R0, R4 ;  /* 0x0000000400007306 */ /* 0x004e240000101400 */
[----:B0-----:R-:W-:-:S04]  /*25a0*/  F2FP.BF16.F32.PACK_AB R0, RZ, R0 ;  /* 0x00000000ff00723e */ /* 0x001fc800000010ff */
[----:B------:R-:W-:Y:S01]  /*25b0*/  PRMT R17, R0, 0x7610, R17 ;  /* 0x0000761000117816 */ /* 0x000fe20000000011 */
[----:B------:R-:W-:Y:S06]  /*25c0*/  BRA `(.L_x_485) ;  /* 0x0000000c00787947 */ /* 0x000fec0003800000 */
.L_x_481:
        /* <DEDUP_REMOVED lines=9> */
.L_x_489:
[----:B------:R-:W2:Y:S02]  /*2660*/  LDG.E.U16 R0, desc[UR36][R4.64] ;  /* 0x0000002404007981 */ /* 0x000ea4000c1e1500 */
[----:B--2---:R-:W-:-:S05]  /*2670*/  HADD2.F32 R0, -RZ, R0.H0_H0 ;  /* 0x20000000ff007230 */ /* 0x004fca0000004100 */
[----:B------:R-:W-:-:S04]  /*2680*/  F2FP.BF16.F32.PACK_AB R0, RZ, R0 ;  /* 0x00000000ff00723e */ /* 0x000fc800000010ff */
[----:B------:R-:W-:Y:S01]  /*2690*/  PRMT R17, R0, 0x7610, R17 ;  /* 0x0000761000117816 */ /* 0x000fe20000000011 */
[----:B------:R-:W-:Y:S06]  /*26a0*/  BRA `(.L_x_485) ;  /* 0x0000000c00407947 */ /* 0x000fec0003800000 */
.L_x_488:
        /* <DEDUP_REMOVED lines=9> */
.L_x_491:
[----:B------:R-:W2:Y:S02]  /*2740*/  LDG.E.U16 R4, desc[UR36][R4.64] ;  /* 0x0000002404047981 */ /* 0x000ea4000c1e1500 */
[----:B--2---:R-:W-:-:S05]  /*2750*/  HADD2.F32 R0, -RZ, R4.H0_H0 ;  /* 0x20000004ff007230 */ /* 0x004fca0000004100 */
[----:B------:R-:W-:-:S04]  /*2760*/  F2FP.BF16.F32.PACK_AB R0, RZ, R0 ;  /* 0x00000000ff00723e */ /* 0x000fc800000010ff */
[----:B------:R-:W-:Y:S01]  /*2770*/  PRMT R17, R0, 0x7610, R17 ;  /* 0x0000761000117816 */ /* 0x000fe20000000011 */
[----:B------:R-:W-:Y:S06]  /*2780*/  BRA `(.L_x_485) ;  /* 0x0000000c00087947 */ /* 0x000fec0003800000 */
.L_x_490:
        /* <DEDUP_REMOVED lines=9> */
.L_x_480:
        /* <DEDUP_REMOVED lines=14> */
.L_x_494:
        /* <DEDUP_REMOVED lines=9> */
.L_x_493:
        /* <DEDUP_REMOVED lines=28> */
.L_x_496:
[----:B------:R-:W2:Y:S02]  /*2b50*/  LDG.E.U8 R4, desc[UR36][R4.64] ;  /* 0x0000002404047981 */ /* 0x000ea4000c1e1100 */
[----:B--2---:R-:W-:-:S05]  /*2b60*/  IMAD.SHL.U32 R0, R4, 0x2000000, RZ ;  /* 0x0200000004007824 */ /* 0x004fca00078e00ff */
[----:B------:R-:W-:-:S13]  /*2b70*/  ISETP.GE.U32.AND P0, PT, R0, 0x8000000, PT ;  /* 0x080000000000780c */ /* 0x000fda0003f06070 */
[C---:B------:R-:W-:Y:S02]  /*2b80*/  @P0 IMAD.SHL.U32 R3, R4.reuse, 0x200000, RZ ;  /* 0x0020000004030824 */ /* 0x040fe400078e00ff */
[----:B------:R-:W-:-:S03]  /*2b90*/  @!P0 IMAD.SHL.U32 R0, R4, 0x100, RZ ;  /* 0x0000010004008824 */ /* 0x000fc600078e00ff */
[----:B------:R-:W-:Y:S02]  /*2ba0*/  @P0 LOP3.LUT R3, R3, 0xfe00000, RZ, 0xc0, !PT ;  /* 0x0fe0000003030812 */ /* 0x000fe400078ec0ff */
        /* <DEDUP_REMOVED lines=10> */
.L_x_495:
[----:B------:R0:W5:Y:S01]  /*2c50*/  LDG.E.U16 R17, desc[UR36][R4.64] ;  /* 0x0000002404117981 */ /* 0x000162000c1e1500 */
[----:B------:R-:W-:Y:S05]  /*2c60*/  BRA `(.L_x_485) ;  /* 0x0000000400d07947 */ /* 0x000fea0003800000 */
.L_x_492:
        /* <DEDUP_REMOVED lines=13> */
.L_x_499:
        /* <DEDUP_REMOVED lines=21> */
.L_x_503:
[----:B------:R-:W-:Y:S05]  /*2e90*/  BSYNC B1 ;  /* 0x0000000000017941 */ /* 0x000fea0003800000 */
.L_x_502:
[----:B------:R-:W-:Y:S01]  /*2ea0*/  LEA R5, R0, 0x3b800000, 0x17 ;  /* 0x3b80000000057811 */ /* 0x000fe200078eb8ff */
[----:B------:R-:W-:-:S05]  /*2eb0*/  IMAD.SHL.U32 R0, R3, 0x100000, RZ ;  /* 0x0010000003007824 */ /* 0x000fca00078e00ff */
[----:B------:R-:W-:-:S07]  /*2ec0*/  LOP3.LUT R0, R5, R0, R6, 0xfe, !PT ;  /* 0x0000000005007212 */ /* 0x000fce00078efe06 */
.L_x_501:
[----:B------:R-:W-:Y:S05]  /*2ed0*/  BSYNC B0 ;  /* 0x0000000000007941 */ /* 0x000fea0003800000 */
.L_x_500:
[----:B------:R-:W-:-:S04]  /*2ee0*/  F2FP.BF16.F32.PACK_AB R0, RZ, R0 ;  /* 0x00000000ff00723e */ /* 0x000fc800000010ff */
[----:B------:R-:W-:Y:S01]  /*2ef0*/  PRMT R17, R0, 0x7610, R17 ;  /* 0x0000761000117816 */ /* 0x000fe20000000011 */
[----:B------:R-:W-:Y:S06]  /*2f00*/  BRA `(.L_x_485) ;  /* 0x0000000400287947 */ /* 0x000fec0003800000 */
.L_x_498:
        /* <DEDUP_REMOVED lines=21> */
.L_x_507:
[----:B------:R-:W-:Y:S05]  /*3060*/  BSYNC B1 ;  /* 0x0000000000017941 */ /* 0x000fea0003800000 */
.L_x_506:
[----:B------:R-:W-:Y:S01]  /*3070*/  LEA R5, R0, 0x37800000, 0x17 ;  /* 0x3780000000057811 */ /* 0x000fe200078eb8ff */
[----:B------:R-:W-:-:S05]  /*3080*/  IMAD.SHL.U32 R0, R3, 0x200000, RZ ;  /* 0x0020000003007824 */ /* 0x000fca00078e00ff */
[----:B------:R-:W-:-:S07]  /*3090*/  LOP3.LUT R0, R5, R0, R6, 0xfe, !PT ;  /* 0x0000000005007212 */ /* 0x000fce00078efe06 */
.L_x_505:
[----:B------:R-:W-:Y:S05]  /*30a0*/  BSYNC B0 ;  /* 0x0000000000007941 */ /* 0x000fea0003800000 */
.L_x_504:
[----:B------:R-:W-:-:S04]  /*30b0*/  F2FP.BF16.F32.PACK_AB R0, RZ, R0 ;  /* 0x00000000ff00723e */ /* 0x000fc800000010ff */
[----:B------:R-:W-:Y:S01]  /*30c0*/  PRMT R17, R0, 0x7610, R17 ;  /* 0x0000761000117816 */ /* 0x000fe20000000011 */
[----:B------:R-:W-:Y:S06]  /*30d0*/  BRA `(.L_x_485) ;  /* 0x0000000000b47947 */ /* 0x000fec0003800000 */
.L_x_497:
        /* <DEDUP_REMOVED lines=14> */
.L_x_511:
[----:B------:R-:W-:Y:S05]  /*31c0*/  BSYNC B0 ;  /* 0x0000000000007941 */ /* 0x000fea0003800000 */
.L_x_510:
[----:B------:R-:W-:-:S04]  /*31d0*/  F2FP.BF16.F32.PACK_AB R0, RZ, R0 ;  /* 0x00000000ff00723e */ /* 0x000fc800000010ff */
[----:B------:R-:W-:Y:S01]  /*31e0*/  PRMT R17, R0, 0x7610, R17 ;  /* 0x0000761000117816 */ /* 0x000fe20000000011 */
[----:B------:R-:W-:Y:S06]  /*31f0*/  BRA `(.L_x_485) ;  /* 0x00000000006c7947 */ /* 0x000fec0003800000 */
.L_x_484:
        /* <DEDUP_REMOVED lines=16> */
.L_x_512:
[----:B------:R-:W-:Y:S01]  /*3300*/  PRMT R17, RZ, 0x7610, R17 ;  /* 0x00007610ff117816 */ /* 0x000fe20000000011 */
[----:B------:R-:W-:Y:S06]  /*3310*/  BRA `(.L_x_485) ;  /* 0x0000000000247947 */ /* 0x000fec0003800000 */
.L_x_509:
[----:B------:R-:W2:Y:S02]  /*3320*/  LDG.E.64 R4, desc[UR36][R4.64] ;  /* 0x0000002404047981 */ /* 0x000ea4000c1e1b00 */
[----:B--2---:R-:W0:Y:S02]  /*3330*/  I2F.U64 R0, R4 ;  /* 0x0000000400007312 */ /* 0x004e240000301000 */
[----:B0-----:R-:W-:-:S04]  /*3340*/  F2FP.BF16.F32.PACK_AB R0, RZ, R0 ;  /* 0x00000000ff00723e */ /* 0x001fc800000010ff */
[----:B------:R-:W-:Y:S01]  /*3350*/  PRMT R17, R0, 0x7610, R17 ;  /* 0x0000761000117816 */ /* 0x000fe20000000011 */
[----:B------:R-:W-:Y:S06]  /*3360*/  BRA `(.L_x_485) ;  /* 0x0000000000107947 */ /* 0x000fec0003800000 */
.L_x_508:
[----:B------:R-:W2:Y:S02]  /*3370*/  LDG.E R4, desc[UR36][R4.64] ;  /* 0x0000002404047981 */ /* 0x000ea4000c1e1900 */
[----:B--2---:R-:W-:-:S04]  /*3380*/  I2FP.F32.U32 R0, R4 ;  /* 0x0000000400007245 */ /* 0x004fc80000201000 */
[----:B------:R-:W-:-:S04]  /*3390*/  F2FP.BF16.F32.PACK_AB R0, RZ, R0 ;  /* 0x00000000ff00723e */ /* 0x000fc800000010ff */
[----:B------:R-:W-:-:S07]  /*33a0*/  PRMT R17, R0, 0x7610, R17 ;  /* 0x0000761000117816 */ /* 0x000fce0000000011 */
.L_x_485:
        /* <DEDUP_REMOVED lines=21> */
.L_x_516:
[----:B------:R-:W2:Y:S02]  /*3500*/  LDG.E.U8 R4, desc[UR36][R4.64] ;  /* 0x0000002404047981 */ /* 0x000ea4000c1e1100 */
[----:B--2---:R-:W-:-:S04]  /*3510*/  I2FP.F32.U32 R0, R4 ;  /* 0x0000000400007245 */ /* 0x004fc80000201000 */
[----:B------:R-:W-:-:S04]  /*3520*/  F2FP.BF16.F32.PACK_AB R0, RZ, R0 ;  /* 0x00000000ff00723e */ /* 0x000fc800000010ff */
[----:B------:R-:W-:Y:S01]  /*3530*/  PRMT R19, R0, 0x7610, R19 ;  /* 0x0000761000137816 */ /* 0x000fe20000000013 */
[----:B------:R-:W-:Y:S06]  /*3540*/  BRA `(.L_x_518) ;  /* 0x0000000c00c87947 */ /* 0x000fec0003800000 */
.L_x_515:
        /* <DEDUP_REMOVED lines=11> */
.L_x_520:
[----:B------:R-:W2:Y:S02]  /*3600*/  LDG.E R4, desc[UR36][R4.64] ;  /* 0x0000002404047981 */ /* 0x000ea4000c1e1900 */
[----:B--2---:R-:W-:-:S04]  /*3610*/  I2FP.F32.S32 R0, R4 ;  /* 0x0000000400007245 */ /* 0x004fc80000201400 */
[----:B------:R-:W-:-:S04]  /*3620*/  F2FP.BF16.F32.PACK_AB R0, RZ, R0 ;  /* 0x00000000ff00723e */ /* 0x000fc800000010ff */
[----:B------:R-:W-:Y:S01]  /*3630*/  PRMT R19, R0, 0x7610, R19 ;  /* 0x0000761000137816 */ /* 0x000fe20000000013 */
[----:B------:R-:W-:Y:S06]  /*3640*/  BRA `(.L_x_518) ;  /* 0x0000000c00887947 */ /* 0x000fec0003800000 */
.L_x_519:
[----:B------:R-:W2:Y:S02]  /*3650*/  LDG.E.U16 R4, desc[UR36][R4.64] ;  /* 0x0000002404047981 */ /* 0x000ea4000c1e1500 */
[----:B--2---:R-:W0:Y:S02]  /*3660*/  I2F.S16 R0, R4 ;  /* 0x0000000400007306 */ /* 0x004e240000101400 */
[----:B0-----:R-:W-:-:S04]  /*3670*/  F2FP.BF16.F32.PACK_AB R0, RZ, R0 ;  /* 0x00000000ff00723e */ /* 0x001fc800000010ff */
[----:B------:R-:W-:Y:S01]  /*3680*/  PRMT R19, R0, 0x7610, R19 ;  /* 0x0000761000137816 */ /* 0x000fe20000000013 */
[----:B------:R-:W-:Y:S06]  /*3690*/  BRA `(.L_x_518) ;  /* 0x0000000c00747947 */ /* 0x000fec0003800000 */
.L_x_514:
        /* <DEDUP_REMOVED lines=9> */
.L_x_522:
[----:B------:R-:W2:Y:S02]  /*3730*/  LDG.E.U16 R0, desc[UR36][R4.64] ;  /* 0x0000002404007981 */ /* 0x000ea4000c1e1500 */
[----:B--2---:R-:W-:-:S05]  /*3740*/  HADD2.F32 R0, -RZ, R0.H0_H0 ;  /* 0x20000000ff007230 */ /* 0x004fca0000004100 */
[----:B------:R-:W-:-:S04]  /*3750*/  F2FP.BF16.F32.PACK_AB R0, RZ, R0 ;  /* 0x00000000ff00723e */ /* 0x000fc800000010ff */
[----:B------:R-:W-:Y:S01]  /*3760*/  PRMT R19, R0, 0x7610, R19 ;  /* 0x0000761000137816 */ /* 0x000fe20000000013 */
[----:B------:R-:W-:Y:S06]  /*3770*/  BRA `(.L_x_518) ;  /* 0x0000000c003c7947 */ /* 0x000fec0003800000 */
.L_x_521:
        /* <DEDUP_REMOVED lines=9> */
.L_x_524:
[----:B------:R-:W2:Y:S02]  /*3810*/  LDG.E.U16 R4, desc[UR36][R4.64] ;  /* 0x0000002404047981 */ /* 0x000ea4000c1e1500 */
[----:B--2---:R-:W-:-:S05]  /*3820*/  HADD2.F32 R0, -RZ, R4.H0_H0 ;  /* 0x20000004ff007230 */ /* 0x004fca0000004100 */
[----:B------:R-:W-:-:S04]  /*3830*/  F2FP.BF16.F32.PACK_AB R0, RZ, R0 ;  /* 0x00000000ff00723e */ /* 0x000fc800000010ff */
[----:B------:R-:W-:Y:S01]  /*3840*/  PRMT R19, R0, 0x7610, R19 ;  /* 0x0000761000137816 */ /* 0x000fe20000000013 */
[----:B------:R-:W-:Y:S06]  /*3850*/  BRA `(.L_x_518) ;  /* 0x0000000c00047947 */ /* 0x000fec0003800000 */
.L_x_523:
        /* <DEDUP_REMOVED lines=9> */
.L_x_513:
        /* <DEDUP_REMOVED lines=14> */
.L_x_527:
        /* <DEDUP_REMOVED lines=9> */
.L_x_526:
        /* <DEDUP_REMOVED lines=28> */
.L_x_529:
        /* <DEDUP_REMOVED lines=15> */
.L_x_528:
[----:B------:R0:W5:Y:S01]  /*3d10*/  LDG.E.U16 R19, desc[UR36][R4.64] ;  /* 0x0000002404137981 */ /* 0x000162000c1e1500 */
[----:B------:R-:W-:Y:S05]  /*3d20*/  BRA `(.L_x_518) ;  /* 0x0000000400d07947 */ /* 0x000fea0003800000 */
.L_x_525:
        /* <DEDUP_REMOVED lines=13> */
.L_x_532:
        /* <DEDUP_REMOVED lines=21> */
.L_x_536:
[----:B------:R-:W-:Y:S05]  /*3f50*/  BSYNC B1 ;  /* 0x0000000000017941 */ /* 0x000fea0003800000 */
.L_x_535:
[----:B------:R-:W-:Y:S01]  /*3f60*/  LEA R5, R0, 0x3b800000, 0x17 ;  /* 0x3b80000000057811 */ /* 0x000fe200078eb8ff */
[----:B------:R-:W-:-:S05]  /*3f70*/  IMAD.SHL.U32 R0, R3, 0x100000, RZ ;  /* 0x0010000003007824 */ /* 0x000fca00078e00ff */
[----:B------:R-:W-:-:S07]  /*3f80*/  LOP3.LUT R0, R5, R0, R6, 0xfe, !PT ;  /* 0x0000000005007212 */ /* 0x000fce00078efe06 */
.L_x_534:
[----:B------:R-:W-:Y:S05]  /*3f90*/  BSYNC B0 ;  /* 0x0000000000007941 */ /* 0x000fea0003800000 */
.L_x_533:
[----:B------:R-:W-:-:S04]  /*3fa0*/  F2FP.BF16.F32.PACK_AB R0, RZ, R0 ;  /* 0x00000000ff00723e */ /* 0x000fc800000010ff */
[----:B------:R-:W-:Y:S01]  /*3fb0*/  PRMT R19, R0, 0x7610, R19 ;  /* 0x0000761000137816 */ /* 0x000fe20000000013 */
[----:B------:R-:W-:Y:S06]  /*3fc0*/  BRA `(.L_x_518) ;  /* 0x0000000400287947 */ /* 0x000fec0003800000 */
.L_x_531:
        /* <DEDUP_REMOVED lines=21> */
.L_x_540:
[----:B------:R-:W-:Y:S05]  /*4120*/  BSYNC B1 ;  /* 0x0000000000017941 */ /* 0x000fea0003800000 */
.L_x_539:
[----:B------:R-:W-:Y:S01]  /*4130*/  LEA R5, R0, 0x37800000, 0x17 ;  /* 0x3780000000057811 */ /* 0x000fe200078eb8ff */
[----:B------:R-:W-:-:S05]  /*4140*/  IMAD.SHL.U32 R0, R3, 0x200000, RZ ;  /* 0x0020000003007824 */ /* 0x000fca00078e00ff */
[----:B------:R-:W-:-:S07]  /*4150*/  LOP3.LUT R0, R5, R0, R6, 0xfe, !PT ;  /* 0x0000000005007212 */ /* 0x000fce00078efe06 */
.L_x_538:
[----:B------:R-:W-:Y:S05]  /*4160*/  BSYNC B0 ;  /* 0x0000000000007941 */ /* 0x000fea0003800000 */
.L_x_537:
[----:B------:R-:W-:-:S04]  /*4170*/  F2FP.BF16.F32.PACK_AB R0, RZ, R0 ;  /* 0x00000000ff00723e */ /* 0x000fc800000010ff */
[----:B------:R-:W-:Y:S01]  /*4180*/  PRMT R19, R0, 0x7610, R19 ;  /* 0x0000761000137816 */ /* 0x000fe20000000013 */
[----:B------:R-:W-:Y:S06]  /*4190*/  BRA `(.L_x_518) ;  /* 0x0000000000b47947 */ /* 0x000fec0003800000 */
.L_x_530:
        /* <DEDUP_REMOVED lines=14> */
.L_x_544:
[----:B------:R-:W-:Y:S05]  /*4280*/  BSYNC B0 ;  /* 0x0000000000007941 */ /* 0x000fea0003800000 */
.L_x_543:
[----:B------:R-:W-:-:S04]  /*4290*/  F2FP.BF16.F32.PACK_AB R0, RZ, R0 ;  /* 0x00000000ff00723e */ /* 0x000fc800000010ff */
[----:B------:R-:W-:Y:S01]  /*42a0*/  PRMT R19, R0, 0x7610, R19 ;  /* 0x0000761000137816 */ /* 0x000fe20000000013 */
[----:B------:R-:W-:Y:S06]  /*42b0*/  BRA `(.L_x_518) ;  /* 0x00000000006c7947 */ /* 0x000fec0003800000 */
.L_x_517:
        /* <DEDUP_REMOVED lines=16> */
.L_x_545:
[----:B------:R-:W-:Y:S01]  /*43c0*/  PRMT R19, RZ, 0x7610, R19 ;  /* 0x00007610ff137816 */ /* 0x000fe20000000013 */
[----:B------:R-:W-:Y:S06]  /*43d0*/  BRA `(.L_x_518) ;  /* 0x0000000000247947 */ /* 0x000fec0003800000 */
.L_x_542:
[----:B------:R-:W2:Y:S02]  /*43e0*/  LDG.E.64 R4, desc[UR36][R4.64] ;  /* 0x0000002404047981 */ /* 0x000ea4000c1e1b00 */
[----:B--2---:R-:W0:Y:S02]  /*43f0*/  I2F.U64 R0, R4 ;  /* 0x0000000400007312 */ /* 0x004e240000301000 */
[----:B0-----:R-:W-:-:S04]  /*4400*/  F2FP.BF16.F32.PACK_AB R0, RZ, R0 ;  /* 0x00000000ff00723e */ /* 0x001fc800000010ff */
[----:B------:R-:W-:Y:S01]  /*4410*/  PRMT R19, R0, 0x7610, R19 ;  /* 0x0000761000137816 */ /* 0x000fe20000000013 */
[----:B------:R-:W-:Y:S06]  /*4420*/  BRA `(.L_x_518) ;  /* 0x0000000000107947 */ /* 0x000fec0003800000 */
.L_x_541:
[----:B------:R-:W2:Y:S02]  /*4430*/  LDG.E R4, desc[UR36][R4.64] ;  /* 0x0000002404047981 */ /* 0x000ea4000c1e1900 */
[----:B--2---:R-:W-:-:S04]  /*4440*/  I2FP.F32.U32 R0, R4 ;  /* 0x0000000400007245 */ /* 0x004fc80000201000 */
[----:B------:R-:W-:-:S04]  /*4450*/  F2FP.BF16.F32.PACK_AB R0, RZ, R0 ;  /* 0x00000000ff00723e */ /* 0x000fc800000010ff */
[----:B------:R-:W-:-:S07]  /*4460*/  PRMT R19, R0, 0x7610, R19 ;  /* 0x0000761000137816 */ /* 0x000fce0000000013 */
.L_x_518:
[----:B------:R-:W-:-:S07]  /*4470*/  VIADD R27, R27, 0x80 ;  /* 0x000000801b1b7836 */ /* 0x000fce0000000000 */
.L_x_479:
[----:B------:R-:W-:Y:S05]  /*4480*/  BSYNC B6 ;  /* 0x0000000000067941 */ /* 0x000fea0003800000 */
.L_x_478:
[----:B------:R-:W-:Y:S01]  /*4490*/  ISETP.GE.AND P0, PT, R27, R16, PT ;  /* 0x000000101b00720c */ /* 0x000fe20003f06270 */
[----:B------:R-:W-:Y:S01]  /*44a0*/  BSSY B6, `(.L_x_546) ;  /* 0x0000220000067945 */ /* 0x000fe20003800000 */
[----:B------:R-:W-:Y:S02]  /*44b0*/  PRMT R22, RZ, 0x7610, R22 ;  /* 0x00007610ff167816 */ /* 0x000fe40000000016 */
[----:B------:R-:W-:Y:S02]  /*44c0*/  PRMT R24, RZ, 0x7610, R24 ;  /* 0x00007610ff187816 */ /* 0x000fe40000000018 */
[----:B------:R-:W-:-:S07]  /*44d0*/  PRMT R26, RZ, 0x7610, R26 ;  /* 0x00007610ff1a7816 */ /* 0x000fce000000001a */
        /* <DEDUP_REMOVED lines=23> */
.L_x_551:
[----:B------:R-:W2:Y:S02]  /*4650*/  LDG.E.U8 R4, desc[UR36][R4.64] ;  /* 0x0000002404047981 */ /* 0x000ea4000c1e1100 */
[----:B--2---:R-:W-:-:S04]  /*4660*/  I2FP.F32.U32 R0, R4 ;  /* 0x0000000400007245 */ /* 0x004fc80000201000 */
[----:B------:R-:W-:-:S04]  /*4670*/  F2FP.BF16.F32.PACK_AB R0, RZ, R0 ;  /* 0x00000000ff00723e */ /* 0x000fc800000010ff */
[----:B------:R-:W-:Y:S01]  /*4680*/  PRMT R24, R0, 0x7610, R24 ;  /* 0x0000761000187816 */ /* 0x000fe20000000018 */
[----:B------:R-:W-:Y:S06]  /*4690*/  BRA `(.L_x_553) ;  /* 0x0000000c00c87947 */ /* 0x000fec0003800000 */
.L_x_550:
        /* <DEDUP_REMOVED lines=11> */
.L_x_555:
[----:B------:R-:W2:Y:S02]  /*4750*/  LDG.E R4, desc[UR36][R4.64] ;  /* 0x0000002404047981 */ /* 0x000ea4000c1e1900 */
[----:B--2---:R-:W-:-:S04]  /*4760*/  I2FP.F32.S32 R0, R4 ;  /* 0x0000000400007245 */ /* 0x004fc80000201400 */
[----:B------:R-:W-:-:S04]  /*4770*/  F2FP.BF16.F32.PACK_AB R0, RZ, R0 ;  /* 0x00000000ff00723e */ /* 0x000fc800000010ff */
[----:B------:R-:W-:Y:S01]  /*4780*/  PRMT R24, R0, 0x7610, R24 ;  /* 0x0000761000187816 */ /* 0x000fe20000000018 */
[----:B------:R-:W-:Y:S06]  /*4790*/  BRA `(.L_x_553) ;  /* 0x0000000c00887947 */ /* 0x000fec0003800000 */
.L_x_554:
[----:B------:R-:W2:Y:S02]  /*47a0*/  LDG.E.U16 R4, desc[UR36][R4.64] ;  /* 0x0000002404047981 */ /* 0x000ea4000c1e1500 */
[----:B--2---:R-:W0:Y:S02]  /*47b0*/  I2F.S16 R0, R4 ;  /* 0x0000000400007306 */ /* 0x004e240000101400 */
[----:B0-----:R-:W-:-:S04]  /*47c0*/  F2FP.BF16.F32.PACK_AB R0, RZ, R0 ;  /* 0x00000000ff00723e */ /* 0x001fc800000010ff */
[----:B------:R-:W-:Y:S01]  /*47d0*/  PRMT R24, R0, 0x7610, R24 ;  /* 0x0000761000187816 */ /* 0x000fe20000000018 */
[----:B------:R-:W-:Y:S06]  /*47e0*/  BRA `(.L_x_553) ;  /* 0x0000000c00747947 */ /* 0x000fec0003800000 */
.L_x_549:
        /* <DEDUP_REMOVED lines=9> */
.L_x_557:
[----:B------:R-:W2:Y:S02]  /*4880*/  LDG.E.U16 R0, desc[UR36][R4.64] ;  /* 0x0000002404007981 */ /* 0x000ea4000c1e1500 */
[----:B--2---:R-:W-:-:S05]  /*4890*/  HADD2.F32 R0, -RZ, R0.H0_H0 ;  /* 0x20000000ff007230 */ /* 0x004fca0000004100 */
[----:B------:R-:W-:-:S04]  /*48a0*/  F2FP.BF16.F32.PACK_AB R0, RZ, R0 ;  /* 0x00000000ff00723e */ /* 0x000fc800000010ff */
[----:B------:R-:W-:Y:S01]  /*48b0*/  PRMT R24, R0, 0x7610, R24 ;  /* 0x0000761000187816 */ /* 0x000fe20000000018 */
[----:B------:R-:W-:Y:S06]  /*48c0*/  BRA `(.L_x_553) ;  /* 0x0000000c003c7947 */ /* 0x000fec0003800000 */
.L_x_556:
        /* <DEDUP_REMOVED lines=9> */
.L_x_559:
[----:B------:R-:W2:Y:S02]  /*4960*/  LDG.E.U16 R4, desc[UR36][R4.64] ;  /* 0x0000002404047981 */ /* 0x000ea4000c1e1500 */
[----:B--2---:R-:W-:-:S05]  /*4970*/  HADD2.F32 R0, -RZ, R4.H0_H0 ;  /* 0x20000004ff007230 */ /* 0x004fca0000004100 */
[----:B------:R-:W-:-:S04]  /*4980*/  F2FP.BF16.F32.PACK_AB R0, RZ, R0 ;  /* 0x00000000ff00723e */ /* 0x000fc800000010ff */
[----:B------:R-:W-:Y:S01]  /*4990*/  PRMT R24, R0, 0x7610, R24 ;  /* 0x0000761000187816 */ /* 0x000fe20000000018 */
[----:B------:R-:W-:Y:S06]  /*49a0*/  BRA `(.L_x_553) ;  /* 0x0000000c00047947 */ /* 0x000fec0003800000 */
.L_x_558:
        /* <DEDUP_REMOVED lines=9> */
.L_x_548:
        /* <DEDUP_REMOVED lines=14> */
.L_x_562:
        /* <DEDUP_REMOVED lines=9> */
.L_x_561:
        /* <DEDUP_REMOVED lines=28> */
.L_x_564:
        /* <DEDUP_REMOVED lines=15> */
.L_x_563:
[----:B------:R0:W5:Y:S01]  /*4e60*/  LDG.E.U16 R24, desc[UR36][R4.64] ;  /* 0x0000002404187981 */ /* 0x000162000c1e1500 */
[----:B------:R-:W-:Y:S05]  /*4e70*/  BRA `(.L_x_553) ;  /* 0x0000000400d07947 */ /* 0x000fea0003800000 */
.L_x_560:
        /* <DEDUP_REMOVED lines=13> */
.L_x_567:
        /* <DEDUP_REMOVED lines=21> */
.L_x_571:
[----:B------:R-:W-:Y:S05]  /*50a0*/  BSYNC B1 ;  /* 0x0000000000017941 */ /* 0x000fea0003800000 */
.L_x_570:
[----:B------:R-:W-:Y:S01]  /*50b0*/  LEA R5, R0, 0x3b800000, 0x17 ;  /* 0x3b80000000057811 */ /* 0x000fe200078eb8ff */
[----:B------:R-:W-:-:S05]  /*50c0*/  IMAD.SHL.U32 R0, R3, 0x100000, RZ ;  /* 0x0010000003007824 */ /* 0x000fca00078e00ff */
[----:B------:R-:W-:-:S07]  /*50d0*/  LOP3.LUT R0, R5, R0, R6, 0xfe, !PT ;  /* 0x0000000005007212 */ /* 0x000fce00078efe06 */
.L_x_569:
[----:B------:R-:W-:Y:S05]  /*50e0*/  BSYNC B0 ;  /* 0x0000000000007941 */ /* 0x000fea0003800000 */
.L_x_568:
[----:B------:R-:W-:-:S04]  /*50f0*/  F2FP.BF16.F32.PACK_AB R0, RZ, R0 ;  /* 0x00000000ff00723e */ /* 0x000fc800000010ff */
[----:B------:R-:W-:Y:S01]  /*5100*/  PRMT R24, R0, 0x7610, R24 ;  /* 0x0000761000187816 */ /* 0x000fe20000000018 */
[----:B------:R-:W-:Y:S06]  /*5110*/  BRA `(.L_x_553) ;  /* 0x0000000400287947 */ /* 0x000fec0003800000 */
.L_x_566:
        /* <DEDUP_REMOVED lines=21> */
.L_x_575:
[----:B------:R-:W-:Y:S05]  /*5270*/  BSYNC B1 ;  /* 0x0000000000017941 */ /* 0x000fea0003800000 */
.L_x_574:
[----:B------:R-:W-:Y:S01]  /*5280*/  LEA R5, R0, 0x37800000, 0x17 ;  /* 0x3780000000057811 */ /* 0x000fe200078eb8ff */
[----:B------:R-:W-:-:S05]  /*5290*/  IMAD.SHL.U32 R0, R3, 0x200000, RZ ;  /* 0x0020000003007824 */ /* 0x000fca00078e00ff */
[----:B------:R-:W-:-:S07]  /*52a0*/  LOP3.LUT R0, R5, R0, R6, 0xfe, !PT ;  /* 0x0000000005007212 */ /* 0x000fce00078efe06 */
.L_x_573:
[----:B------:R-:W-:Y:S05]  /*52b0*/  BSYNC B0 ;  /* 0x0000000000007941 */ /* 0x000fea0003800000 */
.L_x_572:
[----:B------:R-:W-:-:S04]  /*52c0*/  F2FP.BF16.F32.PACK_AB R0, RZ, R0 ;  /* 0x00000000ff00723e */ /* 0x000fc800000010ff */
[----:B------:R-:W-:Y:S01]  /*52d0*/  PRMT R24, R0, 0x7610, R24 ;  /* 0x0000761000187816 */ /* 0x000fe20000000018 */
[----:B------:R-:W-:Y:S06]  /*52e0*/  BRA `(.L_x_553) ;  /* 0x0000000000b47947 */ /* 0x000fec0003800000 */
.L_x_565:
        /* <DEDUP_REMOVED lines=14> */
.L_x_579:
[----:B------:R-:W-:Y:S05]  /*53d0*/  BSYNC B0 ;  /* 0x0000000000007941 */ /* 0x000fea0003800000 */
.L_x_578:
[----:B------:R-:W-:-:S04]  /*53e0*/  F2FP.BF16.F32.PACK_AB R0, RZ, R0 ;  /* 0x00000000ff00723e */ /* 0x000fc800000010ff */
[----:B------:R-:W-:Y:S01]  /*53f0*/  PRMT R24, R0, 0x7610, R24 ;  /* 0x0000761000187816 */ /* 0x000fe20000000018 */
[----:B------:R-:W-:Y:S06]  /*5400*/  BRA `(.L_x_553) ;  /* 0x00000000006c7947 */ /* 0x000fec0003800000 */
.L_x_552:
        /* <DEDUP_REMOVED lines=16> */
.L_x_580:
[----:B------:R-:W-:Y:S01]  /*5510*/  PRMT R24, RZ, 0x7610, R24 ;  /* 0x00007610ff187816 */ /* 0x000fe20000000018 */
[----:B------:R-:W-:Y:S06]  /*5520*/  BRA `(.L_x_553) ;  /* 0x0000000000247947 */ /* 0x000fec0003800000 */
.L_x_577:
[----:B------:R-:W2:Y:S02]  /*5530*/  LDG.E.64 R4, desc[UR36][R4.64] ;  /* 0x0000002404047981 */ /* 0x000ea4000c1e1b00 */
[----:B--2---:R-:W0:Y:S02]  /*5540*/  I2F.U64 R0, R4 ;  /* 0x0000000400007312 */ /* 0x004e240000301000 */
[----:B0-----:R-:W-:-:S04]  /*5550*/  F2FP.BF16.F32.PACK_AB R0, RZ, R0 ;  /* 0x00000000ff00723e */ /* 0x001fc800000010ff */
[----:B------:R-:W-:Y:S01]  /*5560*/  PRMT R24, R0, 0x7610, R24 ;  /* 0x0000761000187816 */ /* 0x000fe20000000018 */
[----:B------:R-:W-:Y:S06]  /*5570*/  BRA `(.L_x_553) ;  /* 0x0000000000107947 */ /* 0x000fec0003800000 */
.L_x_576:
[----:B------:R-:W2:Y:S02]  /*5580*/  LDG.E R4, desc[UR36][R4.64] ;  /* 0x0000002404047981 */ /* 0x000ea4000c1e1900 */
[----:B--2---:R-:W-:-:S04]  /*5590*/  I2FP.F32.U32 R0, R4 ;  /* 0x0000000400007245 */ /* 0x004fc80000201000 */
[----:B------:R-:W-:-:S04]  /*55a0*/  F2FP.BF16.F32.PACK_AB R0, RZ, R0 ;  /* 0x00000000ff00723e */ /* 0x000fc800000010ff */
[----:B------:R-:W-:-:S07]  /*55b0*/  PRMT R24, R0, 0x7610, R24 ;  /* 0x0000761000187816 */ /* 0x000fce0000000018 */
.L_x_553:
[----:B------:R-:W1:Y:S01]  /*55c0*/  LDC.U8 R6, c[0x0][0x245] ;  /* 0x00009140ff067b82 */ /* 0x000e620000000000 */
[----:B------:R-:W-:Y:S02]  /*55d0*/  ULDC UR4, c[0x0][0x24c] ;  /* 0x0000930000047ab9 */ /* 0x000fe40000000800 */
[----:B------:R-:W-:-:S05]  /*55e0*/  IMAD R3, R26, UR4, RZ ;  /* 0x000000041a037c24 */ /* 0x000fca000f8e02ff */
[----:B0-----:R-:W0:Y:S01]  /*55f0*/  LDC.64 R4, c[0x0][0x238] ;  /* 0x00008e00ff047b82 */ /* 0x001e220000000a00 */
[----:B-1----:R-:W-:-:S04]  /*5600*/  PRMT R0, R6, 0x9910, RZ ;  /* 0x0000991006007816 */ /* 0x002fc800000000ff */
[----:B------:R-:W-:Y:S02]  /*5610*/  ISETP.GT.AND P1, PT, R0, 0x9, PT ;  /* 0x000000090000780c */ /* 0x000fe40003f24270 */
[----:B0-----:R-:W-:-:S05]  /*5620*/  IADD3 R4, P0, R3, R4, RZ ;  /* 0x0000000403047210 */ /* 0x001fca0007f1e0ff */
[----:B------:R-:W-:-:S06]  /*5630*/  IMAD.X R5, RZ, RZ, R5, P0 ;  /* 0x000000ffff057224 */ /* 0x000fcc00000e0605 */
        /* <DEDUP_REMOVED lines=14> */
.L_x_584:
[----:B------:R-:W2:Y:S02]  /*5720*/  LDG.E.U8 R4, desc[UR36][R4.64] ;  /* 0x0000002404047981 */ /* 0x000ea4000c1e1100 */
[----:B--2---:R-:W-:-:S04]  /*5730*/  I2FP.F32.U32 R0, R4 ;  /* 0x0000000400007245 */ /* 0x004fc80000201000 */
[----:B------:R-:W-:-:S04]  /*5740*/  F2FP.BF16.F32.PACK_AB R0, RZ, R0 ;  /* 0x00000000ff00723e */ /* 0x000fc800000010ff */
[----:B------:R-:W-:Y:S01]  /*5750*/  PRMT R26, R0, 0x7610, R26 ;  /* 0x00007610001a7816 */ /* 0x000fe2000000001a */
[----:B------:R-:W-:Y:S06]  /*5760*/  BRA `(.L_x_586) ;  /* 0x0000000c00c87947 */ /* 0x000fec0003800000 */
.L_x_583:
        /* <DEDUP_REMOVED lines=11> */
.L_x_588:
[----:B------:R-:W2:Y:S02]  /*5820*/  LDG.E R4, desc[UR36][R4.64] ;  /* 0x0000002404047981 */ /* 0x000ea4000c1e1900 */
[----:B--2---:R-:W-:-:S04]  /*5830*/  I2FP.F32.S32 R0, R4 ;  /* 0x0000000400007245 */ /* 0x004fc80000201400 */
[----:B------:R-:W-:-:S04]  /*5840*/  F2FP.BF16.F32.PACK_AB R0, RZ, R0 ;  /* 0x00000000ff00723e */ /* 0x000fc800000010ff */
[----:B------:R-:W-:Y:S01]  /*5850*/  PRMT R26, R0, 0x7610, R26 ;  /* 0x00007610001a7816 */ /* 0x000fe2000000001a */
[----:B------:R-:W-:Y:S06]  /*5860*/  BRA `(.L_x_586) ;  /* 0x0000000c00887947 */ /* 0x000fec0003800000 */
.L_x_587:
[----:B------:R-:W2:Y:S02]  /*5870*/  LDG.E.U16 R4, desc[UR36][R4.64] ;  /* 0x0000002404047981 */ /* 0x000ea4000c1e1500 */
[----:B--2---:R-:W0:Y:S02]  /*5880*/  I2F.S16 R0, R4 ;  /* 0x0000000400007306 */ /* 0x004e240000101400 */
[----:B0-----:R-:W-:-:S04]  /*5890*/  F2FP.BF16.F32.PACK_AB R0, RZ, R0 ;  /* 0x00000000ff00723e */ /* 0x001fc800000010ff */
[----:B------:R-:W-:Y:S01]  /*58a0*/  PRMT R26, R0, 0x7610, R26 ;  /* 0x00007610001a7816 */ /* 0x000fe2000000001a */
[----:B------:R-:W-:Y:S06]  /*58b0*/  BRA `(.L_x_586) ;  /* 0x0000000c00747947 */ /* 0x000fec0003800000 */
.L_x_582:
        /* <DEDUP_REMOVED lines=9> */
.L_x_590:
[----:B------:R-:W2:Y:S02]  /*5950*/  LDG.E.U16 R0, desc[UR36][R4.64] ;  /* 0x0000002404007981 */ /* 0x000ea4000c1e1500 */
[----:B--2---:R-:W-:-:S05]  /*5960*/  HADD2.F32 R0, -RZ, R0.H0_H0 ;  /* 0x20000000ff007230 */ /* 0x004fca0000004100 */
[----:B------:R-:W-:-:S04]  /*5970*/  F2FP.BF16.F32.PACK_AB R0, RZ, R0 ;  /* 0x00000000ff00723e */ /* 0x000fc800000010ff */
[----:B------:R-:W-:Y:S01]  /*5980*/  PRMT R26, R0, 0x7610, R26 ;  /* 0x00007610001a7816 */ /* 0x000fe2000000001a */
[----:B------:R-:W-:Y:S06]  /*5990*/  BRA `(.L_x_586) ;  /* 0x0000000c003c7947 */ /* 0x000fec0003800000 */
.L_x_589:
        /* <DEDUP_REMOVED lines=9> */
.L_x_592:
[----:B------:R-:W2:Y:S02]  /*5a30*/  LDG.E.U16 R4, desc[UR36][R4.64] ;  /* 0x0000002404047981 */ /* 0x000ea4000c1e1500 */
[----:B--2---:R-:W-:-:S05]  /*5a40*/  HADD2.F32 R0, -RZ, R4.H0_H0 ;  /* 0x20000004ff007230 */ /* 0x004fca0000004100 */
[----:B------:R-:W-:-:S04]  /*5a50*/  F2FP.BF16.F32.PACK_AB R0, RZ, R0 ;  /* 0x00000000ff00723e */ /* 0x000fc800000010ff */
[----:B------:R-:W-:Y:S01]  /*5a60*/  PRMT R26, R0, 0x7610, R26 ;  /* 0x00007610001a7816 */ /* 0x000fe2000000001a */
[----:B------:R-:W-:Y:S06]  /*5a70*/  BRA `(.L_x_586) ;  /* 0x0000000c00047947 */ /* 0x000fec0003800000 */
.L_x_591:
        /* <DEDUP_REMOVED lines=9> */
.L_x_581:
        /* <DEDUP_REMOVED lines=14> */
.L_x_595:
        /* <DEDUP_REMOVED lines=9> */
.L_x_594:
        /* <DEDUP_REMOVED lines=28> */
.L_x_597:
        /* <DEDUP_REMOVED lines=15> */
.L_x_596:
[----:B------:R0:W5:Y:S01]  /*5f30*/  LDG.E.U16 R26, desc[UR36][R4.64] ;  /* 0x00000024041a7981 */ /* 0x000162000c1e1500 */
[----:B------:R-:W-:Y:S05]  /*5f40*/  BRA `(.L_x_586) ;  /* 0x0000000400d07947 */ /* 0x000fea0003800000 */
.L_x_593:
        /* <DEDUP_REMOVED lines=13> */
.L_x_600:
        /* <DEDUP_REMOVED lines=21> */
.L_x_604:
[----:B------:R-:W-:Y:S05]  /*6170*/  BSYNC B1 ;  /* 0x0000000000017941 */ /* 0x000fea0003800000 */
.L_x_603:
[----:B------:R-:W-:Y:S01]  /*6180*/  LEA R5, R0, 0x3b800000, 0x17 ;  /* 0x3b80000000057811 */ /* 0x000fe200078eb8ff */
[----:B------:R-:W-:-:S05]  /*6190*/  IMAD.SHL.U32 R0, R3, 0x100000, RZ ;  /* 0x0010000003007824 */ /* 0x000fca00078e00ff */
[----:B------:R-:W-:-:S07]  /*61a0*/  LOP3.LUT R0, R5, R0, R6, 0xfe, !PT ;  /* 0x0000000005007212 */ /* 0x000fce00078efe06 */
.L_x_602:
[----:B------:R-:W-:Y:S05]  /*61b0*/  BSYNC B0 ;  /* 0x0000000000007941 */ /* 0x000fea0003800000 */
.L_x_601:
[----:B------:R-:W-:-:S04]  /*61c0*/  F2FP.BF16.F32.PACK_AB R0, RZ, R0 ;  /* 0x00000000ff00723e */ /* 0x000fc800000010ff */
[----:B------:R-:W-:Y:S01]  /*61d0*/  PRMT R26, R0, 0x7610, R26 ;  /* 0x00007610001a7816 */ /* 0x000fe2000000001a */
[----:B------:R-:W-:Y:S06]  /*61e0*/  BRA `(.L_x_586) ;  /* 0x0000000400287947 */ /* 0x000fec0003800000 */
.L_x_599:
        /* <DEDUP_REMOVED lines=21> */
.L_x_608:
[----:B------:R-:W-:Y:S05]  /*6340*/  BSYNC B1 ;  /* 0x0000000000017941 */ /* 0x000fea0003800000 */
.L_x_607:
[----:B------:R-:W-:Y:S01]  /*6350*/  LEA R5, R0, 0x37800000, 0x17 ;  /* 0x3780000000057811 */ /* 0x000fe200078eb8ff */
[----:B------:R-:W-:-:S05]  /*6360*/  IMAD.SHL.U32 R0, R3, 0x200000, RZ ;  /* 0x0020000003007824 */ /* 0x000fca00078e00ff */
[----:B------:R-:W-:-:S07]  /*6370*/  LOP3.LUT R0, R5, R0, R6, 0xfe, !PT ;  /* 0x0000000005007212 */ /* 0x000fce00078efe06 */
.L_x_606:
[----:B------:R-:W-:Y:S05]  /*6380*/  BSYNC B0 ;  /* 0x0000000000007941 */ /* 0x000fea0003800000 */
.L_x_605:
[----:B------:R-:W-:-:S04]  /*6390*/  F2FP.BF16.F32.PACK_AB R0, RZ, R0 ;  /* 0x00000000ff00723e */ /* 0x000fc800000010ff */
[----:B------:R-:W-:Y:S01]  /*63a0*/  PRMT R26, R0, 0x7610, R26 ;  /* 0x00007610001a7816 */ /* 0x000fe2000000001a */
[----:B------:R-:W-:Y:S06]  /*63b0*/  BRA `(.L_x_586) ;  /* 0x0000000000b47947 */ /* 0x000fec0003800000 */
.L_x_598:
        /* <DEDUP_REMOVED lines=14> */
.L_x_612:
[----:B------:R-:W-:Y:S05]  /*64a0*/  BSYNC B0 ;  /* 0x0000000000007941 */ /* 0x000fea0003800000 */
.L_x_611:
[----:B------:R-:W-:-:S04]  /*64b0*/  F2FP.BF16.F32.PACK_AB R0, RZ, R0 ;  /* 0x00000000ff00723e */ /* 0x000fc800000010ff */
[----:B------:R-:W-:Y:S01]  /*64c0*/  PRMT R26, R0, 0x7610, R26 ;  /* 0x00007610001a7816 */ /* 0x000fe2000000001a */
[----:B------:R-:W-:Y:S06]  /*64d0*/  BRA `(.L_x_586) ;  /* 0x00000000006c7947 */ /* 0x000fec0003800000 */
.L_x_585:
        /* <DEDUP_REMOVED lines=16> */
.L_x_613:
[----:B------:R-:W-:Y:S01]  /*65e0*/  PRMT R26, RZ, 0x7610, R26 ;  /* 0x00007610ff1a7816 */ /* 0x000fe2000000001a */
[----:B------:R-:W-:Y:S06]  /*65f0*/  BRA `(.L_x_586) ;  /* 0x0000000000247947 */ /* 0x000fec0003800000 */
.L_x_610:
[----:B------:R-:W2:Y:S02]  /*6600*/  LDG.E.64 R4, desc[UR36][R4.64] ;  /* 0x0000002404047981 */ /* 0x000ea4000c1e1b00 */
[----:B--2---:R-:W0:Y:S02]  /*6610*/  I2F.U64 R0, R4 ;  /* 0x0000000400007312 */ /* 0x004e240000301000 */
[----:B0-----:R-:W-:-:S04]  /*6620*/  F2FP.BF16.F32.PACK_AB R0, RZ, R0 ;  /* 0x00000000ff00723e */ /* 0x001fc800000010ff */
[----:B------:R-:W-:Y:S01]  /*6630*/  PRMT R26, R0, 0x7610, R26 ;  /* 0x00007610001a7816 */ /* 0x000fe2000000001a */
[----:B------:R-:W-:Y:S06]  /*6640*/  BRA `(.L_x_586) ;  /* 0x0000000000107947 */ /* 0x000fec0003800000 */
.L_x_609:
[----:B------:R-:W2:Y:S02]  /*6650*/  LDG.E R4, desc[UR36][R4.64] ;  /* 0x0000002404047981 */ /* 0x000ea4000c1e1900 */
[----:B--2---:R-:W-:-:S04]  /*6660*/  I2FP.F32.U32 R0, R4 ;  /* 0x0000000400007245 */ /* 0x004fc80000201000 */
[----:B------:R-:W-:-:S04]  /*6670*/  F2FP.BF16.F32.PACK_AB R0, RZ, R0 ;  /* 0x00000000ff00723e */ /* 0x000fc800000010ff */
[----:B------:R-:W-:-:S07]  /*6680*/  PRMT R26, R0, 0x7610, R26 ;  /* 0x00007610001a7816 */ /* 0x000fce000000001a */
.L_x_586:
[----:B------:R-:W-:-:S07]  /*6690*/  VIADD R27, R27, 0x80 ;  /* 0x000000801b1b7836 */ /* 0x000fce0000000000 */
.L_x_547:
[----:B------:R-:W-:Y:S05]  /*66a0*/  BSYNC B6 ;  /* 0x0000000000067941 */ /* 0x000fea0003800000 */
.L_x_546:
[----:B------:R-:W-:Y:S01]  /*66b0*/  ISETP.GE.AND P0, PT, R27, R16, PT ;  /* 0x000000101b00720c */ /* 0x000fe20003f06270 */
[----:B------:R-:W-:Y:S01]  /*66c0*/  BSSY B6, `(.L_x_614) ;  /* 0x000021d000067945 */ /* 0x000fe20003800000 */
[----:B0-----:R-:W-:-:S11]  /*66d0*/  PRMT R4, RZ, 0x7610, R4 ;  /* 0x00007610ff047816 */ /* 0x001fd60000000004 */
[----:B------:R-:W-:Y:S05]  /*66e0*/  @P0 BRA `(.L_x_615) ;  /* 0x0000002000680947 */ /* 0x000fea0003800000 */
        /* <DEDUP_REMOVED lines=22> */
.L_x_619:
[----:B------:R-:W2:Y:S02]  /*6850*/  LDG.E.U8 R4, desc[UR36][R4.64] ;  /* 0x0000002404047981 */ /* 0x000ea4000c1e1100 */
[----:B--2---:R-:W-:-:S04]  /*6860*/  I2FP.F32.U32 R0, R4 ;  /* 0x0000000400007245 */ /* 0x004fc80000201000 */
[----:B------:R-:W-:-:S04]  /*6870*/  F2FP.BF16.F32.PACK_AB R0, RZ, R0 ;  /* 0x00000000ff00723e */ /* 0x000fc800000010ff */
[----:B------:R-:W-:Y:S01]  /*6880*/  PRMT R22, R0, 0x7610, R22 ;  /* 0x0000761000167816 */ /* 0x000fe20000000016 */
[----:B------:R-:W-:Y:S06]  /*6890*/  BRA `(.L_x_621) ;  /* 0x0000000c00c87947 */ /* 0x000fec0003800000 */
.L_x_618:
        /* <DEDUP_REMOVED lines=11> */
.L_x_623:
[----:B------:R-:W2:Y:S02]  /*6950*/  LDG.E R4, desc[UR36][R4.64] ;  /* 0x0000002404047981 */ /* 0x000ea4000c1e1900 */
[----:B--2---:R-:W-:-:S04]  /*6960*/  I2FP.F32.S32 R0, R4 ;  /* 0x0000000400007245 */ /* 0x004fc80000201400 */
[----:B------:R-:W-:-:S04]  /*6970*/  F2FP.BF16.F32.PACK_AB R0, RZ, R0 ;  /* 0x00000000ff00723e */ /* 0x000fc800000010ff */
[----:B------:R-:W-:Y:S01]  /*6980*/  PRMT R22, R0, 0x7610, R22 ;  /* 0x0000761000167816 */ /* 0x000fe20000000016 */
[----:B------:R-:W-:Y:S06]  /*6990*/  BRA `(.L_x_621) ;  /* 0x0000000c00887947 */ /* 0x000fec0003800000 */
.L_x_622:
[----:B------:R-:W2:Y:S02]  /*69a0*/  LDG.E.U16 R4, desc[UR36][R4.64] ;  /* 0x0000002404047981 */ /* 0x000ea4000c1e1500 */
[----:B--2---:R-:W0:Y:S02]  /*69b0*/  I2F.S16 R0, R4 ;  /* 0x0000000400007306 */ /* 0x004e240000101400 */
[----:B0-----:R-:W-:-:S04]  /*69c0*/  F2FP.BF16.F32.PACK_AB R0, RZ, R0 ;  /* 0x00000000ff00723e */ /* 0x001fc800000010ff */
[----:B------:R-:W-:Y:S01]  /*69d0*/  PRMT R22, R0, 0x7610, R22 ;  /* 0x0000761000167816 */ /* 0x000fe20000000016 */
[----:B------:R-:W-:Y:S06]  /*69e0*/  BRA `(.L_x_621) ;  /* 0x0000000c00747947 */ /* 0x000fec0003800000 */
.L_x_617:
        /* <DEDUP_REMOVED lines=9> */
.L_x_625:
[----:B------:R-:W2:Y:S02]  /*6a80*/  LDG.E.U16 R0, desc[UR36][R4.64] ;  /* 0x0000002404007981 */ /* 0x000ea4000c1e1500 */
[----:B--2---:R-:W-:-:S05]  /*6a90*/  HADD2.F32 R0, -RZ, R0.H0_H0 ;  /* 0x20000000ff007230 */ /* 0x004fca0000004100 */
[----:B------:R-:W-:-:S04]  /*6aa0*/  F2FP.BF16.F32.PACK_AB R0, RZ, R0 ;  /* 0x00000000ff00723e */ /* 0x000fc800000010ff */
[----:B------:R-:W-:Y:S01]  /*6ab0*/  PRMT R22, R0, 0x7610, R22 ;  /* 0x0000761000167816 */ /* 0x000fe20000000016 */
[----:B------:R-:W-:Y:S06]  /*6ac0*/  BRA `(.L_x_621) ;  /* 0x0000000c003c7947 */ /* 0x000fec0003800000 */
.L_x_624:
        /* <DEDUP_REMOVED lines=9> */
.L_x_627:
[----:B------:R-:W2:Y:S02]  /*6b60*/  LDG.E.U16 R4, desc[UR36][R4.64] ;  /* 0x0000002404047981 */ /* 0x000ea4000c1e1500 */
[----:B--2---:R-:W-:-:S05]  /*6b70*/  HADD2.F32 R0, -RZ, R4.H0_H0 ;  /* 0x20000004ff007230 */ /* 0x004fca0000004100 */
[----:B------:R-:W-:-:S04]  /*6b80*/  F2FP.BF16.F32.PACK_AB R0, RZ, R0 ;  /* 0x00000000ff00723e */ /* 0x000fc800000010ff */
[----:B------:R-:W-:Y:S01]  /*6b90*/  PRMT R22, R0, 0x7610, R22 ;  /* 0x0000761000167816 */ /* 0x000fe20000000016 */
[----:B------:R-:W-:Y:S06]  /*6ba0*/  BRA `(.L_x_621) ;  /* 0x0000000c00047947 */ /* 0x000fec0003800000 */
.L_x_626:
        /* <DEDUP_REMOVED lines=9> */
.L_x_616:
        /* <DEDUP_REMOVED lines=14> */
.L_x_630:
        /* <DEDUP_REMOVED lines=9> */
.L_x_629:
        /* <DEDUP_REMOVED lines=28> */
.L_x_632:
        /* <DEDUP_REMOVED lines=15> */
.L_x_631:
[----:B------:R0:W5:Y:S01]  /*7060*/  LDG.E.U16 R22, desc[UR36][R4.64] ;  /* 0x0000002404167981 */ /* 0x000162000c1e1500 */
[----:B------:R-:W-:Y:S05]  /*7070*/  BRA `(.L_x_621) ;  /* 0x0000000400d07947 */ /* 0x000fea0003800000 */
.L_x_628:
        /* <DEDUP_REMOVED lines=13> */
.L_x_635:
        /* <DEDUP_REMOVED lines=21> */
.L_x_639:
[----:B------:R-:W-:Y:S05]  /*72a0*/  BSYNC B1 ;  /* 0x0000000000017941 */ /* 0x000fea0003800000 */
.L_x_638:
[----:B------:R-:W-:Y:S01]  /*72b0*/  LEA R5, R0, 0x3b800000, 0x17 ;  /* 0x3b80000000057811 */ /* 0x000fe200078eb8ff */
[----:B------:R-:W-:-:S05]  /*72c0*/  IMAD.SHL.U32 R0, R3, 0x100000, RZ ;  /* 0x0010000003007824 */ /* 0x000fca00078e00ff */
[----:B------:R-:W-:-:S07]  /*72d0*/  LOP3.LUT R0, R5, R0, R6, 0xfe, !PT ;  /* 0x0000000005007212 */ /* 0x000fce00078efe06 */
.L_x_637:
[----:B------:R-:W-:Y:S05]  /*72e0*/  BSYNC B0 ;  /* 0x0000000000007941 */ /* 0x000fea0003800000 */
.L_x_636:
[----:B------:R-:W-:-:S04]  /*72f0*/  F2FP.BF16.F32.PACK_AB R0, RZ, R0 ;  /* 0x00000000ff00723e */ /* 0x000fc800000010ff */
[----:B------:R-:W-:Y:S01]  /*7300*/  PRMT R22, R0, 0x7610, R22 ;  /* 0x0000761000167816 */ /* 0x000fe20000000016 */
[----:B------:R-:W-:Y:S06]  /*7310*/  BRA `(.L_x_621) ;  /* 0x0000000400287947 */ /* 0x000fec0003800000 */
.L_x_634:
        /* <DEDUP_REMOVED lines=21> */
.L_x_643:
[----:B------:R-:W-:Y:S05]  /*7470*/  BSYNC B1 ;  /* 0x0000000000017941 */ /* 0x000fea0003800000 */
.L_x_642:
[----:B------:R-:W-:Y:S01]  /*7480*/  LEA R5, R0, 0x37800000, 0x17 ;  /* 0x3780000000057811 */ /* 0x000fe200078eb8ff */
[----:B------:R-:W-:-:S05]  /*7490*/  IMAD.SHL.U32 R0, R3, 0x200000, RZ ;  /* 0x0020000003007824 */ /* 0x000fca00078e00ff */
[----:B------:R-:W-:-:S07]  /*74a0*/  LOP3.LUT R0, R5, R0, R6, 0xfe, !PT ;  /* 0x0000000005007212 */ /* 0x000fce00078efe06 */
.L_x_641:
[----:B------:R-:W-:Y:S05]  /*74b0*/  BSYNC B0 ;  /* 0x0000000000007941 */ /* 0x000fea0003800000 */
.L_x_640:
[----:B------:R-:W-:-:S04]  /*74c0*/  F2FP.BF16.F32.PACK_AB R0, RZ, R0 ;  /* 0x00000000ff00723e */ /* 0x000fc800000010ff */
[----:B------:R-:W-:Y:S01]  /*74d0*/  PRMT R22, R0, 0x7610, R22 ;  /* 0x0000761000167816 */ /* 0x000fe20000000016 */
[----:B------:R-:W-:Y:S06]  /*74e0*/  BRA `(.L_x_621) ;  /* 0x0000000000b47947 */ /* 0x000fec0003800000 */
.L_x_633:
        /* <DEDUP_REMOVED lines=14> */
.L_x_647:
[----:B------:R-:W-:Y:S05]  /*75d0*/  BSYNC B0 ;  /* 0x0000000000007941 */ /* 0x000fea0003800000 */
.L_x_646:
[----:B------:R-:W-:-:S04]  /*75e0*/  F2FP.BF16.F32.PACK_AB R0, RZ, R0 ;  /* 0x00000000ff00723e */ /* 0x000fc800000010ff */
[----:B------:R-:W-:Y:S01]  /*75f0*/  PRMT R22, R0, 0x7610, R22 ;  /* 0x0000761000167816 */ /* 0x000fe20000000016 */
[----:B------:R-:W-:Y:S06]  /*7600*/  BRA `(.L_x_621) ;  /* 0x00000000006c7947 */ /* 0x000fec0003800000 */
.L_x_620:
        /* <DEDUP_REMOVED lines=16> */
.L_x_648:
[----:B------:R-:W-:Y:S01]  /*7710*/  PRMT R22, RZ, 0x7610, R22 ;  /* 0x00007610ff167816 */ /* 0x000fe20000000016 */
[----:B------:R-:W-:Y:S06]  /*7720*/  BRA `(.L_x_621) ;  /* 0x0000000000247947 */ /* 0x000fec0003800000 */
.L_x_645:
[----:B------:R-:W2:Y:S02]  /*7730*/  LDG.E.64 R4, desc[UR36][R4.64] ;  /* 0x0000002404047981 */ /* 0x000ea4000c1e1b00 */
[----:B--2---:R-:W0:Y:S02]  /*7740*/  I2F.U64 R0, R4 ;  /* 0x0000000400007312 */ /* 0x004e240000301000 */
[----:B0-----:R-:W-:-:S04]  /*7750*/  F2FP.BF16.F32.PACK_AB R0, RZ, R0 ;  /* 0x00000000ff00723e */ /* 0x001fc800000010ff */
[----:B------:R-:W-:Y:S01]  /*7760*/  PRMT R22, R0, 0x7610, R22 ;  /* 0x0000761000167816 */ /* 0x000fe20000000016 */
[----:B------:R-:W-:Y:S06]  /*7770*/  BRA `(.L_x_621) ;  /* 0x0000000000107947 */ /* 0x000fec0003800000 */
.L_x_644:
[----:B------:R-:W2:Y:S02]  /*7780*/  LDG.E R4, desc[UR36][R4.64] ;  /* 0x0000002404047981 */ /* 0x000ea4000c1e1900 */
[----:B--2---:R-:W-:-:S04]  /*7790*/  I2FP.F32.U32 R0, R4 ;  /* 0x0000000400007245 */ /* 0x004fc80000201000 */
[----:B------:R-:W-:-:S04]  /*77a0*/  F2FP.BF16.F32.PACK_AB R0, RZ, R0 ;  /* 0x00000000ff00723e */ /* 0x000fc800000010ff */
[----:B------:R-:W-:-:S07]  /*77b0*/  PRMT R22, R0, 0x7610, R22 ;  /* 0x0000761000167816 */ /* 0x000fce0000000016 */
.L_x_621:
        /* <DEDUP_REMOVED lines=22> */
.L_x_652:
[----:B------:R-:W2:Y:S02]  /*7920*/  LDG.E.U8 R6, desc[UR36][R6.64] ;  /* 0x0000002406067981 */ /* 0x000ea4000c1e1100 */
[----:B--2---:R-:W-:-:S04]  /*7930*/  I2FP.F32.U32 R0, R6 ;  /* 0x0000000600007245 */ /* 0x004fc80000201000 */
[----:B------:R-:W-:-:S04]  /*7940*/  F2FP.BF16.F32.PACK_AB R0, RZ, R0 ;  /* 0x00000000ff00723e */ /* 0x000fc800000010ff */
[----:B------:R-:W-:Y:S01]  /*7950*/  PRMT R4, R0, 0x7610, R4 ;  /* 0x0000761000047816 */ /* 0x000fe20000000004 */
[----:B------:R-:W-:Y:S06]  /*7960*/  BRA `(.L_x_615) ;  /* 0x0000000c00c87947 */ /* 0x000fec0003800000 */
.L_x_651:
        /* <DEDUP_REMOVED lines=11> */
.L_x_655:
[----:B------:R-:W2:Y:S02]  /*7a20*/  LDG.E R6, desc[UR36][R6.64] ;  /* 0x0000002406067981 */ /* 0x000ea4000c1e1900 */
[----:B--2---:R-:W-:-:S04]  /*7a30*/  I2FP.F32.S32 R0, R6 ;  /* 0x0000000600007245 */ /* 0x004fc80000201400 */
[----:B------:R-:W-:-:S04]  /*7a40*/  F2FP.BF16.F32.PACK_AB R0, RZ, R0 ;  /* 0x00000000ff00723e */ /* 0x000fc800000010ff */
[----:B------:R-:W-:Y:S01]  /*7a50*/  PRMT R4, R0, 0x7610, R4 ;  /* 0x0000761000047816 */ /* 0x000fe20000000004 */
[----:B------:R-:W-:Y:S06]  /*7a60*/  BRA `(.L_x_615) ;  /* 0x0000000c00887947 */ /* 0x000fec0003800000 */
.L_x_654:
[----:B------:R-:W2:Y:S02]  /*7a70*/  LDG.E.U16 R6, desc[UR36][R6.64] ;  /* 0x0000002406067981 */ /* 0x000ea4000c1e1500 */
[----:B--2---:R-:W0:Y:S02]  /*7a80*/  I2F.S16 R0, R6 ;  /* 0x0000000600007306 */ /* 0x004e240000101400 */
[----:B0-----:R-:W-:-:S04]  /*7a90*/  F2FP.BF16.F32.PACK_AB R0, RZ, R0 ;  /* 0x00000000ff00723e */ /* 0x001fc800000010ff */
[----:B------:R-:W-:Y:S01]  /*7aa0*/  PRMT R4, R0, 0x7610, R4 ;  /* 0x0000761000047816 */ /* 0x000fe20000000004 */
[----:B------:R-:W-:Y:S06]  /*7ab0*/  BRA `(.L_x_615) ;  /* 0x0000000c00747947 */ /* 0x000fec0003800000 */
.L_x_650:
        /* <DEDUP_REMOVED lines=9> */
.L_x_657:
[----:B------:R-:W2:Y:S02]  /*7b50*/  LDG.E.U16 R0, desc[UR36][R6.64] ;  /* 0x0000002406007981 */ /* 0x000ea4000c1e1500 */
[----:B--2---:R-:W-:-:S05]  /*7b60*/  HADD2.F32 R0, -RZ, R0.H0_H0 ;  /* 0x20000000ff007230 */ /* 0x004fca0000004100 */
[----:B------:R-:W-:-:S04]  /*7b70*/  F2FP.BF16.F32.PACK_AB R0, RZ, R0 ;  /* 0x00000000ff00723e */ /* 0x000fc800000010ff */
[----:B------:R-:W-:Y:S01]  /*7b80*/  PRMT R4, R0, 0x7610, R4 ;  /* 0x0000761000047816 */ /* 0x000fe20000000004 */
[----:B------:R-:W-:Y:S06]  /*7b90*/  BRA `(.L_x_615) ;  /* 0x0000000c003c7947 */ /* 0x000fec0003800000 */
.L_x_656:
        /* <DEDUP_REMOVED lines=9> */
.L_x_659:
[----:B------:R-:W2:Y:S02]  /*7c30*/  LDG.E.U16 R6, desc[UR36][R6.64] ;  /* 0x0000002406067981 */ /* 0x000ea4000c1e1500 */
[----:B--2---:R-:W-:-:S05]  /*7c40*/  HADD2.F32 R0, -RZ, R6.H0_H0 ;  /* 0x20000006ff007230 */ /* 0x004fca0000004100 */
[----:B------:R-:W-:-:S04]  /*7c50*/  F2FP.BF16.F32.PACK_AB R0, RZ, R0 ;  /* 0x00000000ff00723e */ /* 0x000fc800000010ff */
[----:B------:R-:W-:Y:S01]  /*7c60*/  PRMT R4, R0, 0x7610, R4 ;  /* 0x0000761000047816 */ /* 0x000fe20000000004 */
[----:B------:R-:W-:Y:S06]  /*7c70*/  BRA `(.L_x_615) ;  /* 0x0000000c00047947 */ /* 0x000fec0003800000 */
.L_x_658:
        /* <DEDUP_REMOVED lines=9> */
.L_x_649:
        /* <DEDUP_REMOVED lines=14> */
.L_x_662:
        /* <DEDUP_REMOVED lines=9> */
.L_x_661:
        /* <DEDUP_REMOVED lines=11> */
[----:B------:R-:W-:-:S05]  /*7f30*/  VIADD R5, R3, 0x1000000 ;  /* 0x0100000003057836 */ /* 0x000fca0000000000 */
[----:B------:R-:W-:Y:S02]  /*7f40*/  SHF.R.S32.HI R5, RZ, 0x8, R5 ;  /* 0x00000008ff057819 */ /* 0x000fe40000011405 */
[----:B0-----:R-:W-:-:S04]  /*7f50*/  IADD3 R4, -R4, 0x1f, RZ ;  /* 0x0000001f04047810 */ /* 0x001fc80007ffe1ff */
[C---:B------:R-:W-:Y:S01]  /*7f60*/  ISETP.GT.U32.AND P0, PT, R4.reuse, 0x4, PT ;  /* 0x000000040400780c */ /* 0x040fe20003f04070 */
[----:B------:R-:W-:-:S05]  /*7f70*/  VIADD R4, R4, 0xfffffffc ;  /* 0xfffffffc04047836 */ /* 0x000fca0000000000 */
[----:B------:R-:W-:-:S04]  /*7f80*/  SEL R4, R4, RZ, P0 ;  /* 0x000000ff04047207 */ /* 0x000fc80000000000 */
[C---:B------:R-:W-:Y:S01]  /*7f90*/  SHF.L.U32 R6, R3.reuse, R4, RZ ;  /* 0x0000000403067219 */ /* 0x040fe200000006ff */
[----:B------:R-:W-:Y:S02]  /*7fa0*/  IMAD R9, R4, R9, 0x3c000000 ;  /* 0x3c00000004097424 */ /* 0x000fe400078e0209 */
[----:B------:R-:W-:-:S03]  /*7fb0*/  VIADD R4, R3, 0xffffffff ;  /* 0xffffffff03047836 */ /* 0x000fc60000000000 */
[----:B------:R-:W-:Y:S02]  /*7fc0*/  LEA.HI R6, R6, R9, RZ, 0x1c ;  /* 0x0000000906067211 */ /* 0x000fe400078fe0ff */
[----:B------:R-:W-:Y:S02]  /*7fd0*/  SHF.R.S32.HI R4, RZ, 0x1f, R4 ;  /* 0x0000001fff047819 */ /* 0x000fe40000011404 */
[----:B------:R-:W-:-:S04]  /*7fe0*/  LOP3.LUT R5, R6, 0x7f800000, R5, 0xf8, !PT ;  /* 0x7f80000006057812 */ /* 0x000fc800078ef805 */
[----:B------:R-:W-:-:S04]  /*7ff0*/  LOP3.LUT R5, R5, R4, RZ, 0x30, !PT ;  /* 0x0000000405057212 */ /* 0x000fc800078e30ff */
[----:B------:R-:W-:-:S04]  /*8000*/  LOP3.LUT R5, R5, 0x80000000, R0, 0xf8, !PT ;  /* 0x8000000005057812 */ /* 0x000fc800078ef800 */
[----:B------:R-:W-:-:S04]  /*8010*/  F2FP.BF16.F32.PACK_AB R5, RZ, R5 ;  /* 0x00000005ff05723e */ /* 0x000fc800000010ff */
[----:B------:R-:W-:Y:S01]  /*8020*/  PRMT R4, R5, 0x7610, R4 ;  /* 0x0000761005047816 */ /* 0x000fe20000000004 */
[----:B------:R-:W-:Y:S06]  /*8030*/  BRA `(.L_x_615) ;  /* 0x0000000800147947 */ /* 0x000fec0003800000 */
.L_x_664:
        /* <DEDUP_REMOVED lines=15> */
.L_x_663:
[----:B------:R0:W5:Y:S01]  /*8130*/  LDG.E.U16 R4, desc[UR36][R6.64] ;  /* 0x0000002406047981 */ /* 0x000162000c1e1500 */
[----:B------:R-:W-:Y:S05]  /*8140*/  BRA `(.L_x_615) ;  /* 0x0000000400d07947 */ /* 0x000fea0003800000 */
.L_x_660:
        /* <DEDUP_REMOVED lines=13> */
.L_x_667:
        /* <DEDUP_REMOVED lines=21> */
.L_x_671:
[----:B------:R-:W-:Y:S05]  /*8370*/  BSYNC B1 ;  /* 0x0000000000017941 */ /* 0x000fea0003800000 */
.L_x_670:
[----:B------:R-:W-:Y:S01]  /*8380*/  LEA R5, R0, 0x3b800000, 0x17 ;  /* 0x3b80000000057811 */ /* 0x000fe200078eb8ff */
[----:B------:R-:W-:-:S05]  /*8390*/  IMAD.SHL.U32 R0, R3, 0x100000, RZ ;  /* 0x0010000003007824 */ /* 0x000fca00078e00ff */
[----:B------:R-:W-:-:S07]  /*83a0*/  LOP3.LUT R0, R5, R0, R6, 0xfe, !PT ;  /* 0x0000000005007212 */ /* 0x000fce00078efe06 */
.L_x_669:
[----:B------:R-:W-:Y:S05]  /*83b0*/  BSYNC B0 ;  /* 0x0000000000007941 */ /* 0x000fea0003800000 */
.L_x_668:
[----:B------:R-:W-:-:S04]  /*83c0*/  F2FP.BF16.F32.PACK_AB R0, RZ, R0 ;  /* 0x00000000ff00723e */ /* 0x000fc800000010ff */
[----:B------:R-:W-:Y:S01]  /*83d0*/  PRMT R4, R0, 0x7610, R4 ;  /* 0x0000761000047816 */ /* 0x000fe20000000004 */
[----:B------:R-:W-:Y:S06]  /*83e0*/  BRA `(.L_x_615) ;  /* 0x0000000400287947 */ /* 0x000fec0003800000 */
.L_x_666:
        /* <DEDUP_REMOVED lines=21> */
.L_x_675:
[----:B------:R-:W-:Y:S05]  /*8540*/  BSYNC B1 ;  /* 0x0000000000017941 */ /* 0x000fea0003800000 */
.L_x_674:
[----:B------:R-:W-:Y:S01]  /*8550*/  LEA R5, R0, 0x37800000, 0x17 ;  /* 0x3780000000057811 */ /* 0x000fe200078eb8ff */
[----:B------:R-:W-:-:S05]  /*8560*/  IMAD.SHL.U32 R0, R3, 0x200000, RZ ;  /* 0x0020000003007824 */ /* 0x000fca00078e00ff */
[----:B------:R-:W-:-:S07]  /*8570*/  LOP3.LUT R0, R5, R0, R6, 0xfe, !PT ;  /* 0x0000000005007212 */ /* 0x000fce00078efe06 */
.L_x_673:
[----:B------:R-:W-:Y:S05]  /*8580*/  BSYNC B0 ;  /* 0x0000000000007941 */ /* 0x000fea0003800000 */
.L_x_672:
[----:B------:R-:W-:-:S04]  /*8590*/  F2FP.BF16.F32.PACK_AB R0, RZ, R0 ;  /* 0x00000000ff00723e */ /* 0x000fc800000010ff */
[----:B------:R-:W-:Y:S01]  /*85a0*/  PRMT R4, R0, 0x7610, R4 ;  /* 0x0000761000047816 */ /* 0x000fe20000000004 */
[----:B------:R-:W-:Y:S06]  /*85b0*/  BRA `(.L_x_615) ;  /* 0x0000000000b47947 */ /* 0x000fec0003800000 */
.L_x_665:
        /* <DEDUP_REMOVED lines=14> */
.L_x_679:
[----:B------:R-:W-:Y:S05]  /*86a0*/  BSYNC B0 ;  /* 0x0000000000007941 */ /* 0x000fea0003800000 */
.L_x_678:
[----:B------:R-:W-:-:S04]  /*86b0*/  F2FP.BF16.F32.PACK_AB R0, RZ, R0 ;  /* 0x00000000ff00723e */ /* 0x000fc800000010ff */
[----:B------:R-:W-:Y:S01]  /*86c0*/  PRMT R4, R0, 0x7610, R4 ;  /* 0x0000761000047816 */ /* 0x000fe20000000004 */
[----:B------:R-:W-:Y:S06]  /*86d0*/  BRA `(.L_x_615) ;  /* 0x00000000006c7947 */ /* 0x000fec0003800000 */
.L_x_653:
        /* <DEDUP_REMOVED lines=16> */
.L_x_680:
[----:B------:R-:W-:Y:S01]  /*87e0*/  PRMT R4, RZ, 0x7610, R4 ;  /* 0x00007610ff047816 */ /* 0x000fe20000000004 */
[----:B------:R-:W-:Y:S06]  /*87f0*/  BRA `(.L_x_615) ;  /* 0x0000000000247947 */ /* 0x000fec0003800000 */
.L_x_677:
[----:B------:R-:W2:Y:S02]  /*8800*/  LDG.E.64 R6, desc[UR36][R6.64] ;  /* 0x0000002406067981 */ /* 0x000ea4000c1e1b00 */
[----:B--2---:R-:W0:Y:S02]  /*8810*/  I2F.U64 R0, R6 ;  /* 0x0000000600007312 */ /* 0x004e240000301000 */
[----:B0-----:R-:W-:-:S04]  /*8820*/  F2FP.BF16.F32.PACK_AB R0, RZ, R0 ;  /* 0x00000000ff00723e */ /* 0x001fc800000010ff */
[----:B------:R-:W-:Y:S01]  /*8830*/  PRMT R4, R0, 0x7610, R4 ;  /* 0x0000761000047816 */ /* 0x000fe20000000004 */
[----:B------:R-:W-:Y:S06]  /*8840*/  BRA `(.L_x_615) ;  /* 0x0000000000107947 */ /* 0x000fec0003800000 */
.L_x_676:
[----:B------:R-:W2:Y:S02]  /*8850*/  LDG.E R6, desc[UR36][R6.64] ;  /* 0x0000002406067981 */ /* 0x000ea4000c1e1900 */
[----:B--2---:R-:W-:-:S04]  /*8860*/  I2FP.F32.U32 R0, R6 ;  /* 0x0000000600007245 */ /* 0x004fc80000201000 */
[----:B------:R-:W-:-:S04]  /*8870*/  F2FP.BF16.F32.PACK_AB R0, RZ, R0 ;  /* 0x00000000ff00723e */ /* 0x000fc800000010ff */
[----:B------:R-:W-:-:S07]  /*8880*/  PRMT R4, R0, 0x7610, R4 ;  /* 0x0000761000047816 */ /* 0x000fce0000000004 */
.L_x_615:
[----:B------:R-:W-:Y:S05]  /*8890*/  BSYNC B6 ;  /* 0x0000000000067941 */ /* 0x000fea0003800000 */
.L_x_614:
[----:B------:R-:W1:Y:S01]  /*88a0*/  S2R R25, SR_TID.X ;  /* 0x0000000000197919 */ /* 0x000e620000002100 */
[----:B------:R-:W2:Y:S01]  /*88b0*/  LDC R0, c[0x0][0x218] ;  /* 0x00008600ff007b82 */ /* 0x000ea20000000800 */
[----:B------:R-:W-:Y:S01]  /*88c0*/  BSSY B6, `(.L_x_681) ;  /* 0x0000137000067945 */ /* 0x000fe20003800000 */
[C---:B-1----:R-:W-:Y:S01]  /*88d0*/  ISETP.GE.AND P0, PT, R25.reuse, R16, PT ;  /* 0x000000101900720c */ /* 0x042fe20003f06270 */
[----:B------:R-:W-:-:S03]  /*88e0*/  VIADD R5, R25, 0x100 ;  /* 0x0000010019057836 */ /* 0x000fc60000000000 */
[----:B--2---:R-:W-:Y:S02]  /*88f0*/  FSETP.GEU.AND P5, PT, |R0|, 0.5, !P0 ;  /* 0x3f0000000000780b */ /* 0x004fe400047ae200 */
[----:B------:R-:W-:Y:S01]  /*8900*/  ISETP.GE.AND P1, PT, R5, R16, PT ;  /* 0x000000100500720c */ /* 0x000fe20003f26270 */
[----:B------:R-:W-:-:S03]  /*8910*/  VIADD R5, R25, 0x180 ;  /* 0x0000018019057836 */ /* 0x000fc60000000000 */
[C---:B------:R-:W-:Y:S02]  /*8920*/  FSETP.GEU.AND P3, PT, |R0|.reuse, 0.5, !P1 ;  /* 0x3f0000000000780b */ /* 0x040fe40004f6e200 */
[-C--:B------:R-:W-:Y:S01]  /*8930*/  ISETP.GE.AND P4, PT, R5, R16.reuse, PT ;  /* 0x000000100500720c */ /* 0x080fe20003f86270 */
[----:B0----5:R-:W-:Y:S02]  /*8940*/  @!P0 IMAD.U32 R7, R23, 0x10000, RZ ;  /* 0x0001000017078824 */ /* 0x021fe400078e00ff */
[----:B------:R-:W-:Y:S01]  /*8950*/  FADD.FTZ R5, -R0, 1 ;  /* 0x3f80000000057421 */ /* 0x000fe20000010100 */
[----:B------:R-:W-:Y:S02]  /*8960*/  VIADD R23, R25, 0x80 ;  /* 0x0000008019177836 */ /* 0x000fe40000000000 */
[----:B------:R-:W-:Y:S02]  /*8970*/  @!P0 IMAD.U32 R18, R18, 0x10000, RZ ;  /* 0x0001000012128824 */ /* 0x000fe400078e00ff */
[----:B------:R-:W-:Y:S01]  /*8980*/  @!P1 IMAD.U32 R11, R24, 0x10000, RZ ;  /* 0x00010000180b9824 */ /* 0x000fe200078e00ff */
[----:B------:R-:W-:Y:S01]  /*8990*/  ISETP.GE.AND P2, PT, R23, R16, PT ;  /* 0x000000101700720c */ /* 0x000fe20003f46270 */
[----:B------:R-:W-:-:S02]  /*89a0*/  @!P1 IMAD.U32 R26, R26, 0x10000, RZ ;  /* 0x000100001a1a9824 */ /* 0x000fc400078e00ff */
[----:B------:R-:W-:Y:S02]  /*89b0*/  @!P0 FADD.FTZ R6, -R7, R18 ;  /* 0x0000001207068221 */ /* 0x000fe40000010100 */
[----:B------:R-:W-:Y:S02]  /*89c0*/  @!P1 FADD.FTZ R8, -R11, R26 ;  /* 0x0000001a0b089221 */ /* 0x000fe40000010100 */
[----:B------:R-:W-:Y:S01]  /*89d0*/  @!P0 FFMA.FTZ R7, R6, R0, R7 ;  /* 0x0000000006078223 */ /* 0x000fe20000010007 */
[C---:B------:R-:W-:Y:S01]  /*89e0*/  @P5 FFMA.FTZ R7, -R5.reuse, R6, R18 ;  /* 0x0000000605075223 */ /* 0x040fe20000010112 */
[----:B------:R-:W-:Y:S01]  /*89f0*/  FSETP.GEU.AND P5, PT, |R0|, 0.5, !P2 ;  /* 0x3f0000000000780b */ /* 0x000fe200057ae200 */
[----:B------:R-:W-:Y:S01]  /*8a00*/  @!P1 FFMA.FTZ R11, R8, R0, R11 ;  /* 0x00000000080b9223 */ /* 0x000fe2000001000b */
[----:B------:R-:W-:Y:S01]  /*8a10*/  @P3 FFMA.FTZ R11, -R5, R8, R26 ;  /* 0x00000008050b3223 */ /* 0x000fe2000001011a */
[----:B------:R-:W-:Y:S01]  /*8a20*/  FSETP.GEU.AND P3, PT, |R0|, 0.5, !P4 ;  /* 0x3f0000000000780b */ /* 0x000fe2000676e200 */
[----:B------:R-:W-:Y:S01]  /*8a30*/  @!P4 IMAD.U32 R13, R22, 0x10000, RZ ;  /* 0x00010000160dc824 */ /* 0x000fe200078e00ff */
[----:B------:R-:W0:Y:S01]  /*8a40*/  LDC.U8 R18, c[0x0][0x250] ;  /* 0x00009400ff127b82 */ /* 0x000e220000000000 */
[----:B------:R-:W-:Y:S01]  /*8a50*/  @!P2 IMAD.U32 R9, R17, 0x10000, RZ ;  /* 0x000100001109a824 */ /* 0x000fe200078e00ff */
[----:B------:R1:W2:Y:S01]  /*8a60*/  @!P0 F2F.BF16.F32 R3, R7 ;  /* 0x0000000700038304 */ /* 0x0002a20000202000 */
[----:B------:R-:W-:-:S02]  /*8a70*/  @!P2 IMAD.U32 R6, R19, 0x10000, RZ ;  /* 0x000100001306a824 */ /* 0x000fc400078e00ff */
[----:B------:R-:W-:Y:S02]  /*8a80*/  @!P4 IMAD.U32 R8, R4, 0x10000, RZ ;  /* 0x000100000408c824 */ /* 0x000fe400078e00ff */
[----:B------:R-:W-:Y:S02]  /*8a90*/  @!P2 FADD.FTZ R4, -R9, R6 ;  /* 0x000000060904a221 */ /* 0x000fe40000010100 */
[----:B------:R-:W-:Y:S01]  /*8aa0*/  @!P4 FADD.FTZ R10, -R13, R8 ;  /* 0x000000080d0ac221 */ /* 0x000fe20000010100 */
[----:B------:R1:W3:Y:S01]  /*8ab0*/  @!P1 F2F.BF16.F32 R17, R11 ;  /* 0x0000000b00119304 */ /* 0x0002e20000202000 */
[----:B------:R-:W-:Y:S01]  /*8ac0*/  @!P2 FFMA.FTZ R9, R4, R0, R9 ;  /* 0x000000000409a223 */ /* 0x000fe20000010009 */
[C---:B------:R-:W-:Y:S01]  /*8ad0*/  @P5 FFMA.FTZ R9, -R5.reuse, R4, R6 ;  /* 0x0000000405095223 */ /* 0x040fe20000010106 */
[----:B------:R-:W-:Y:S01]  /*8ae0*/  @!P4 FFMA.FTZ R0, R10, R0, R13 ;  /* 0x000000000a00c223 */ /* 0x000fe2000001000d */
[----:B------:R-:W-:-:S04]  /*8af0*/  @P3 FFMA.FTZ R0, -R5, R10, R8 ;  /* 0x0000000a05003223 */ /* 0x000fc80000010108 */
[----:B------:R1:W4:Y:S08]  /*8b00*/  @!P2 F2F.BF16.F32 R22, R9 ;  /* 0x000000090016a304 */ /* 0x0003300000202000 */
[----:B------:R1:W0:Y:S01]  /*8b10*/  @!P4 F2F.BF16.F32 R19, R0 ;  /* 0x000000000013c304 */ /* 0x0002220000202000 */
[----:B--23--:R-:W-:Y:S05]  /*8b20*/  @P0 BRA `(.L_x_682) ;  /* 0x0000001000400947 */ /* 0x00cfea0003800000 */
[----:B-1----:R-:W1:Y:S01]  /*8b30*/  LDC.64 R8, c[0x0][0x228] ;  /* 0x00008a00ff087b82 */ /* 0x002e620000000a00 */
[----:B0-----:R-:W-:Y:S01]  /*8b40*/  PRMT R0, R18, 0x9910, RZ ;  /* 0x0000991012007816 */ /* 0x001fe200000000ff */
[----:B------:R-:W-:Y:S01]  /*8b50*/  IMAD R25, R2, 0x200, R25 ;  /* 0x0000020002197824 */ /* 0x000fe200078e0219 */
[----:B------:R-:W-:Y:S02]  /*8b60*/  ULDC UR4, c[0x0][0x254] ;  /* 0x0000950000047ab9 */ /* 0x000fe40000000800 */
[----:B------:R-:W-:Y:S01]  /*8b70*/  ISETP.GT.AND P0, PT, R0, 0x9, PT ;  /* 0x000000090000780c */ /* 0x000fe20003f04270 */
[----:B------:R-:W-:-:S05]  /*8b80*/  IMAD R25, R25, UR4, RZ ;  /* 0x0000000419197c24 */ /* 0x000fca000f8e02ff */
[----:B-1----:R-:W-:-:S05]  /*8b90*/  IADD3 R8, P1, R25, R8, RZ ;  /* 0x0000000819087210 */ /* 0x002fca0007f3e0ff */
        /* <DEDUP_REMOVED lines=10> */
[----:B------:R-:W-:Y:S02]  /*8c40*/  IMAD.U32 R3, R3, 0x10000, RZ ;  /* 0x0001000003037824 */ /* 0x000fe400078e00ff */
[----:B------:R-:W-:-:S04]  /*8c50*/  IMAD.MOV.U32 R25, RZ, RZ, R23 ;  /* 0x000000ffff197224 */ /* 0x000fc800078e0017 */
[----:B------:R-:W0:Y:S02]  /*8c60*/  F2I.FTZ.TRUNC.NTZ R3, R3 ;  /* 0x0000000300037305 */ /* 0x000e24000021f100 */
[----:B0-----:R0:W-:Y:S01]  /*8c70*/  STG.E.U8 desc[UR36][R8.64], R3 ;  /* 0x0000000308007986 */ /* 0x0011e2000c101124 */
[----:B------:R-:W-:Y:S05]  /*8c80*/  BRA `(.L_x_682) ;  /* 0x0000000c00e87947 */ /* 0x000fea0003800000 */
.L_x_686:
[----:B------:R-:W-:Y:S02]  /*8c90*/  IMAD.U32 R5, R3, 0x10000, RZ ;  /* 0x0001000003057824 */ /* 0x000fe400078e00ff */
[----:B------:R-:W-:-:S04]  /*8ca0*/  IMAD.MOV.U32 R25, RZ, RZ, R23 ;  /* 0x000000ffff197224 */ /* 0x000fc800078e0017 */
[----:B------:R-:W0:Y:S02]  /*8cb0*/  F2I.S64.TRUNC R4, R5 ;  /* 0x0000000500047311 */ /* 0x000e24000020d900 */
[----:B0-----:R0:W-:Y:S01]  /*8cc0*/  STG.E.U8 desc[UR36][R8.64], R4 ;  /* 0x0000000408007986 */ /* 0x0011e2000c101124 */
[----:B------:R-:W-:Y:S05]  /*8cd0*/  BRA `(.L_x_682) ;  /* 0x0000000c00d47947 */ /* 0x000fea0003800000 */
.L_x_685:
[----:B------:R-:W-:-:S13]  /*8ce0*/  ISETP.NE.AND P0, PT, R0, 0x2, PT ;  /* 0x000000020000780c */ /* 0x000fda0003f05270 */
[----:B------:R-:W-:Y:S05]  /*8cf0*/  @!P0 BRA `(.L_x_688) ;  /* 0x0000000000388947 */ /* 0x000fea0003800000 */
[----:B------:R-:W-:-:S13]  /*8d00*/  ISETP.NE.AND P0, PT, R0, 0x3, PT ;  /* 0x000000030000780c */ /* 0x000fda0003f05270 */
[----:B------:R-:W-:Y:S05]  /*8d10*/  @!P0 BRA `(.L_x_689) ;  /* 0x00000000001c8947 */ /* 0x000fea0003800000 */
[----:B------:R-:W-:-:S13]  /*8d20*/  ISETP.NE.AND P0, PT, R0, 0x4, PT ;  /* 0x000000040000780c */ /* 0x000fda0003f05270 */
[----:B------:R-:W-:Y:S05]  /*8d30*/  @P0 BRA `(.L_x_687) ;  /* 0x0000000c00500947 */ /* 0x000fea0003800000 */
[----:B------:R-:W-:Y:S02]  /*8d40*/  IMAD.U32 R4, R3, 0x10000, RZ ;  /* 0x0001000003047824 */ /* 0x000fe400078e00ff */
[----:B------:R-:W-:-:S04]  /*8d50*/  IMAD.MOV.U32 R25, RZ, RZ, R23 ;  /* 0x000000ffff197224 */ /* 0x000fc800078e0017 */
[----:B------:R-:W0:Y:S02]  /*8d60*/  F2I.S64.TRUNC R4, R4 ;  /* 0x0000000400047311 */ /* 0x000e24000020d900 */
[----:B0-----:R0:W-:Y:S01]  /*8d70*/  STG.E.64 desc[UR36][R8.64], R4 ;  /* 0x0000000408007986 */ /* 0x0011e2000c101b24 */
[----:B------:R-:W-:Y:S05]  /*8d80*/  BRA `(.L_x_682) ;  /* 0x0000000c00a87947 */ /* 0x000fea0003800000 */
.L_x_689:
[----:B------:R-:W-:Y:S02]  /*8d90*/  IMAD.U32 R3, R3, 0x10000, RZ ;  /* 0x0001000003037824 */ /* 0x000fe400078e00ff */
[----:B------:R-:W-:-:S04]  /*8da0*/  IMAD.MOV.U32 R25, RZ, RZ, R23 ;  /* 0x000000ffff197224 */ /* 0x000fc800078e0017 */
[----:B------:R-:W0:Y:S02]  /*8db0*/  F2I.FTZ.TRUNC.NTZ R3, R3 ;  /* 0x0000000300037305 */ /* 0x000e24000021f100 */
[----:B0-----:R0:W-:Y:S01]  /*8dc0*/  STG.E desc[UR36][R8.64], R3 ;  /* 0x0000000308007986 */ /* 0x0011e2000c101924 */
[----:B------:R-:W-:Y:S05]  /*8dd0*/  BRA `(.L_x_682) ;  /* 0x0000000c00947947 */ /* 0x000fea0003800000 */
.L_x_688:
[----:B------:R-:W-:Y:S02]  /*8de0*/  IMAD.U32 R3, R3, 0x10000, RZ ;  /* 0x0001000003037824 */ /* 0x000fe400078e00ff */
[----:B------:R-:W-:-:S04]  /*8df0*/  IMAD.MOV.U32 R25, RZ, RZ, R23 ;  /* 0x000000ffff197224 */ /* 0x000fc800078e0017 */
[----:B------:R-:W0:Y:S02]  /*8e00*/  F2I.FTZ.TRUNC.NTZ R3, R3 ;  /* 0x0000000300037305 */ /* 0x000e24000021f100 */
[----:B0-----:R0:W-:Y:S01]  /*8e10*/  STG.E.U16 desc[UR36][R8.64], R3 ;  /* 0x0000000308007986 */ /* 0x0011e2000c101524 */
[----:B------:R-:W-:Y:S05]  /*8e20*/  BRA `(.L_x_682) ;  /* 0x0000000c00807947 */ /* 0x000fea0003800000 */
.L_x_684:
[----:B------:R-:W-:-:S13]  /*8e30*/  ISETP.GT.AND P0, PT, R0, 0x6, PT ;  /* 0x000000060000780c */ /* 0x000fda0003f04270 */
[----:B------:R-:W-:Y:S05]  /*8e40*/  @P0 BRA `(.L_x_690) ;  /* 0x0000000000340947 */ /* 0x000fea0003800000 */
[----:B------:R-:W-:-:S13]  /*8e50*/  ISETP.NE.AND P0, PT, R0, 0x5, PT ;  /* 0x000000050000780c */ /* 0x000fda0003f05270 */
[----:B------:R-:W-:Y:S05]  /*8e60*/  @!P0 BRA `(.L_x_691) ;  /* 0x0000000000188947 */ /* 0x000fea0003800000 */
[----:B------:R-:W-:-:S13]  /*8e70*/  ISETP.NE.AND P0, PT, R0, 0x6, PT ;  /* 0x000000060000780c */ /* 0x000fda0003f05270 */
[----:B------:R-:W-:Y:S05]  /*8e80*/  @P0 BRA `(.L_x_687) ;  /* 0x0000000800fc0947 */ /* 0x000fea0003800000 */
[----:B------:R-:W-:Y:S02]  /*8e90*/  IMAD.U32 R3, R3, 0x10000, RZ ;  /* 0x0001000003037824 */ /* 0x000fe400078e00ff */
[----:B------:R-:W-:-:S03]  /*8ea0*/  IMAD.MOV.U32 R25, RZ, RZ, R23 ;  /* 0x000000ffff197224 */ /* 0x000fc600078e0017 */
[----:B------:R3:W-:Y:S01]  /*8eb0*/  STG.E desc[UR36][R8.64], R3 ;  /* 0x0000000308007986 */ /* 0x0007e2000c101924 */
[----:B------:R-:W-:Y:S05]  /*8ec0*/  BRA `(.L_x_682) ;  /* 0x0000000c00587947 */ /* 0x000fea0003800000 */
.L_x_691:
[----:B------:R-:W-:Y:S02]  /*8ed0*/  IMAD.U32 R0, R3, 0x10000, RZ ;  /* 0x0001000003007824 */ /* 0x000fe400078e00ff */
[----:B------:R-:W-:-:S03]  /*8ee0*/  IMAD.MOV.U32 R25, RZ, RZ, R23 ;  /* 0x000000ffff197224 */ /* 0x000fc600078e0017 */
[----:B------:R-:W-:-:S05]  /*8ef0*/  F2FP.F16.F32.PACK_AB R0, RZ, R0 ;  /* 0x00000000ff00723e */ /* 0x000fca00000000ff */
[----:B------:R2:W-:Y:S01]  /*8f00*/  STG.E.U16 desc[UR36][R8.64], R0 ;  /* 0x0000000008007986 */ /* 0x0005e2000c101524 */
[----:B------:R-:W-:Y:S05]  /*8f10*/  BRA `(.L_x_682) ;  /* 0x0000000c00447947 */ /* 0x000fea0003800000 */
.L_x_690:
[----:B------:R-:W-:-:S13]  /*8f20*/  ISETP.NE.AND P0, PT, R0, 0x7, PT ;  /* 0x000000070000780c */ /* 0x000fda0003f05270 */
[----:B------:R-:W-:Y:S05]  /*8f30*/  @!P0 BRA `(.L_x_692) ;  /* 0x00000000003c8947 */ /* 0x000fea0003800000 */
[----:B------:R-:W-:-:S13]  /*8f40*/  ISETP.NE.AND P0, PT, R0, 0x8, PT ;  /* 0x000000080000780c */ /* 0x000fda0003f05270 */
[----:B------:R-:W-:Y:S05]  /*8f50*/  @!P0 BRA `(.L_x_693) ;  /* 0x00000000001c8947 */ /* 0x000fea0003800000 */
[----:B------:R-:W-:-:S13]  /*8f60*/  ISETP.NE.AND P0, PT, R0, 0x9, PT ;  /* 0x000000090000780c */ /* 0x000fda0003f05270 */
[----:B------:R-:W-:Y:S05]  /*8f70*/  @P0 BRA `(.L_x_687) ;  /* 0x0000000800c00947 */ /* 0x000fea0003800000 */
[----:B------:R-:W-:Y:S02]  /*8f80*/  IMAD.U32 R4, R3, 0x10000, RZ ;  /* 0x0001000003047824 */ /* 0x000fe400078e00ff */
[----:B------:R-:W-:Y:S02]  /*8f90*/  IMAD.MOV.U32 R5, RZ, RZ, RZ ;  /* 0x000000ffff057224 */ /* 0x000fe400078e00ff */
[----:B------:R-:W-:-:S03]  /*8fa0*/  IMAD.MOV.U32 R25, RZ, RZ, R23 ;  /* 0x000000ffff197224 */ /* 0x000fc600078e0017 */
[----:B------:R0:W-:Y:S01]  /*8fb0*/  STG.E.64 desc[UR36][R8.64], R4 ;  /* 0x0000000408007986 */ /* 0x0001e2000c101b24 */
[----:B------:R-:W-:Y:S05]  /*8fc0*/  BRA `(.L_x_682) ;  /* 0x0000000c00187947 */ /* 0x000fea0003800000 */
.L_x_693:
[----:B------:R-:W-:Y:S02]  /*8fd0*/  IMAD.U32 R3, R3, 0x10000, RZ ;  /* 0x0001000003037824 */ /* 0x000fe400078e00ff */
[----:B------:R-:W-:-:S03]  /*8fe0*/  IMAD.MOV.U32 R25, RZ, RZ, R23 ;  /* 0x000000ffff197224 */ /* 0x000fc600078e0017 */
[----:B------:R-:W-:-:S04]  /*8ff0*/  F2FP.F16.F32.PACK_AB R3, RZ, R3 ;  /* 0x00000003ff03723e */ /* 0x000fc800000000ff */
[----:B------:R-:W-:-:S05]  /*9000*/  PRMT R3, R3, 0x5410, RZ ;  /* 0x0000541003037816 */ /* 0x000fca00000000ff */
[----:B------:R0:W-:Y:S01]  /*9010*/  STG.E desc[UR36][R8.64], R3 ;  /* 0x0000000308007986 */ /* 0x0001e2000c101924 */
[----:B------:R-:W-:Y:S05]  /*9020*/  BRA `(.L_x_682) ;  /* 0x0000000c00007947 */ /* 0x000fea0003800000 */
.L_x_692:
[----:B------:R-:W-:Y:S02]  /*9030*/  IMAD.U32 R4, R3, 0x10000, RZ ;  /* 0x0001000003047824 */ /* 0x000fe400078e00ff */
[----:B------:R-:W-:Y:S02]  /*9040*/  IMAD.MOV.U32 R25, RZ, RZ, R23 ;  /* 0x000000ffff197224 */ /* 0x000fe400078e0017 */
[----:B------:R-:W-:-:S06]  /*9050*/  FMUL.FTZ R4, R4, 1 ;  /* 0x3f80000004047820 */ /* 0x000fcc0000410000 */
[----:B------:R-:W0:Y:S02]  /*9060*/  F2F.F64.F32 R4, R4 ;  /* 0x0000000400047310 */ /* 0x000e240000201800 */
[----:B0-----:R0:W-:Y:S01]  /*9070*/  STG.E.64 desc[UR36][R8.64], R4 ;  /* 0x0000000408007986 */ /* 0x0011e2000c101b24 */
[----:B------:R-:W-:Y:S05]  /*9080*/  BRA `(.L_x_682) ;  /* 0x0000000800e87947 */ /* 0x000fea0003800000 */
.L_x_683:
        /* <DEDUP_REMOVED lines=10> */
[----:B------:R-:W-:-:S04]  /*9130*/  FSETP.NEU.FTZ.AND P0, PT, R3, RZ, PT ;  /* 0x000000ff0300720b */ /* 0x000fc80003f1d000 */
[----:B------:R-:W-:-:S05]  /*9140*/  SEL R3, RZ, 0x1, !P0 ;  /* 0x00000001ff037807 */ /* 0x000fca0004000000 */
[----:B------:R0:W-:Y:S01]  /*9150*/  STG.E.U8 desc[UR36][R8.64], R3 ;  /* 0x0000000308007986 */ /* 0x0001e2000c101124 */
[----:B------:R-:W-:Y:S05]  /*9160*/  BRA `(.L_x_682) ;  /* 0x0000000800b07947 */ /* 0x000fea0003800000 */
.L_x_696:
[----:B------:R-:W-:Y:S01]  /*9170*/  IMAD.U32 R3, R3, 0x10000, RZ ;  /* 0x0001000003037824 */ /* 0x000fe200078e00ff */
[----:B------:R-:W-:Y:S01]  /*9180*/  CS2R R6, SRZ ;  /* 0x0000000000067805 */ /* 0x000fe2000001ff00 */
[----:B------:R-:W-:Y:S02]  /*9190*/  IMAD.MOV.U32 R25, RZ, RZ, R23 ;  /* 0x000000ffff197224 */ /* 0x000fe400078e0017 */
[----:B------:R-:W-:-:S04]  /*91a0*/  FMUL.FTZ R3, R3, 1 ;  /* 0x3f80000003037820 */ /* 0x000fc80000410000 */
[----:B------:R-:W0:Y:S02]  /*91b0*/  F2F.F64.F32 R4, R3 ;  /* 0x0000000300047310 */ /* 0x000e240000201800 */
[----:B0-----:R0:W-:Y:S01]  /*91c0*/  STG.E.128 desc[UR36][R8.64], R4 ;  /* 0x0000000408007986 */ /* 0x0011e2000c101d24 */
[----:B------:R-:W-:Y:S05]  /*91d0*/  BRA `(.L_x_682) ;  /* 0x0000000800947947 */ /* 0x000fea0003800000 */
.L_x_695:
[----:B------:R-:W-:-:S13]  /*91e0*/  ISETP.NE.AND P0, PT, R0, 0xf, PT ;  /* 0x0000000f0000780c */ /* 0x000fda0003f05270 */
[----:B------:R-:W-:Y:S05]  /*91f0*/  @!P0 BRA `(.L_x_697) ;  /* 0x0000000000bc8947 */ /* 0x000fea0003800000 */
[----:B------:R-:W-:-:S13]  /*9200*/  ISETP.NE.AND P0, PT, R0, 0x17, PT ;  /* 0x000000170000780c */ /* 0x000fda0003f05270 */
[----:B------:R-:W-:Y:S05]  /*9210*/  @!P0 BRA `(.L_x_698) ;  /* 0x0000000000588947 */ /* 0x000fea0003800000 */
[----:B------:R-:W-:-:S13]  /*9220*/  ISETP.NE.AND P0, PT, R0, 0x18, PT ;  /* 0x000000180000780c */ /* 0x000fda0003f05270 */
[----:B------:R-:W-:Y:S05]  /*9230*/  @P0 BRA `(.L_x_687) ;  /* 0x0000000800100947 */ /* 0x000fea0003800000 */
[----:B------:R-:W-:Y:S01]  /*9240*/  IMAD.U32 R7, R3, 0x10000, RZ ;  /* 0x0001000003077824 */ /* 0x000fe200078e00ff */
        /* <DEDUP_REMOVED lines=14> */
.L_x_700:
[----:B------:R-:W-:Y:S05]  /*9330*/  BSYNC B0 ;  /* 0x0000000000007941 */ /* 0x000fea0003800000 */
.L_x_699:
[----:B------:R-:W-:Y:S01]  /*9340*/  LOP3.LUT R5, R0, R5, RZ, 0xfc, !PT ;  /* 0x0000000500057212 */ /* 0x000fe200078efcff */
[----:B------:R-:W-:-:S04]  /*9350*/  IMAD.MOV.U32 R25, RZ, RZ, R23 ;  /* 0x000000ffff197224 */ /* 0x000fc800078e0017 */
[----:B------:R0:W-:Y:S01]  /*9360*/  STG.E.U8 desc[UR36][R8.64], R5 ;  /* 0x0000000508007986 */ /* 0x0001e2000c101124 */
[----:B------:R-:W-:Y:S05]  /*9370*/  BRA `(.L_x_682) ;  /* 0x00000008002c7947 */ /* 0x000fea0003800000 */
.L_x_698:
[----:B------:R-:W-:Y:S01]  /*9380*/  IMAD.U32 R5, R3, 0x10000, RZ ;  /* 0x0001000003057824 */ /* 0x000fe200078e00ff */
        /* <DEDUP_REMOVED lines=12> */
.L_x_702:
[----:B------:R-:W-:Y:S01]  /*9450*/  IMAD.MOV.U32 R0, RZ, RZ, 0x7f ;  /* 0x0000007fff007424 */ /* 0x000fe200078e00ff */
[----:B------:R-:W-:-:S04]  /*9460*/  ISETP.GT.U32.AND P0, PT, R3, 0x7f800000, PT ;  /* 0x7f8000000300780c */ /* 0x000fc80003f04070 */
[----:B------:R-:W-:-:S09]  /*9470*/  SEL R0, R0, 0x7c, P0 ;  /* 0x0000007c00007807 */ /* 0x000fd20000000000 */
.L_x_703:
[----:B------:R-:W-:Y:S05]  /*9480*/  BSYNC B0 ;  /* 0x0000000000007941 */ /* 0x000fea0003800000 */
.L_x_701:
[----:B------:R-:W-:Y:S01]  /*9490*/  LOP3.LUT R3, R5, 0x80000000, RZ, 0xc0, !PT ;  /* 0x8000000005037812 */ /* 0x000fe200078ec0ff */
[----:B------:R-:W-:-:S03]  /*94a0*/  IMAD.MOV.U32 R25, RZ, RZ, R23 ;  /* 0x000000ffff197224 */ /* 0x000fc600078e0017 */
[----:B------:R-:W-:-:S04]  /*94b0*/  SHF.R.U32.HI R3, RZ, 0x18, R3 ;  /* 0x00000018ff037819 */ /* 0x000fc80000011603 */
[----:B------:R-:W-:-:S05]  /*94c0*/  LOP3.LUT R3, R0, R3, RZ, 0xfc, !PT ;  /* 0x0000000300037212 */ /* 0x000fca00078efcff */
[----:B------:R0:W-:Y:S01]  /*94d0*/  STG.E.U8 desc[UR36][R8.64], R3 ;  /* 0x0000000308007986 */ /* 0x0001e2000c101124 */
[----:B------:R-:W-:Y:S05]  /*94e0*/  BRA `(.L_x_682) ;  /* 0x0000000400d07947 */ /* 0x000fea0003800000 */
.L_x_697:
[----:B------:R0:W-:Y:S01]  /*94f0*/  STG.E.U16 desc[UR36][R8.64], R3 ;  /* 0x0000000308007986 */ /* 0x0001e2000c101524 */
[----:B------:R-:W-:Y:S01]  /*9500*/  IMAD.MOV.U32 R25, RZ, RZ, R23 ;  /* 0x000000ffff197224 */ /* 0x000fe200078e0017 */
[----:B------:R-:W-:Y:S06]  /*9510*/  BRA `(.L_x_682) ;  /* 0x0000000400c47947 */ /* 0x000fec0003800000 */
.L_x_694:
        /* <DEDUP_REMOVED lines=10> */
[----:B------:R-:W0:Y:S02]  /*95c0*/  F2I.FTZ.U32.TRUNC.NTZ R3, R3 ;  /* 0x0000000300037305 */ /* 0x000e24000021f000 */
[----:B0-----:R0:W-:Y:S01]  /*95d0*/  STG.E.U16 desc[UR36][R8.64], R3 ;  /* 0x0000000308007986 */ /* 0x0011e2000c101524 */
[----:B------:R-:W-:Y:S05]  /*95e0*/  BRA `(.L_x_682) ;  /* 0x0000000400907947 */ /* 0x000fea0003800000 */
.L_x_706:
[----:B------:R-:W-:Y:S01]  /*95f0*/  IMAD.U32 R5, R3, 0x10000, RZ ;  /* 0x0001000003057824 */ /* 0x000fe200078e00ff */
        /* <DEDUP_REMOVED lines=16> */
.L_x_709:
[----:B------:R-:W-:-:S04]  /*9700*/  LOP3.LUT R3, R5, 0x80000000, RZ, 0xc0, !PT ;  /* 0x8000000005037812 */ /* 0x000fc800078ec0ff */
[----:B------:R-:W-:-:S04]  /*9710*/  SHF.R.U32.HI R3, RZ, 0x18, R3 ;  /* 0x00000018ff037819 */ /* 0x000fc80000011603 */
[----:B------:R-:W-:-:S04]  /*9720*/  LOP3.LUT R0, R0, R3, RZ, 0xfc, !PT ;  /* 0x0000000300007212 */ /* 0x000fc800078efcff */
[----:B------:R-:W-:-:S07]  /*9730*/  PRMT R4, R0, 0x7610, R4 ;  /* 0x0000761000047816 */ /* 0x000fce0000000004 */
.L_x_708:
[----:B------:R-:W-:Y:S05]  /*9740*/  BSYNC B0 ;  /* 0x0000000000007941 */ /* 0x000fea0003800000 */
.L_x_707:
[----:B------:R0:W-:Y:S01]  /*9750*/  STG.E.U8 desc[UR36][R8.64], R4 ;  /* 0x0000000408007986 */ /* 0x0001e2000c101124 */
[----:B------:R-:W-:Y:S01]  /*9760*/  IMAD.MOV.U32 R25, RZ, RZ, R23 ;  /* 0x000000ffff197224 */ /* 0x000fe200078e0017 */
[----:B------:R-:W-:Y:S06]  /*9770*/  BRA `(.L_x_682) ;  /* 0x00000004002c7947 */ /* 0x000fec0003800000 */
.L_x_705:
        /* <DEDUP_REMOVED lines=17> */
.L_x_712:
[----:B------:R-:W-:-:S04]  /*9890*/  LOP3.LUT R3, R5, 0x80000000, RZ, 0xc0, !PT ;  /* 0x8000000005037812 */ /* 0x000fc800078ec0ff */
[----:B------:R-:W-:-:S04]  /*98a0*/  SHF.R.U32.HI R3, RZ, 0x18, R3 ;  /* 0x00000018ff037819 */ /* 0x000fc80000011603 */
[----:B------:R-:W-:-:S04]  /*98b0*/  LOP3.LUT R0, R0, R3, RZ, 0xfc, !PT ;  /* 0x0000000300007212 */ /* 0x000fc800078efcff */
[----:B------:R-:W-:-:S07]  /*98c0*/  PRMT R4, R0, 0x7610, R4 ;  /* 0x0000761000047816 */ /* 0x000fce0000000004 */
.L_x_711:
[----:B------:R-:W-:Y:S05]  /*98d0*/  BSYNC B0 ;  /* 0x0000000000007941 */ /* 0x000fea0003800000 */
.L_x_710:
[----:B------:R0:W-:Y:S01]  /*98e0*/  STG.E.U8 desc[UR36][R8.64], R4 ;  /* 0x0000000408007986 */ /* 0x0001e2000c101124 */
[----:B------:R-:W-:Y:S01]  /*98f0*/  IMAD.MOV.U32 R25, RZ, RZ, R23 ;  /* 0x000000ffff197224 */ /* 0x000fe200078e0017 */
[----:B------:R-:W-:Y:S06]  /*9900*/  BRA `(.L_x_682) ;  /* 0x0000000000c87947 */ /* 0x000fec0003800000 */
.L_x_704:
[----:B------:R-:W-:-:S13]  /*9910*/  ISETP.NE.AND P0, PT, R0, 0x1c, PT ;  /* 0x0000001c0000780c */ /* 0x000fda0003f05270 */
[----:B------:R-:W-:Y:S05]  /*9920*/  @!P0 BRA `(.L_x_713) ;  /* 0x0000000000b08947 */ /* 0x000fea0003800000 */
[----:B------:R-:W-:-:S13]  /*9930*/  ISETP.NE.AND P0, PT, R0, 0x1d, PT ;  /* 0x0000001d0000780c */ /* 0x000fda0003f05270 */
[----:B------:R-:W-:Y:S05]  /*9940*/  @!P0 BRA `(.L_x_714) ;  /* 0x0000000000948947 */ /* 0x000fea0003800000 */
[----:B------:R-:W-:-:S13]  /*9950*/  ISETP.NE.AND P0, PT, R0, 0x2c, PT ;  /* 0x0000002c0000780c */ /* 0x000fda0003f05270 */
[----:B------:R-:W-:Y:S05]  /*9960*/  @P0 BRA `(.L_x_687) ;  /* 0x0000000000440947 */ /* 0x000fea0003800000 */
[----:B------:R-:W-:Y:S02]  /*9970*/  IMAD.U32 R4, R3, 0x10000, RZ ;  /* 0x0001000003047824 */ /* 0x000fe400078e00ff */
[----:B------:R-:W-:-:S03]  /*9980*/  IMAD.MOV.U32 R25, RZ, RZ, R23 ;  /* 0x000000ffff197224 */ /* 0x000fc600078e0017 */
        /* <DEDUP_REMOVED lines=15> */
.L_x_687:
        /* <DEDUP_REMOVED lines=15> */
[----:B0---4-:R-:W-:Y:S05]  /*9b70*/  CALL.ABS.NOINC R14 ;  /* 0x000000000e007343 */ /* 0x011fea0003c00000 */
.L_x_715:
[----:B------:R-:W-:Y:S01]  /*9b80*/  IMAD.MOV.U32 R25, RZ, RZ, R23 ;  /* 0x000000ffff197224 */ /* 0x000fe200078e0017 */
[----:B------:R-:W-:Y:S06]  /*9b90*/  BRA `(.L_x_682) ;  /* 0x0000000000247947 */ /* 0x000fec0003800000 */
.L_x_714:
[----:B------:R-:W-:Y:S02]  /*9ba0*/  IMAD.U32 R4, R3, 0x10000, RZ ;  /* 0x0001000003047824 */ /* 0x000fe400078e00ff */
[----:B------:R-:W-:-:S04]  /*9bb0*/  IMAD.MOV.U32 R25, RZ, RZ, R23 ;  /* 0x000000ffff197224 */ /* 0x000fc800078e0017 */
[----:B------:R-:W0:Y:S02]  /*9bc0*/  F2I.U64.TRUNC R4, R4 ;  /* 0x0000000400047311 */ /* 0x000e24000020d800 */
[----:B0-----:R0:W-:Y:S01]  /*9bd0*/  STG.E.64 desc[UR36][R8.64], R4 ;  /* 0x0000000408007986 */ /* 0x0011e2000c101b24 */
[----:B------:R-:W-:Y:S05]  /*9be0*/  BRA `(.L_x_682) ;  /* 0x0000000000107947 */ /* 0x000fea0003800000 */
.L_x_713:
[----:B------:R-:W-:Y:S02]  /*9bf0*/  IMAD.U32 R3, R3, 0x10000, RZ ;  /* 0x0001000003037824 */ /* 0x000fe400078e00ff */
[----:B------:R-:W-:-:S04]  /*9c00*/  IMAD.MOV.U32 R25, RZ, RZ, R23 ;  /* 0x000000ffff197224 */ /* 0x000fc800078e0017 */
[----:B------:R-:W0:Y:S02]  /*9c10*/  F2I.FTZ.U32.TRUNC.NTZ R3, R3 ;  /* 0x0000000300037305 */ /* 0x000e24000021f000 */
[----:B0-----:R0:W-:Y:S02]  /*9c20*/  STG.E desc[UR36][R8.64], R3 ;  /* 0x0000000308007986 */ /* 0x0011e4000c101924 */
.L_x_682:
[----:B------:R-:W-:Y:S05]  /*9c30*/  BSYNC B6 ;  /* 0x0000000000067941 */ /* 0x000fea0003800000 */
.L_x_681:
[----:B------:R-:W-:Y:S01]  /*9c40*/  ISETP.GE.AND P0, PT, R25, R16, PT ;  /* 0x000000101900720c */ /* 0x000fe20003f06270 */
[----:B------:R-:W-:-:S12]  /*9c50*/  BSSY B6, `(.L_x_716) ;  /* 0x00001fc000067945 */ /* 0x000fd80003800000 */
[----:B------:R-:W-:Y:S05]  /*9c60*/  @P0 BRA `(.L_x_717) ;  /* 0x0000001c00e80947 */ /* 0x000fea0003800000 */
[----:B0123--:R-:W0:Y:S01]  /*9c70*/  LDC.64 R8, c[0x0][0x228] ;  /* 0x00008a00ff087b82 */ /* 0x00fe220000000a00 */
[----:B------:R-:W-:Y:S01]  /*9c80*/  IMAD R0, R2, 0x200, R25 ;  /* 0x0000020002007824 */ /* 0x000fe200078e0219 */
[----:B------:R-:W-:Y:S01]  /*9c90*/  PRMT R4, R18, 0x9910, RZ ;  /* 0x0000991012047816 */ /* 0x000fe200000000ff */
[----:B------:R-:W-:Y:S02]  /*9ca0*/  ULDC UR4, c[0x0][0x254] ;  /* 0x0000950000047ab9 */ /* 0x000fe40000000800 */
[----:B------:R-:W-:Y:S02]  /*9cb0*/  IMAD R3, R0, UR4, RZ ;  /* 0x0000000400037c24 */ /* 0x000fe4000f8e02ff */
[----:B------:R-:W-:-:S05]  /*9cc0*/  IMAD.MOV.U32 R0, RZ, RZ, R4 ;  /* 0x000000ffff007224 */ /* 0x000fca00078e0004 */
        /* <DEDUP_REMOVED lines=12> */
[----:B----4-:R-:W-:-:S04]  /*9d90*/  IMAD.U32 R22, R22, 0x10000, RZ ;  /* 0x0001000016167824 */ /* 0x010fc800078e00ff */
[----:B------:R-:W0:Y:S02]  /*9da0*/  F2I.FTZ.TRUNC.NTZ R3, R22 ;  /* 0x0000001600037305 */ /* 0x000e24000021f100 */
[----:B0-----:R0:W-:Y:S01]  /*9db0*/  STG.E.U8 desc[UR36][R8.64], R3 ;  /* 0x0000000308007986 */ /* 0x0011e2000c101124 */
[----:B------:R-:W-:Y:S05]  /*9dc0*/  BRA `(.L_x_723) ;  /* 0x0000000c00947947 */ /* 0x000fea0003800000 */
.L_x_721:
[----:B----4-:R-:W-:-:S06]  /*9dd0*/  IMAD.U32 R5, R22, 0x10000, RZ ;  /* 0x0001000016057824 */ /* 0x010fcc00078e00ff */
[----:B------:R-:W0:Y:S02]  /*9de0*/  F2I.S64.TRUNC R4, R5 ;  /* 0x0000000500047311 */ /* 0x000e24000020d900 */
[----:B0-----:R0:W-:Y:S01]  /*9df0*/  STG.E.U8 desc[UR36][R8.64], R4 ;  /* 0x0000000408007986 */ /* 0x0011e2000c101124 */
[----:B------:R-:W-:Y:S05]  /*9e00*/  BRA `(.L_x_723) ;  /* 0x0000000c00847947 */ /* 0x000fea0003800000 */
.L_x_720:
[----:B------:R-:W-:-:S13]  /*9e10*/  ISETP.NE.AND P0, PT, R0, 0x2, PT ;  /* 0x000000020000780c */ /* 0x000fda0003f05270 */
[----:B------:R-:W-:Y:S05]  /*9e20*/  @!P0 BRA `(.L_x_724) ;  /* 0x0000000000308947 */ /* 0x000fea0003800000 */
[----:B------:R-:W-:-:S13]  /*9e30*/  ISETP.NE.AND P0, PT, R0, 0x3, PT ;  /* 0x000000030000780c */ /* 0x000fda0003f05270 */
[----:B------:R-:W-:Y:S05]  /*9e40*/  @!P0 BRA `(.L_x_725) ;  /* 0x0000000000188947 */ /* 0x000fea0003800000 */
[----:B------:R-:W-:-:S13]  /*9e50*/  ISETP.NE.AND P0, PT, R0, 0x4, PT ;  /* 0x000000040000780c */ /* 0x000fda0003f05270 */
[----:B------:R-:W-:Y:S05]  /*9e60*/  @P0 BRA `(.L_x_722) ;  /* 0x0000000c000c0947 */ /* 0x000fea0003800000 */
[----:B----4-:R-:W-:-:S06]  /*9e70*/  IMAD.U32 R4, R22, 0x10000, RZ ;  /* 0x0001000016047824 */ /* 0x010fcc00078e00ff */
[----:B------:R-:W0:Y:S02]  /*9e80*/  F2I.S64.TRUNC R4, R4 ;  /* 0x0000000400047311 */ /* 0x000e24000020d900 */
[----:B0-----:R0:W-:Y:S01]  /*9e90*/  STG.E.64 desc[UR36][R8.64], R4 ;  /* 0x0000000408007986 */ /* 0x0011e2000c101b24 */
[----:B------:R-:W-:Y:S05]  /*9ea0*/  BRA `(.L_x_723) ;  /* 0x0000000c005c7947 */ /* 0x000fea0003800000 */
.L_x_725:
[----:B----4-:R-:W-:-:S04]  /*9eb0*/  IMAD.U32 R22, R22, 0x10000, RZ ;  /* 0x0001000016167824 */ /* 0x010fc800078e00ff */
[----:B------:R-:W0:Y:S02]  /*9ec0*/  F2I.FTZ.TRUNC.NTZ R3, R22 ;  /* 0x0000001600037305 */ /* 0x000e24000021f100 */
[----:B0-----:R0:W-:Y:S01]  /*9ed0*/  STG.E desc[UR36][R8.64], R3 ;  /* 0x0000000308007986 */ /* 0x0011e2000c101924 */
[----:B------:R-:W-:Y:S05]  /*9ee0*/  BRA `(.L_x_723) ;  /* 0x0000000c004c7947 */ /* 0x000fea0003800000 */
.L_x_724:
[----:B----4-:R-:W-:-:S04]  /*9ef0*/  IMAD.U32 R22, R22, 0x10000, RZ ;  /* 0x0001000016167824 */ /* 0x010fc800078e00ff */
[----:B------:R-:W0:Y:S02]  /*9f00*/  F2I.FTZ.TRUNC.NTZ R3, R22 ;  /* 0x0000001600037305 */ /* 0x000e24000021f100 */
[----:B0-----:R0:W-:Y:S01]  /*9f10*/  STG.E.U16 desc[UR36][R8.64], R3 ;  /* 0x0000000308007986 */ /* 0x0011e2000c101524 */
[----:B------:R-:W-:Y:S05]  /*9f20*/  BRA `(.L_x_723) ;  /* 0x0000000c003c7947 */ /* 0x000fea0003800000 */
.L_x_719:
[----:B------:R-:W-:-:S13]  /*9f30*/  ISETP.GT.AND P0, PT, R0, 0x6, PT ;  /* 0x000000060000780c */ /* 0x000fda0003f04270 */
[----:B------:R-:W-:Y:S05]  /*9f40*/  @P0 BRA `(.L_x_726) ;  /* 0x00000000002c0947 */ /* 0x000fea0003800000 */
[----:B------:R-:W-:-:S13]  /*9f50*/  ISETP.NE.AND P0, PT, R0, 0x5, PT ;  /* 0x000000050000780c */ /* 0x000fda0003f05270 */
[----:B------:R-:W-:Y:S05]  /*9f60*/  @!P0 BRA `(.L_x_727) ;  /* 0x0000000000148947 */ /* 0x000fea0003800000 */
[----:B------:R-:W-:-:S13]  /*9f70*/  ISETP.NE.AND P0, PT, R0, 0x6, PT ;  /* 0x000000060000780c */ /* 0x000fda0003f05270 */
[----:B------:R-:W-:Y:S05]  /*9f80*/  @P0 BRA `(.L_x_722) ;  /* 0x0000000800c40947 */ /* 0x000fea0003800000 */
[----:B----4-:R-:W-:-:S05]  /*9f90*/  IMAD.U32 R3, R22, 0x10000, RZ ;  /* 0x0001000016037824 */ /* 0x010fca00078e00ff */
[----:B------:R1:W-:Y:S01]  /*9fa0*/  STG.E desc[UR36][R8.64], R3 ;  /* 0x0000000308007986 */ /* 0x0003e2000c101924 */
[----:B------:R-:W-:Y:S05]  /*9fb0*/  BRA `(.L_x_723) ;  /* 0x0000000c00187947 */ /* 0x000fea0003800000 */
.L_x_727:
[----:B----4-:R-:W-:-:S05]  /*9fc0*/  IMAD.U32 R0, R22, 0x10000, RZ ;  /* 0x0001000016007824 */ /* 0x010fca00078e00ff */
[----:B------:R-:W-:-:S05]  /*9fd0*/  F2FP.F16.F32.PACK_AB R0, RZ, R0 ;  /* 0x00000000ff00723e */ /* 0x000fca00000000ff */
[----:B------:R0:W-:Y:S01]  /*9fe0*/  STG.E.U16 desc[UR36][R8.64], R0 ;  /* 0x0000000008007986 */ /* 0x0001e2000c101524 */
[----:B------:R-:W-:Y:S05]  /*9ff0*/  BRA `(.L_x_723) ;  /* 0x0000000c00087947 */ /* 0x000fea0003800000 */
.L_x_726:
[----:B------:R-:W-:-:S13]  /*a000*/  ISETP.NE.AND P0, PT, R0, 0x7, PT ;  /* 0x000000070000780c */ /* 0x000fda0003f05270 */
[----:B------:R-:W-:Y:S05]  /*a010*/  @!P0 BRA `(.L_x_728) ;  /* 0x0000000000348947 */ /* 0x000fea0003800000 */
[----:B------:R-:W-:-:S13]  /*a020*/  ISETP.NE.AND P0, PT, R0, 0x8, PT ;  /* 0x000000080000780c */ /* 0x000fda0003f05270 */
[----:B------:R-:W-:Y:S05]  /*a030*/  @!P0 BRA `(.L_x_729) ;  /* 0x0000000000188947 */ /* 0x000fea0003800000 */
[----:B------:R-:W-:-:S13]  /*a040*/  ISETP.NE.AND P0, PT, R0, 0x9, PT ;  /* 0x000000090000780c */ /* 0x000fda0003f05270 */
[----:B------:R-:W-:Y:S05]  /*a050*/  @P0 BRA `(.L_x_722) ;  /* 0x0000000800900947 */ /* 0x000fea0003800000 */
[----:B----4-:R-:W-:Y:S02]  /*a060*/  IMAD.U32 R22, R22, 0x10000, RZ ;  /* 0x0001000016167824 */ /* 0x010fe400078e00ff */
[----:B------:R-:W-:-:S05]  /*a070*/  IMAD.MOV.U32 R23, RZ, RZ, RZ ;  /* 0x000000ffff177224 */ /* 0x000fca00078e00ff */
[----:B------:R2:W-:Y:S01]  /*a080*/  STG.E.64 desc[UR36][R8.64], R22 ;  /* 0x0000001608007986 */ /* 0x0005e2000c101b24 */
[----:B------:R-:W-:Y:S05]  /*a090*/  BRA `(.L_x_723) ;  /* 0x0000000800e07947 */ /* 0x000fea0003800000 */
.L_x_729:
[----:B----4-:R-:W-:-:S05]  /*a0a0*/  IMAD.U32 R22, R22, 0x10000, RZ ;  /* 0x0001000016167824 */ /* 0x010fca00078e00ff */
[----:B------:R-:W-:-:S04]  /*a0b0*/  F2FP.F16.F32.PACK_AB R3, RZ, R22 ;  /* 0x00000016ff03723e */ /* 0x000fc800000000ff */
[----:B------:R-:W-:-:S05]  /*a0c0*/  PRMT R3, R3, 0x5410, RZ ;  /* 0x0000541003037816 */ /* 0x000fca00000000ff */
[----:B------:R3:W-:Y:S01]  /*a0d0*/  STG.E desc[UR36][R8.64], R3 ;  /* 0x0000000308007986 */ /* 0x0007e2000c101924 */
[----:B------:R-:W-:Y:S05]  /*a0e0*/  BRA `(.L_x_723) ;  /* 0x0000000800cc7947 */ /* 0x000fea0003800000 */
.L_x_728:
[----:B----4-:R-:W-:-:S04]  /*a0f0*/  IMAD.U32 R4, R22, 0x10000, RZ ;  /* 0x0001000016047824 */ /* 0x010fc800078e00ff */
[----:B------:R-:W-:-:S06]  /*a100*/  FMUL.FTZ R4, R4, 1 ;  /* 0x3f80000004047820 */ /* 0x000fcc0000410000 */
[----:B------:R-:W0:Y:S02]  /*a110*/  F2F.F64.F32 R4, R4 ;  /* 0x0000000400047310 */ /* 0x000e240000201800 */
[----:B0-----:R4:W-:Y:S01]  /*a120*/  STG.E.64 desc[UR36][R8.64], R4 ;  /* 0x0000000408007986 */ /* 0x0019e2000c101b24 */
[----:B------:R-:W-:Y:S05]  /*a130*/  BRA `(.L_x_723) ;  /* 0x0000000800b87947 */ /* 0x000fea0003800000 */
.L_x_718:
        /* <DEDUP_REMOVED lines=8> */
[----:B----4-:R-:W-:-:S05]  /*a1c0*/  IMAD.U32 R22, R22, 0x10000, RZ ;  /* 0x0001000016167824 */ /* 0x010fca00078e00ff */
[----:B------:R-:W-:-:S04]  /*a1d0*/  FSETP.NEU.FTZ.AND P0, PT, R22, RZ, PT ;  /* 0x000000ff1600720b */ /* 0x000fc80003f1d000 */
[----:B------:R-:W-:-:S05]  /*a1e0*/  SEL R3, RZ, 0x1, !P0 ;  /* 0x00000001ff037807 */ /* 0x000fca0004000000 */
[----:B------:R0:W-:Y:S01]  /*a1f0*/  STG.E.U8 desc[UR36][R8.64], R3 ;  /* 0x0000000308007986 */ /* 0x0001e2000c101124 */
[----:B------:R-:W-:Y:S05]  /*a200*/  BRA `(.L_x_723) ;  /* 0x0000000800847947 */ /* 0x000fea0003800000 */
.L_x_732:
[----:B----4-:R-:W-:Y:S01]  /*a210*/  IMAD.U32 R22, R22, 0x10000, RZ ;  /* 0x0001000016167824 */ /* 0x010fe200078e00ff */
[----:B------:R-:W-:-:S03]  /*a220*/  CS2R R6, SRZ ;  /* 0x0000000000067805 */ /* 0x000fc6000001ff00 */
[----:B------:R-:W-:-:S06]  /*a230*/  FMUL.FTZ R4, R22, 1 ;  /* 0x3f80000016047820 */ /* 0x000fcc0000410000 */
[----:B------:R-:W0:Y:S02]  /*a240*/  F2F.F64.F32 R4, R4 ;  /* 0x0000000400047310 */ /* 0x000e240000201800 */
[----:B0-----:R0:W-:Y:S01]  /*a250*/  STG.E.128 desc[UR36][R8.64], R4 ;  /* 0x0000000408007986 */ /* 0x0011e2000c101d24 */
[----:B------:R-:W-:Y:S05]  /*a260*/  BRA `(.L_x_723) ;  /* 0x00000008006c7947 */ /* 0x000fea0003800000 */
.L_x_731:
[----:B------:R-:W-:-:S13]  /*a270*/  ISETP.NE.AND P0, PT, R0, 0xf, PT ;  /* 0x0000000f0000780c */ /* 0x000fda0003f05270 */
[----:B------:R-:W-:Y:S05]  /*a280*/  @!P0 BRA `(.L_x_733) ;  /* 0x0000000000b48947 */ /* 0x000fea0003800000 */
[----:B------:R-:W-:-:S13]  /*a290*/  ISETP.NE.AND P0, PT, R0, 0x17, PT ;  /* 0x000000170000780c */ /* 0x000fda0003f05270 */
[----:B------:R-:W-:Y:S05]  /*a2a0*/  @!P0 BRA `(.L_x_734) ;  /* 0x0000000000548947 */ /* 0x000fea0003800000 */
[----:B------:R-:W-:-:S13]  /*a2b0*/  ISETP.NE.AND P0, PT, R0, 0x18, PT ;  /* 0x000000180000780c */ /* 0x000fda0003f05270 */
[----:B------:R-:W-:Y:S05]  /*a2c0*/  @P0 BRA `(.L_x_722) ;  /* 0x0000000400f40947 */ /* 0x000fea0003800000 */
[----:B----4-:R-:W-:Y:S01]  /*a2d0*/  IMAD.U32 R7, R22, 0x10000, RZ ;  /* 0x0001000016077824 */ /* 0x010fe200078e00ff */
        /* <DEDUP_REMOVED lines=14> */
.L_x_736:
[----:B------:R-:W-:Y:S05]  /*a3c0*/  BSYNC B0 ;  /* 0x0000000000007941 */ /* 0x000fea0003800000 */
.L_x_735:
[----:B------:R-:W-:-:S05]  /*a3d0*/  LOP3.LUT R5, R0, R5, RZ, 0xfc, !PT ;  /* 0x0000000500057212 */ /* 0x000fca00078efcff */
[----:B------:R0:W-:Y:S01]  /*a3e0*/  STG.E.U8 desc[UR36][R8.64], R5 ;  /* 0x0000000508007986 */ /* 0x0001e2000c101124 */
[----:B------:R-:W-:Y:S05]  /*a3f0*/  BRA `(.L_x_723) ;  /* 0x0000000800087947 */ /* 0x000fea0003800000 */
.L_x_734:
[----:B----4-:R-:W-:Y:S01]  /*a400*/  IMAD.U32 R5, R22, 0x10000, RZ ;  /* 0x0001000016057824 */ /* 0x010fe200078e00ff */
        /* <DEDUP_REMOVED lines=12> */
.L_x_738:
[----:B------:R-:W-:Y:S01]  /*a4d0*/  IMAD.MOV.U32 R0, RZ, RZ, 0x7f ;  /* 0x0000007fff007424 */ /* 0x000fe200078e00ff */
[----:B------:R-:W-:-:S04]  /*a4e0*/  ISETP.GT.U32.AND P0, PT, R3, 0x7f800000, PT ;  /* 0x7f8000000300780c */ /* 0x000fc80003f04070 */
[----:B------:R-:W-:-:S09]  /*a4f0*/  SEL R0, R0, 0x7c, P0 ;  /* 0x0000007c00007807 */ /* 0x000fd20000000000 */
.L_x_739:
[----:B------:R-:W-:Y:S05]  /*a500*/  BSYNC B0 ;  /* 0x0000000000007941 */ /* 0x000fea0003800000 */
.L_x_737:
[----:B------:R-:W-:-:S04]  /*a510*/  LOP3.LUT R3, R5, 0x80000000, RZ, 0xc0, !PT ;  /* 0x8000000005037812 */ /* 0x000fc800078ec0ff */
[----:B------:R-:W-:-:S04]  /*a520*/  SHF.R.U32.HI R3, RZ, 0x18, R3 ;  /* 0x00000018ff037819 */ /* 0x000fc80000011603 */
[----:B------:R-:W-:-:S05]  /*a530*/  LOP3.LUT R3, R0, R3, RZ, 0xfc, !PT ;  /* 0x0000000300037212 */ /* 0x000fca00078efcff */
[----:B------:R0:W-:Y:S01]  /*a540*/  STG.E.U8 desc[UR36][R8.64], R3 ;  /* 0x0000000308007986 */ /* 0x0001e2000c101124 */
[----:B------:R-:W-:Y:S05]  /*a550*/  BRA `(.L_x_723) ;  /* 0x0000000400b07947 */ /* 0x000fea0003800000 */
.L_x_733:
[----:B----4-:R0:W-:Y:S01]  /*a560*/  STG.E.U16 desc[UR36][R8.64], R22 ;  /* 0x0000001608007986 */ /* 0x0101e2000c101524 */
[----:B------:R-:W-:Y:S05]  /*a570*/  BRA `(.L_x_723) ;  /* 0x0000000400a87947 */ /* 0x000fea0003800000 */
.L_x_730:
        /* <DEDUP_REMOVED lines=8> */
[----:B----4-:R-:W-:-:S06]  /*a600*/  IMAD.U32 R3, R22, 0x10000, RZ ;  /* 0x0001000016037824 */ /* 0x010fcc00078e00ff */
[----:B------:R-:W0:Y:S02]  /*a610*/  F2I.FTZ.U32.TRUNC.NTZ R3, R3 ;  /* 0x0000000300037305 */ /* 0x000e24000021f000 */
[----:B0-----:R0:W-:Y:S01]  /*a620*/  STG.E.U16 desc[UR36][R8.64], R3 ;  /* 0x0000000308007986 */ /* 0x0011e2000c101524 */
[----:B------:R-:W-:Y:S05]  /*a630*/  BRA `(.L_x_723) ;  /* 0x0000000400787947 */ /* 0x000fea0003800000 */
.L_x_742:
[----:B----4-:R-:W-:Y:S01]  /*a640*/  IMAD.U32 R5, R22, 0x10000, RZ ;  /* 0x0001000016057824 */ /* 0x010fe200078e00ff */
        /* <DEDUP_REMOVED lines=16> */
.L_x_745:
[----:B------:R-:W-:-:S04]  /*a750*/  LOP3.LUT R3, R5, 0x80000000, RZ, 0xc0, !PT ;  /* 0x8000000005037812 */ /* 0x000fc800078ec0ff */
[----:B------:R-:W-:-:S04]  /*a760*/  SHF.R.U32.HI R3, RZ, 0x18, R3 ;  /* 0x00000018ff037819 */ /* 0x000fc80000011603 */
[----:B------:R-:W-:-:S04]  /*a770*/  LOP3.LUT R0, R0, R3, RZ, 0xfc, !PT ;  /* 0x0000000300007212 */ /* 0x000fc800078efcff */
[----:B------:R-:W-:-:S07]  /*a780*/  PRMT R4, R0, 0x7610, R4 ;  /* 0x0000761000047816 */ /* 0x000fce0000000004 */
.L_x_744:
[----:B------:R-:W-:Y:S05]  /*a790*/  BSYNC B0 ;  /* 0x0000000000007941 */ /* 0x000fea0003800000 */
.L_x_743:
[----:B------:R0:W-:Y:S01]  /*a7a0*/  STG.E.U8 desc[UR36][R8.64], R4 ;  /* 0x0000000408007986 */ /* 0x0001e2000c101124 */
[----:B------:R-:W-:Y:S05]  /*a7b0*/  BRA `(.L_x_723) ;  /* 0x0000000400187947 */ /* 0x000fea0003800000 */
.L_x_741:
        /* <DEDUP_REMOVED lines=17> */
.L_x_748:
[----:B------:R-:W-:-:S04]  /*a8d0*/  LOP3.LUT R3, R5, 0x80000000, RZ, 0xc0, !PT ;  /* 0x8000000005037812 */ /* 0x000fc800078ec0ff */
[----:B------:R-:W-:-:S04]  /*a8e0*/  SHF.R.U32.HI R3, RZ, 0x18, R3 ;  /* 0x00000018ff037819 */ /* 0x000fc80000011603 */
[----:B------:R-:W-:-:S04]  /*a8f0*/  LOP3.LUT R0, R0, R3, RZ, 0xfc, !PT ;  /* 0x0000000300007212 */ /* 0x000fc800078efcff */
[----:B------:R-:W-:-:S07]  /*a900*/  PRMT R4, R0, 0x7610, R4 ;  /* 0x0000761000047816 */ /* 0x000fce0000000004 */
.L_x_747:
[----:B------:R-:W-:Y:S05]  /*a910*/  BSYNC B0 ;  /* 0x0000000000007941 */ /* 0x000fea0003800000 */
.L_x_746:
[----:B------:R0:W-:Y:S01]  /*a920*/  STG.E.U8 desc[UR36][R8.64], R4 ;  /* 0x0000000408007986 */ /* 0x0001e2000c101124 */
[----:B------:R-:W-:Y:S05]  /*a930*/  BRA `(.L_x_723) ;  /* 0x0000000000b87947 */ /* 0x000fea0003800000 */
.L_x_740:
[----:B------:R-:W-:-:S13]  /*a940*/  ISETP.NE.AND P0, PT, R0, 0x1c, PT ;  /* 0x0000001c0000780c */ /* 0x000fda0003f05270 */
[----:B------:R-:W-:Y:S05]  /*a950*/  @!P0 BRA `(.L_x_749) ;  /* 0x0000000000a48947 */ /* 0x000fea0003800000 */
[----:B------:R-:W-:-:S13]  /*a960*/  ISETP.NE.AND P0, PT, R0, 0x1d, PT ;  /* 0x0000001d0000780c */ /* 0x000fda0003f05270 */
[----:B------:R-:W-:Y:S05]  /*a970*/  @!P0 BRA `(.L_x_750) ;  /* 0x00000000008c8947 */ /* 0x000fea0003800000 */
[----:B------:R-:W-:-:S13]  /*a980*/  ISETP.NE.AND P0, PT, R0, 0x2c, PT ;  /* 0x0000002c0000780c */ /* 0x000fda0003f05270 */
[----:B------:R-:W-:Y:S05]  /*a990*/  @P0 BRA `(.L_x_722) ;  /* 0x0000000000400947 */ /* 0x000fea0003800000 */
[----:B----4-:R-:W-:-:S05]  /*a9a0*/  IMAD.U32 R22, R22, 0x10000, RZ ;  /* 0x0001000016167824 */ /* 0x010fca00078e00ff */
        /* <DEDUP_REMOVED lines=15> */
.L_x_722:
        /* <DEDUP_REMOVED lines=16> */
.L_x_751:
[----:B------:R-:W-:Y:S05]  /*aba0*/  BRA `(.L_x_723) ;  /* 0x00000000001c7947 */ /* 0x000fea0003800000 */
.L_x_750:
[----:B----4-:R-:W-:-:S06]  /*abb0*/  IMAD.U32 R4, R22, 0x10000, RZ ;  /* 0x0001000016047824 */ /* 0x010fcc00078e00ff */
[----:B------:R-:W0:Y:S02]  /*abc0*/  F2I.U64.TRUNC R4, R4 ;  /* 0x0000000400047311 */ /* 0x000e24000020d800 */
[----:B0-----:R0:W-:Y:S01]  /*abd0*/  STG.E.64 desc[UR36][R8.64], R4 ;  /* 0x0000000408007986 */ /* 0x0011e2000c101b24 */
[----:B------:R-:W-:Y:S05]  /*abe0*/  BRA `(.L_x_723) ;  /* 0x00000000000c7947 */ /* 0x000fea0003800000 */
.L_x_749:
[----:B----4-:R-:W-:-:S04]  /*abf0*/  IMAD.U32 R22, R22, 0x10000, RZ ;  /* 0x0001000016167824 */ /* 0x010fc800078e00ff */
[----:B------:R-:W0:Y:S02]  /*ac00*/  F2I.FTZ.U32.TRUNC.NTZ R3, R22 ;  /* 0x0000001600037305 */ /* 0x000e24000021f000 */
[----:B0-----:R0:W-:Y:S02]  /*ac10*/  STG.E desc[UR36][R8.64], R3 ;  /* 0x0000000308007986 */ /* 0x0011e4000c101924 */
.L_x_723:
[----:B------:R-:W-:-:S05]  /*ac20*/  VIADD R25, R25, 0x80 ;  /* 0x0000008019197836 */ /* 0x000fca0000000000 */
[----:B------:R-:W-:-:S13]  /*ac30*/  ISETP.GE.AND P0, PT, R25, R16, PT ;  /* 0x000000101900720c */ /* 0x000fda0003f06270 */
[----:B------:R-:W-:Y:S05]  /*ac40*/  @P0 BRA `(.L_x_717) ;  /* 0x0000000c00f00947 */ /* 0x000fea0003800000 */
[----:B01234-:R-:W0:Y:S01]  /*ac50*/  LDC.64 R8, c[0x0][0x228] ;  /* 0x00008a00ff087b82 */ /* 0x01fe220000000a00 */
        /* <DEDUP_REMOVED lines=17> */
[----:B------:R-:W-:-:S06]  /*ad70*/  IMAD.U32 R17, R17, 0x10000, RZ ;  /* 0x0001000011117824 */ /* 0x000fcc00078e00ff */
[----:B------:R-:W0:Y:S02]  /*ad80*/  F2I.FTZ.TRUNC.NTZ R17, R17 ;  /* 0x0000001100117305 */ /* 0x000e24000021f100 */
[----:B0-----:R0:W-:Y:S01]  /*ad90*/  STG.E.U8 desc[UR36][R8.64], R17 ;  /* 0x0000001108007986 */ /* 0x0011e2000c101124 */
[----:B------:R-:W-:Y:S05]  /*ada0*/  BRA `(.L_x_757) ;  /* 0x0000000c00947947 */ /* 0x000fea0003800000 */
.L_x_755:
[----:B------:R-:W-:-:S06]  /*adb0*/  IMAD.U32 R5, R17, 0x10000, RZ ;  /* 0x0001000011057824 */ /* 0x000fcc00078e00ff */
[----:B------:R-:W0:Y:S02]  /*adc0*/  F2I.S64.TRUNC R4, R5 ;  /* 0x0000000500047311 */ /* 0x000e24000020d900 */
[----:B0-----:R0:W-:Y:S01]  /*add0*/  STG.E.U8 desc[UR36][R8.64], R4 ;  /* 0x0000000408007986 */ /* 0x0011e2000c101124 */
[----:B------:R-:W-:Y:S05]  /*ade0*/  BRA `(.L_x_757) ;  /* 0x0000000c00847947 */ /* 0x000fea0003800000 */
.L_x_754:
[----:B------:R-:W-:-:S13]  /*adf0*/  ISETP.NE.AND P0, PT, R0, 0x2, PT ;  /* 0x000000020000780c */ /* 0x000fda0003f05270 */
[----:B------:R-:W-:Y:S05]  /*ae00*/  @!P0 BRA `(.L_x_758) ;  /* 0x0000000000308947 */ /* 0x000fea0003800000 */
[----:B------:R-:W-:-:S13]  /*ae10*/  ISETP.NE.AND P0, PT, R0, 0x3, PT ;  /* 0x000000030000780c */ /* 0x000fda0003f05270 */
[----:B------:R-:W-:Y:S05]  /*ae20*/  @!P0 BRA `(.L_x_759) ;  /* 0x0000000000188947 */ /* 0x000fea0003800000 */
[----:B------:R-:W-:-:S13]  /*ae30*/  ISETP.NE.AND P0, PT, R0, 0x4, PT ;  /* 0x000000040000780c */ /* 0x000fda0003f05270 */
[----:B------:R-:W-:Y:S05]  /*ae40*/  @P0 BRA `(.L_x_756) ;  /* 0x0000000c000c0947 */ /* 0x000fea0003800000 */
[----:B------:R-:W-:-:S06]  /*ae50*/  IMAD.U32 R4, R17, 0x10000, RZ ;  /* 0x0001000011047824 */ /* 0x000fcc00078e00ff */
[----:B------:R-:W0:Y:S02]  /*ae60*/  F2I.S64.TRUNC R4, R4 ;  /* 0x0000000400047311 */ /* 0x000e24000020d900 */
[----:B0-----:R0:W-:Y:S01]  /*ae70*/  STG.E.64 desc[UR36][R8.64], R4 ;  /* 0x0000000408007986 */ /* 0x0011e2000c101b24 */
[----:B------:R-:W-:Y:S05]  /*ae80*/  BRA `(.L_x_757) ;  /* 0x0000000c005c7947 */ /* 0x000fea0003800000 */
.L_x_759:
[----:B------:R-:W-:-:S06]  /*ae90*/  IMAD.U32 R17, R17, 0x10000, RZ ;  /* 0x0001000011117824 */ /* 0x000fcc00078e00ff */
[----:B------:R-:W0:Y:S02]  /*aea0*/  F2I.FTZ.TRUNC.NTZ R17, R17 ;  /* 0x0000001100117305 */ /* 0x000e24000021f100 */
[----:B0-----:R0:W-:Y:S01]  /*aeb0*/  STG.E desc[UR36][R8.64], R17 ;  /* 0x0000001108007986 */ /* 0x0011e2000c101924 */
[----:B------:R-:W-:Y:S05]  /*aec0*/  BRA `(.L_x_757) ;  /* 0x0000000c004c7947 */ /* 0x000fea0003800000 */
.L_x_758:
[----:B------:R-:W-:-:S06]  /*aed0*/  IMAD.U32 R17, R17, 0x10000, RZ ;  /* 0x0001000011117824 */ /* 0x000fcc00078e00ff */
[----:B------:R-:W0:Y:S02]  /*aee0*/  F2I.FTZ.TRUNC.NTZ R17, R17 ;  /* 0x0000001100117305 */ /* 0x000e24000021f100 */
[----:B0-----:R0:W-:Y:S01]  /*aef0*/  STG.E.U16 desc[UR36][R8.64], R17 ;  /* 0x0000001108007986 */ /* 0x0011e2000c101524 */
[----:B------:R-:W-:Y:S05]  /*af00*/  BRA `(.L_x_757) ;  /* 0x0000000c003c7947 */ /* 0x000fea0003800000 */
.L_x_753:
[----:B------:R-:W-:-:S13]  /*af10*/  ISETP.GT.AND P0, PT, R0, 0x6, PT ;  /* 0x000000060000780c */ /* 0x000fda0003f04270 */
[----:B------:R-:W-:Y:S05]  /*af20*/  @P0 BRA `(.L_x_760) ;  /* 0x00000000002c0947 */ /* 0x000fea0003800000 */
[----:B------:R-:W-:-:S13]  /*af30*/  ISETP.NE.AND P0, PT, R0, 0x5, PT ;  /* 0x000000050000780c */ /* 0x000fda0003f05270 */
[----:B------:R-:W-:Y:S05]  /*af40*/  @!P0 BRA `(.L_x_761) ;  /* 0x0000000000148947 */ /* 0x000fea0003800000 */
[----:B------:R-:W-:-:S13]  /*af50*/  ISETP.NE.AND P0, PT, R0, 0x6, PT ;  /* 0x000000060000780c */ /* 0x000fda0003f05270 */
[----:B------:R-:W-:Y:S05]  /*af60*/  @P0 BRA `(.L_x_756) ;  /* 0x0000000800c40947 */ /* 0x000fea0003800000 */
[----:B------:R-:W-:-:S05]  /*af70*/  IMAD.U32 R17, R17, 0x10000, RZ ;  /* 0x0001000011117824 */ /* 0x000fca00078e00ff */
[----:B------:R3:W-:Y:S01]  /*af80*/  STG.E desc[UR36][R8.64], R17 ;  /* 0x0000001108007986 */ /* 0x0007e2000c101924 */
[----:B------:R-:W-:Y:S05]  /*af90*/  BRA `(.L_x_757) ;  /* 0x0000000c00187947 */ /* 0x000fea0003800000 */
.L_x_761:
[----:B------:R-:W-:-:S05]  /*afa0*/  IMAD.U32 R0, R17, 0x10000, RZ ;  /* 0x0001000011007824 */ /* 0x000fca00078e00ff */
[----:B------:R-:W-:-:S05]  /*afb0*/  F2FP.F16.F32.PACK_AB R0, RZ, R0 ;  /* 0x00000000ff00723e */ /* 0x000fca00000000ff */
[----:B------:R4:W-:Y:S01]  /*afc0*/  STG.E.U16 desc[UR36][R8.64], R0 ;  /* 0x0000000008007986 */ /* 0x0009e2000c101524 */
[----:B------:R-:W-:Y:S05]  /*afd0*/  BRA `(.L_x_757) ;  /* 0x0000000c00087947 */ /* 0x000fea0003800000 */
.L_x_760:
[----:B------:R-:W-:-:S13]  /*afe0*/  ISETP.NE.AND P0, PT, R0, 0x7, PT ;  /* 0x000000070000780c */ /* 0x000fda0003f05270 */
[----:B------:R-:W-:Y:S05]  /*aff0*/  @!P0 BRA `(.L_x_762) ;  /* 0x0000000000348947 */ /* 0x000fea0003800000 */
[----:B------:R-:W-:-:S13]  /*b000*/  ISETP.NE.AND P0, PT, R0, 0x8, PT ;  /* 0x000000080000780c */ /* 0x000fda0003f05270 */
[----:B------:R-:W-:Y:S05]  /*b010*/  @!P0 BRA `(.L_x_763) ;  /* 0x0000000000188947 */ /* 0x000fea0003800000 */
[----:B------:R-:W-:-:S13]  /*b020*/  ISETP.NE.AND P0, PT, R0, 0x9, PT ;  /* 0x000000090000780c */ /* 0x000fda0003f05270 */
[----:B------:R-:W-:Y:S05]  /*b030*/  @P0 BRA `(.L_x_756) ;  /* 0x0000000800900947 */ /* 0x000fea0003800000 */
[----:B------:R-:W-:Y:S02]  /*b040*/  IMAD.U32 R4, R17, 0x10000, RZ ;  /* 0x0001000011047824 */ /* 0x000fe400078e00ff */
[----:B------:R-:W-:-:S05]  /*b050*/  IMAD.MOV.U32 R5, RZ, RZ, RZ ;  /* 0x000000ffff057224 */ /* 0x000fca00078e00ff */
[----:B------:R1:W-:Y:S01]  /*b060*/  STG.E.64 desc[UR36][R8.64], R4 ;  /* 0x0000000408007986 */ /* 0x0003e2000c101b24 */
[----:B------:R-:W-:Y:S05]  /*b070*/  BRA `(.L_x_757) ;  /* 0x0000000800e07947 */ /* 0x000fea0003800000 */
.L_x_763:
[----:B------:R-:W-:-:S05]  /*b080*/  IMAD.U32 R17, R17, 0x10000, RZ ;  /* 0x0001000011117824 */ /* 0x000fca00078e00ff */
[----:B------:R-:W-:-:S04]  /*b090*/  F2FP.F16.F32.PACK_AB R3, RZ, R17 ;  /* 0x00000011ff03723e */ /* 0x000fc800000000ff */
[----:B------:R-:W-:-:S05]  /*b0a0*/  PRMT R3, R3, 0x5410, RZ ;  /* 0x0000541003037816 */ /* 0x000fca00000000ff */
[----:B------:R2:W-:Y:S01]  /*b0b0*/  STG.E desc[UR36][R8.64], R3 ;  /* 0x0000000308007986 */ /* 0x0005e2000c101924 */
[----:B------:R-:W-:Y:S05]  /*b0c0*/  BRA `(.L_x_757) ;  /* 0x0000000800cc7947 */ /* 0x000fea0003800000 */
.L_x_762:
[----:B------:R-:W-:-:S04]  /*b0d0*/  IMAD.U32 R4, R17, 0x10000, RZ ;  /* 0x0001000011047824 */ /* 0x000fc800078e00ff */
[----:B------:R-:W-:-:S06]  /*b0e0*/  FMUL.FTZ R4, R4, 1 ;  /* 0x3f80000004047820 */ /* 0x000fcc0000410000 */
[----:B------:R-:W0:Y:S02]  /*b0f0*/  F2F.F64.F32 R4, R4 ;  /* 0x0000000400047310 */ /* 0x000e240000201800 */
[----:B0-----:R0:W-:Y:S01]  /*b100*/  STG.E.64 desc[UR36][R8.64], R4 ;  /* 0x0000000408007986 */ /* 0x0011e2000c101b24 */
[----:B------:R-:W-:Y:S05]  /*b110*/  BRA `(.L_x_757) ;  /* 0x0000000800b87947 */ /* 0x000fea0003800000 */
.L_x_752:
        /* <DEDUP_REMOVED lines=8> */
[----:B------:R-:W-:-:S05]  /*b1a0*/  IMAD.U32 R17, R17, 0x10000, RZ ;  /* 0x0001000011117824 */ /* 0x000fca00078e00ff */
[----:B------:R-:W-:-:S04]  /*b1b0*/  FSETP.NEU.FTZ.AND P0, PT, R17, RZ, PT ;  /* 0x000000ff1100720b */ /* 0x000fc80003f1d000 */
[----:B------:R-:W-:-:S05]  /*b1c0*/  SEL R3, RZ, 0x1, !P0 ;  /* 0x00000001ff037807 */ /* 0x000fca0004000000 */
[----:B------:R0:W-:Y:S01]  /*b1d0*/  STG.E.U8 desc[UR36][R8.64], R3 ;  /* 0x0000000308007986 */ /* 0x0001e2000c101124 */
[----:B------:R-:W-:Y:S05]  /*b1e0*/  BRA `(.L_x_757) ;  /* 0x0000000800847947 */ /* 0x000fea0003800000 */
.L_x_766:
[----:B------:R-:W-:Y:S01]  /*b1f0*/  IMAD.U32 R17, R17, 0x10000, RZ ;  /* 0x0001000011117824 */ /* 0x000fe200078e00ff */
[----:B------:R-:W-:-:S03]  /*b200*/  CS2R R6, SRZ ;  /* 0x0000000000067805 */ /* 0x000fc6000001ff00 */
[----:B------:R-:W-:-:S06]  /*b210*/  FMUL.FTZ R4, R17, 1 ;  /* 0x3f80000011047820 */ /* 0x000fcc0000410000 */
[----:B------:R-:W0:Y:S02]  /*b220*/  F2F.F64.F32 R4, R4 ;  /* 0x0000000400047310 */ /* 0x000e240000201800 */
[----:B0-----:R0:W-:Y:S01]  /*b230*/  STG.E.128 desc[UR36][R8.64], R4 ;  /* 0x0000000408007986 */ /* 0x0011e2000c101d24 */
[----:B------:R-:W-:Y:S05]  /*b240*/  BRA `(.L_x_757) ;  /* 0x00000008006c7947 */ /* 0x000fea0003800000 */
.L_x_765:
        /* <DEDUP_REMOVED lines=21> */
.L_x_770:
[----:B------:R-:W-:Y:S05]  /*b3a0*/  BSYNC B0 ;  /* 0x0000000000007941 */ /* 0x000fea0003800000 */
.L_x_769:
[----:B------:R-:W-:-:S05]  /*b3b0*/  LOP3.LUT R5, R0, R5, RZ, 0xfc, !PT ;  /* 0x0000000500057212 */ /* 0x000fca00078efcff */
[----:B------:R0:W-:Y:S01]  /*b3c0*/  STG.E.U8 desc[UR36][R8.64], R5 ;  /* 0x0000000508007986 */ /* 0x0001e2000c101124 */
[----:B------:R-:W-:Y:S05]  /*b3d0*/  BRA `(.L_x_757) ;  /* 0x0000000800087947 */ /* 0x000fea0003800000 */
.L_x_768:
        /* <DEDUP_REMOVED lines=13> */
.L_x_772:
[----:B------:R-:W-:Y:S01]  /*b4b0*/  IMAD.MOV.U32 R0, RZ, RZ, 0x7f ;  /* 0x0000007fff007424 */ /* 0x000fe200078e00ff */
[----:B------:R-:W-:-:S04]  /*b4c0*/  ISETP.GT.U32.AND P0, PT, R3, 0x7f800000, PT ;  /* 0x7f8000000300780c */ /* 0x000fc80003f04070 */
[----:B------:R-:W-:-:S09]  /*b4d0*/  SEL R0, R0, 0x7c, P0 ;  /* 0x0000007c00007807 */ /* 0x000fd20000000000 */
.L_x_773:
[----:B------:R-:W-:Y:S05]  /*b4e0*/  BSYNC B0 ;  /* 0x0000000000007941 */ /* 0x000fea0003800000 */
.L_x_771:
[----:B------:R-:W-:-:S04]  /*b4f0*/  LOP3.LUT R3, R17, 0x80000000, RZ, 0xc0, !PT ;  /* 0x8000000011037812 */ /* 0x000fc800078ec0ff */
[----:B------:R-:W-:-:S04]  /*b500*/  SHF.R.U32.HI R3, RZ, 0x18, R3 ;  /* 0x00000018ff037819 */ /* 0x000fc80000011603 */
[----:B------:R-:W-:-:S05]  /*b510*/  LOP3.LUT R3, R0, R3, RZ, 0xfc, !PT ;  /* 0x0000000300037212 */ /* 0x000fca00078efcff */
[----:B------:R0:W-:Y:S01]  /*b520*/  STG.E.U8 desc[UR36][R8.64], R3 ;  /* 0x0000000308007986 */ /* 0x0001e2000c101124 */
[----:B------:R-:W-:Y:S05]  /*b530*/  BRA `(.L_x_757) ;  /* 0x0000000400b07947 */ /* 0x000fea0003800000 */
.L_x_767:
[----:B------:R0:W-:Y:S01]  /*b540*/  STG.E.U16 desc[UR36][R8.64], R17 ;  /* 0x0000001108007986 */ /* 0x0001e2000c101524 */
[----:B------:R-:W-:Y:S05]  /*b550*/  BRA `(.L_x_757) ;  /* 0x0000000400a87947 */ /* 0x000fea0003800000 */
.L_x_764:
        /* <DEDUP_REMOVED lines=8> */
[----:B------:R-:W-:-:S06]  /*b5e0*/  IMAD.U32 R3, R17, 0x10000, RZ ;  /* 0x0001000011037824 */ /* 0x000fcc00078e00ff */
[----:B------:R-:W0:Y:S02]  /*b5f0*/  F2I.FTZ.U32.TRUNC.NTZ R3, R3 ;  /* 0x0000000300037305 */ /* 0x000e24000021f000 */
[----:B0-----:R0:W-:Y:S01]  /*b600*/  STG.E.U16 desc[UR36][R8.64], R3 ;  /* 0x0000000308007986 */ /* 0x0011e2000c101524 */
[----:B------:R-:W-:Y:S05]  /*b610*/  BRA `(.L_x_757) ;  /* 0x0000000400787947 */ /* 0x000fea0003800000 */
.L_x_776:
        /* <DEDUP_REMOVED lines=17> */
.L_x_779:
[----:B------:R-:W-:-:S04]  /*b730*/  LOP3.LUT R3, R17, 0x80000000, RZ, 0xc0, !PT ;  /* 0x8000000011037812 */ /* 0x000fc800078ec0ff */
[----:B------:R-:W-:-:S04]  /*b740*/  SHF.R.U32.HI R3, RZ, 0x18, R3 ;  /* 0x00000018ff037819 */ /* 0x000fc80000011603 */
[----:B------:R-:W-:-:S04]  /*b750*/  LOP3.LUT R0, R0, R3, RZ, 0xfc, !PT ;  /* 0x0000000300007212 */ /* 0x000fc800078efcff */
[----:B------:R-:W-:-:S07]  /*b760*/  PRMT R4, R0, 0x7610, R4 ;  /* 0x0000761000047816 */ /* 0x000fce0000000004 */
.L_x_778:
[----:B------:R-:W-:Y:S05]  /*b770*/  BSYNC B0 ;  /* 0x0000000000007941 */ /* 0x000fea0003800000 */
.L_x_777:
[----:B------:R0:W-:Y:S01]  /*b780*/  STG.E.U8 desc[UR36][R8.64], R4 ;  /* 0x0000000408007986 */ /* 0x0001e2000c101124 */
[----:B------:R-:W-:Y:S05]  /*b790*/  BRA `(.L_x_757) ;  /* 0x0000000400187947 */ /* 0x000fea0003800000 */
.L_x_775:
        /* <DEDUP_REMOVED lines=17> */
.L_x_782:
[----:B------:R-:W-:-:S04]  /*b8b0*/  LOP3.LUT R3, R17, 0x80000000, RZ, 0xc0, !PT ;  /* 0x8000000011037812 */ /* 0x000fc800078ec0ff */
[----:B------:R-:W-:-:S04]  /*b8c0*/  SHF.R.U32.HI R3, RZ, 0x18, R3 ;  /* 0x00000018ff037819 */ /* 0x000fc80000011603 */
[----:B------:R-:W-:-:S04]  /*b8d0*/  LOP3.LUT R0, R0, R3, RZ, 0xfc, !PT ;  /* 0x0000000300007212 */ /* 0x000fc800078efcff */
[----:B------:R-:W-:-:S07]  /*b8e0*/  PRMT R4, R0, 0x7610, R4 ;  /* 0x0000761000047816 */ /* 0x000fce0000000004 */
.L_x_781:
[----:B------:R-:W-:Y:S05]  /*b8f0*/  BSYNC B0 ;  /* 0x0000000000007941 */ /* 0x000fea0003800000 */
.L_x_780:
[----:B------:R0:W-:Y:S01]  /*b900*/  STG.E.U8 desc[UR36][R8.64], R4 ;  /* 0x0000000408007986 */ /* 0x0001e2000c101124 */
[----:B------:R-:W-:Y:S05]  /*b910*/  BRA `(.L_x_757) ;  /* 0x0000000000b87947 */ /* 0x000fea0003800000 */
.L_x_774:
[----:B------:R-:W-:-:S13]  /*b920*/  ISETP.NE.AND P0, PT, R0, 0x1c, PT ;  /* 0x0000001c0000780c */ /* 0x000fda0003f05270 */
[----:B------:R-:W-:Y:S05]  /*b930*/  @!P0 BRA `(.L_x_783) ;  /* 0x0000000000a48947 */ /* 0x000fea0003800000 */
[----:B------:R-:W-:-:S13]  /*b940*/  ISETP.NE.AND P0, PT, R0, 0x1d, PT ;  /* 0x0000001d0000780c */ /* 0x000fda0003f05270 */
[----:B------:R-:W-:Y:S05]  /*b950*/  @!P0 BRA `(.L_x_784) ;  /* 0x00000000008c8947 */ /* 0x000fea0003800000 */
[----:B------:R-:W-:-:S13]  /*b960*/  ISETP.NE.AND P0, PT, R0, 0x2c, PT ;  /* 0x0000002c0000780c */ /* 0x000fda0003f05270 */
[----:B------:R-:W-:Y:S05]  /*b970*/  @P0 BRA `(.L_x_756) ;  /* 0x0000000000400947 */ /* 0x000fea0003800000 */
[----:B------:R-:W-:-:S05]  /*b980*/  IMAD.U32 R4, R17, 0x10000, RZ ;  /* 0x0001000011047824 */ /* 0x000fca00078e00ff */
        /* <DEDUP_REMOVED lines=15> */
.L_x_756:
        /* <DEDUP_REMOVED lines=16> */
.L_x_785:
[----:B------:R-:W-:Y:S05]  /*bb80*/  BRA `(.L_x_757) ;  /* 0x00000000001c7947 */ /* 0x000fea0003800000 */
.L_x_784:
[----:B------:R-:W-:-:S06]  /*bb90*/  IMAD.U32 R4, R17, 0x10000, RZ ;  /* 0x0001000011047824 */ /* 0x000fcc00078e00ff */
[----:B------:R-:W0:Y:S02]  /*bba0*/  F2I.U64.TRUNC R4, R4 ;  /* 0x0000000400047311 */ /* 0x000e24000020d800 */
[----:B0-----:R0:W-:Y:S01]  /*bbb0*/  STG.E.64 desc[UR36][R8.64], R4 ;  /* 0x0000000408007986 */ /* 0x0011e2000c101b24 */
[----:B------:R-:W-:Y:S05]  /*bbc0*/  BRA `(.L_x_757) ;  /* 0x00000000000c7947 */ /* 0x000fea0003800000 */
.L_x_783:
[----:B------:R-:W-:-:S06]  /*bbd0*/  IMAD.U32 R17, R17, 0x10000, RZ ;  /* 0x0001000011117824 */ /* 0x000fcc00078e00ff */
[----:B------:R-:W0:Y:S02]  /*bbe0*/  F2I.FTZ.U32.TRUNC.NTZ R17, R17 ;  /* 0x0000001100117305 */ /* 0x000e24000021f000 */
[----:B0-----:R0:W-:Y:S02]  /*bbf0*/  STG.E desc[UR36][R8.64], R17 ;  /* 0x0000001108007986 */ /* 0x0011e4000c101924 */
.L_x_757:
[----:B------:R-:W-:-:S07]  /*bc00*/  VIADD R25, R25, 0x80 ;  /* 0x0000008019197836 */ /* 0x000fce0000000000 */
.L_x_717:
[----:B------:R-:W-:Y:S05]  /*bc10*/  BSYNC B6 ;  /* 0x0000000000067941 */ /* 0x000fea0003800000 */
.L_x_716:
[----:B------:R-:W-:-:S13]  /*bc20*/  ISETP.GE.AND P0, PT, R25, R16, PT ;  /* 0x000000101900720c */ /* 0x000fda0003f06270 */
[----:B------:R-:W-:Y:S05]  /*bc30*/  @P0 EXIT ;  /* 0x000000000000094d */ /* 0x000fea0003800000 */
[----:B01--4-:R-:W0:Y:S01]  /*bc40*/  LDC.64 R4, c[0x0][0x228] ;  /* 0x00008a00ff047b82 */ /* 0x013e220000000a00 */
[----:B--2---:R-:W-:Y:S01]  /*bc50*/  PRMT R0, R18, 0x9910, RZ ;  /* 0x0000991012007816 */ /* 0x004fe200000000ff */
[----:B------:R-:W-:Y:S01]  /*bc60*/  IMAD R2, R2, 0x200, R25 ;  /* 0x0000020002027824 */ /* 0x000fe200078e0219 */
[----:B------:R-:W-:Y:S02]  /*bc70*/  ULDC UR4, c[0x0][0x254] ;  /* 0x0000950000047ab9 */ /* 0x000fe40000000800 */
[----:B------:R-:W-:Y:S01]  /*bc80*/  ISETP.GT.AND P1, PT, R0, 0x9, PT ;  /* 0x000000090000780c */ /* 0x000fe20003f24270 */
[----:B---3--:R-:W-:-:S05]  /*bc90*/  IMAD R3, R2, UR4, RZ ;  /* 0x0000000402037c24 */ /* 0x008fca000f8e02ff */
        /* <DEDUP_REMOVED lines=13> */
[----:B0-----:R-:W-:Y:S01]  /*bd70*/  STG.E.U8 desc[UR36][R2.64], R19 ;  /* 0x0000001302007986 */ /* 0x001fe2000c101124 */
[----:B------:R-:W-:Y:S05]  /*bd80*/  EXIT ;  /* 0x000000000000794d */ /* 0x000fea0003800000 */
.L_x_789:
[----:B------:R-:W-:-:S06]  /*bd90*/  IMAD.U32 R5, R19, 0x10000, RZ ;  /* 0x0001000013057824 */ /* 0x000fcc00078e00ff */
[----:B------:R-:W0:Y:S02]  /*bda0*/  F2I.S64.TRUNC R4, R5 ;  /* 0x0000000500047311 */ /* 0x000e24000020d900 */
[----:B0-----:R-:W-:Y:S01]  /*bdb0*/  STG.E.U8 desc[UR36][R2.64], R4 ;  /* 0x0000000402007986 */ /* 0x001fe2000c101124 */
[----:B------:R-:W-:Y:S05]  /*bdc0*/  EXIT ;  /* 0x000000000000794d */ /* 0x000fea0003800000 */
.L_x_788:
        /* <DEDUP_REMOVED lines=8> */
[----:B0-----:R-:W-:Y:S01]  /*be50*/  STG.E.64 desc[UR36][R2.64], R4 ;  /* 0x0000000402007986 */ /* 0x001fe2000c101b24 */
[----:B------:R-:W-:Y:S05]  /*be60*/  EXIT ;  /* 0x000000000000794d */ /* 0x000fea0003800000 */
.L_x_792:
[----:B------:R-:W-:-:S06]  /*be70*/  IMAD.U32 R19, R19, 0x10000, RZ ;  /* 0x0001000013137824 */ /* 0x000fcc00078e00ff */
[----:B------:R-:W0:Y:S02]  /*be80*/  F2I.FTZ.TRUNC.NTZ R19, R19 ;  /* 0x0000001300137305 */ /* 0x000e24000021f100 */
[----:B0-----:R-:W-:Y:S01]  /*be90*/  STG.E desc[UR36][R2.64], R19 ;  /* 0x0000001302007986 */ /* 0x001fe2000c101924 */
[----:B------:R-:W-:Y:S05]  /*bea0*/  EXIT ;  /* 0x000000000000794d */ /* 0x000fea0003800000 */
.L_x_791:
[----:B------:R-:W-:-:S06]  /*beb0*/  IMAD.U32 R19, R19, 0x10000, RZ ;  /* 0x0001000013137824 */ /* 0x000fcc00078e00ff */
[----:B------:R-:W0:Y:S02]  /*bec0*/  F2I.FTZ.TRUNC.NTZ R19, R19 ;  /* 0x0000001300137305 */ /* 0x000e24000021f100 */
[----:B0-----:R-:W-:Y:S01]  /*bed0*/  STG.E.U16 desc[UR36][R2.64], R19 ;  /* 0x0000001302007986 */ /* 0x001fe2000c101524 */
[----:B------:R-:W-:Y:S05]  /*bee0*/  EXIT ;  /* 0x000000000000794d */ /* 0x000fea0003800000 */
.L_x_787:
[----:B------:R-:W-:-:S13]  /*bef0*/  ISETP.GT.AND P0, PT, R0, 0x6, PT ;  /* 0x000000060000780c */ /* 0x000fda0003f04270 */
[----:B------:R-:W-:Y:S05]  /*bf00*/  @P0 BRA `(.L_x_793) ;  /* 0x00000000002c0947 */ /* 0x000fea0003800000 */
[----:B------:R-:W-:-:S13]  /*bf10*/  ISETP.NE.AND P0, PT, R0, 0x5, PT ;  /* 0x000000050000780c */ /* 0x000fda0003f05270 */
[----:B------:R-:W-:Y:S05]  /*bf20*/  @!P0 BRA `(.L_x_794) ;  /* 0x0000000000148947 */ /* 0x000fea0003800000 */
[----:B------:R-:W-:-:S13]  /*bf30*/  ISETP.NE.AND P0, PT, R0, 0x6, PT ;  /* 0x000000060000780c */ /* 0x000fda0003f05270 */
[----:B------:R-:W-:Y:S05]  /*bf40*/  @P0 BRA `(.L_x_790) ;  /* 0x0000000800c40947 */ /* 0x000fea0003800000 */
[----:B------:R-:W-:-:S05]  /*bf50*/  IMAD.U32 R19, R19, 0x10000, RZ ;  /* 0x0001000013137824 */ /* 0x000fca00078e00ff */
[----:B------:R-:W-:Y:S01]  /*bf60*/  STG.E desc[UR36][R2.64], R19 ;  /* 0x0000001302007986 */ /* 0x000fe2000c101924 */
[----:B------:R-:W-:Y:S05]  /*bf70*/  EXIT ;  /* 0x000000000000794d */ /* 0x000fea0003800000 */
.L_x_794:
[----:B------:R-:W-:-:S05]  /*bf80*/  IMAD.U32 R0, R19, 0x10000, RZ ;  /* 0x0001000013007824 */ /* 0x000fca00078e00ff */
[----:B------:R-:W-:-:S05]  /*bf90*/  F2FP.F16.F32.PACK_AB R0, RZ, R0 ;  /* 0x00000000ff00723e */ /* 0x000fca00000000ff */
[----:B------:R-:W-:Y:S01]  /*bfa0*/  STG.E.U16 desc[UR36][R2.64], R0 ;  /* 0x0000000002007986 */ /* 0x000fe2000c101524 */
[----:B------:R-:W-:Y:S05]  /*bfb0*/  EXIT ;  /* 0x000000000000794d */ /* 0x000fea0003800000 */
.L_x_793:
        /* <DEDUP_REMOVED lines=8> */
[----:B------:R-:W-:Y:S01]  /*c040*/  STG.E.64 desc[UR36][R2.64], R4 ;  /* 0x0000000402007986 */ /* 0x000fe2000c101b24 */
[----:B------:R-:W-:Y:S05]  /*c050*/  EXIT ;  /* 0x000000000000794d */ /* 0x000fea0003800000 */
.L_x_796:
[----:B------:R-:W-:-:S05]  /*c060*/  IMAD.U32 R19, R19, 0x10000, RZ ;  /* 0x0001000013137824 */ /* 0x000fca00078e00ff */
[----:B------:R-:W-:-:S04]  /*c070*/  F2FP.F16.F32.PACK_AB R5, RZ, R19 ;  /* 0x00000013ff05723e */ /* 0x000fc800000000ff */
[----:B------:R-:W-:-:S05]  /*c080*/  PRMT R5, R5, 0x5410, RZ ;  /* 0x0000541005057816 */ /* 0x000fca00000000ff */
[----:B------:R-:W-:Y:S01]  /*c090*/  STG.E desc[UR36][R2.64], R5 ;  /* 0x0000000502007986 */ /* 0x000fe2000c101924 */
[----:B------:R-:W-:Y:S05]  /*c0a0*/  EXIT ;  /* 0x000000000000794d */ /* 0x000fea0003800000 */
.L_x_795:
[----:B------:R-:W-:-:S04]  /*c0b0*/  IMAD.U32 R4, R19, 0x10000, RZ ;  /* 0x0001000013047824 */ /* 0x000fc800078e00ff */
[----:B------:R-:W-:-:S06]  /*c0c0*/  FMUL.FTZ R4, R4, 1 ;  /* 0x3f80000004047820 */ /* 0x000fcc0000410000 */
[----:B------:R-:W0:Y:S02]  /*c0d0*/  F2F.F64.F32 R4, R4 ;  /* 0x0000000400047310 */ /* 0x000e240000201800 */
[----:B0-----:R-:W-:Y:S01]  /*c0e0*/  STG.E.64 desc[UR36][R2.64], R4 ;  /* 0x0000000402007986 */ /* 0x001fe2000c101b24 */
[----:B------:R-:W-:Y:S05]  /*c0f0*/  EXIT ;  /* 0x000000000000794d */ /* 0x000fea0003800000 */
.L_x_786:
        /* <DEDUP_REMOVED lines=11> */
[----:B------:R-:W-:Y:S01]  /*c1b0*/  STG.E.U8 desc[UR36][R2.64], R5 ;  /* 0x0000000502007986 */ /* 0x000fe2000c101124 */
[----:B------:R-:W-:Y:S05]  /*c1c0*/  EXIT ;  /* 0x000000000000794d */ /* 0x000fea0003800000 */
.L_x_799:
[----:B------:R-:W-:Y:S01]  /*c1d0*/  IMAD.U32 R19, R19, 0x10000, RZ ;  /* 0x0001000013137824 */ /* 0x000fe200078e00ff */
[----:B------:R-:W-:-:S03]  /*c1e0*/  CS2R R6, SRZ ;  /* 0x0000000000067805 */ /* 0x000fc6000001ff00 */
[----:B------:R-:W-:-:S06]  /*c1f0*/  FMUL.FTZ R4, R19, 1 ;  /* 0x3f80000013047820 */ /* 0x000fcc0000410000 */
[----:B------:R-:W0:Y:S02]  /*c200*/  F2F.F64.F32 R4, R4 ;  /* 0x0000000400047310 */ /* 0x000e240000201800 */
[----:B0-----:R-:W-:Y:S01]  /*c210*/  STG.E.128 desc[UR36][R2.64], R4 ;  /* 0x0000000402007986 */ /* 0x001fe2000c101d24 */
[----:B------:R-:W-:Y:S05]  /*c220*/  EXIT ;  /* 0x000000000000794d */ /* 0x000fea0003800000 */
.L_x_798:
        /* <DEDUP_REMOVED lines=21> */
.L_x_803:
[----:B------:R-:W-:Y:S05]  /*c380*/  BSYNC B0 ;  /* 0x0000000000007941 */ /* 0x000fea0003800000 */
.L_x_802:
[----:B------:R-:W-:-:S05]  /*c390*/  LOP3.LUT R5, R0, R5, RZ, 0xfc, !PT ;  /* 0x0000000500057212 */ /* 0x000fca00078efcff */
[----:B------:R-:W-:Y:S01]  /*c3a0*/  STG.E.U8 desc[UR36][R2.64], R5 ;  /* 0x0000000502007986 */ /* 0x000fe2000c101124 */
[----:B------:R-:W-:Y:S05]  /*c3b0*/  EXIT ;  /* 0x000000000000794d */ /* 0x000fea0003800000 */
.L_x_801:
        /* <DEDUP_REMOVED lines=13> */
.L_x_805:
[----:B------:R-:W-:Y:S01]  /*c490*/  IMAD.MOV.U32 R0, RZ, RZ, 0x7f ;  /* 0x0000007fff007424 */ /* 0x000fe200078e00ff */
[----:B------:R-:W-:-:S04]  /*c4a0*/  ISETP.GT.U32.AND P0, PT, R4, 0x7f800000, PT ;  /* 0x7f8000000400780c */ /* 0x000fc80003f04070 */
[----:B------:R-:W-:-:S09]  /*c4b0*/  SEL R0, R0, 0x7c, P0 ;  /* 0x0000007c00007807 */ /* 0x000fd20000000000 */
.L_x_806:
[----:B------:R-:W-:Y:S05]  /*c4c0*/  BSYNC B0 ;  /* 0x0000000000007941 */ /* 0x000fea0003800000 */
.L_x_804:
[----:B------:R-:W-:-:S04]  /*c4d0*/  LOP3.LUT R4, R19, 0x80000000, RZ, 0xc0, !PT ;  /* 0x8000000013047812 */ /* 0x000fc800078ec0ff */
[----:B------:R-:W-:-:S04]  /*c4e0*/  SHF.R.U32.HI R5, RZ, 0x18, R4 ;  /* 0x00000018ff057819 */ /* 0x000fc80000011604 */
[----:B------:R-:W-:-:S05]  /*c4f0*/  LOP3.LUT R5, R0, R5, RZ, 0xfc, !PT ;  /* 0x0000000500057212 */ /* 0x000fca00078efcff */
[----:B------:R-:W-:Y:S01]  /*c500*/  STG.E.U8 desc[UR36][R2.64], R5 ;  /* 0x0000000502007986 */ /* 0x000fe2000c101124 */
[----:B------:R-:W-:Y:S05]  /*c510*/  EXIT ;  /* 0x000000000000794d */ /* 0x000fea0003800000 */
.L_x_800:
[----:B------:R-:W-:Y:S01]  /*c520*/  STG.E.U16 desc[UR36][R2.64], R19 ;  /* 0x0000001302007986 */ /* 0x000fe2000c101524 */
[----:B------:R-:W-:Y:S05]  /*c530*/  EXIT ;  /* 0x000000000000794d */ /* 0x000fea0003800000 */
.L_x_797:
        /* <DEDUP_REMOVED lines=10> */
[----:B0-----:R-:W-:Y:S01]  /*c5e0*/  STG.E.U16 desc[UR36][R2.64], R5 ;  /* 0x0000000502007986 */ /* 0x001fe2000c101524 */
[----:B------:R-:W-:Y:S05]  /*c5f0*/  EXIT ;  /* 0x000000000000794d */ /* 0x000fea0003800000 */
.L_x_809:
        /* <DEDUP_REMOVED lines=13> */
[----:B------:R-:W-:-:S05]  /*c6d0*/  FADD.FTZ R0, R5, 8192 ;  /* 0x4600000005007421 */ /* 0x000fca0000010000 */
[----:B------:R-:W-:Y:S02]  /*c6e0*/  LOP3.LUT P0, R4, R0, 0xff, RZ, 0xc0, !PT ;  /* 0x000000ff00047812 */ /* 0x000fe4000780c0ff */
[----:B------:R-:W-:-:S11]  /*c6f0*/  PRMT R0, RZ, 0x7610, R0 ;  /* 0x00007610ff007816 */ /* 0x000fd60000000000 */
[----:B------:R-:W-:Y:S05]  /*c700*/  @!P0 BRA `(.L_x_811) ;  /* 0x0000000000108947 */ /* 0x000fea0003800000 */
.L_x_812:
[----:B------:R-:W-:-:S04]  /*c710*/  LOP3.LUT R0, R19, 0x80000000, RZ, 0xc0, !PT ;  /* 0x8000000013007812 */ /* 0x000fc800078ec0ff */
[----:B------:R-:W-:-:S04]  /*c720*/  SHF.R.U32.HI R5, RZ, 0x18, R0 ;  /* 0x00000018ff057819 */ /* 0x000fc80000011600 */
[----:B------:R-:W-:-:S04]  /*c730*/  LOP3.LUT R4, R4, R5, RZ, 0xfc, !PT ;  /* 0x0000000504047212 */ /* 0x000fc800078efcff */
[----:B------:R-:W-:-:S07]  /*c740*/  PRMT R0, R4, 0x7610, R0 ;  /* 0x0000761004007816 */ /* 0x000fce0000000000 */
.L_x_811:
[----:B------:R-:W-:Y:S05]  /*c750*/  BSYNC B0 ;  /* 0x0000000000007941 */ /* 0x000fea0003800000 */
.L_x_810:
[----:B------:R-:W-:Y:S01]  /*c760*/  STG.E.U8 desc[UR36][R2.64], R0 ;  /* 0x0000000002007986 */ /* 0x000fe2000c101124 */
[----:B------:R-:W-:Y:S05]  /*c770*/  EXIT ;  /* 0x000000000000794d */ /* 0x000fea0003800000 */
.L_x_808:
        /* <DEDUP_REMOVED lines=17> */
.L_x_815:
[----:B------:R-:W-:-:S04]  /*c890*/  LOP3.LUT R0, R19, 0x80000000, RZ, 0xc0, !PT ;  /* 0x8000000013007812 */ /* 0x000fc800078ec0ff */
[----:B------:R-:W-:-:S04]  /*c8a0*/  SHF.R.U32.HI R5, RZ, 0x18, R0 ;  /* 0x00000018ff057819 */ /* 0x000fc80000011600 */
[----:B------:R-:W-:-:S04]  /*c8b0*/  LOP3.LUT R4, R4, R5, RZ, 0xfc, !PT ;  /* 0x0000000504047212 */ /* 0x000fc800078efcff */
[----:B------:R-:W-:-:S07]  /*c8c0*/  PRMT R0, R4, 0x7610, R0 ;  /* 0x0000761004007816 */ /* 0x000fce0000000000 */
.L_x_814:
[----:B------:R-:W-:Y:S05]  /*c8d0*/  BSYNC B0 ;  /* 0x0000000000007941 */ /* 0x000fea0003800000 */
.L_x_813:
[----:B------:R-:W-:Y:S01]  /*c8e0*/  STG.E.U8 desc[UR36][R2.64], R0 ;  /* 0x0000000002007986 */ /* 0x000fe2000c101124 */
[----:B------:R-:W-:Y:S05]  /*c8f0*/  EXIT ;  /* 0x000000000000794d */ /* 0x000fea0003800000 */
.L_x_807:
[----:B------:R-:W-:-:S13]  /*c900*/  ISETP.NE.AND P0, PT, R0, 0x1c, PT ;  /* 0x0000001c0000780c */ /* 0x000fda0003f05270 */
[----:B------:R-:W-:Y:S05]  /*c910*/  @!P0 BRA `(.L_x_816) ;  /* 0x0000000000a48947 */ /* 0x000fea0003800000 */
[----:B------:R-:W-:-:S13]  /*c920*/  ISETP.NE.AND P0, PT, R0, 0x1d, PT ;  /* 0x0000001d0000780c */ /* 0x000fda0003f05270 */
[----:B------:R-:W-:Y:S05]  /*c930*/  @!P0 BRA `(.L_x_817) ;  /* 0x00000000008c8947 */ /* 0x000fea0003800000 */
[----:B------:R-:W-:-:S13]  /*c940*/  ISETP.NE.AND P0, PT, R0, 0x2c, PT ;  /* 0x0000002c0000780c */ /* 0x000fda0003f05270 */
[----:B------:R-:W-:Y:S05]  /*c950*/  @P0 BRA `(.L_x_790) ;  /* 0x0000000000400947 */ /* 0x000fea0003800000 */
[----:B------:R-:W-:Y:S02]  /*c960*/  IMAD.U32 R19, R19, 0x10000, RZ ;  /* 0x0001000013137824 */ /* 0x000fe400078e00ff */
        /* <DEDUP_REMOVED lines=15> */
.L_x_790:
[----:B------:R-:W-:Y:S01]  /*ca60*/  MOV R0, 0x0 ;  /* 0x0000000000007802 */ /* 0x000fe20000000f00 */
[----:B------:R-:W-:Y:S01]  /*ca70*/  ULDC.64 UR4, c[0x4][0x128] ;  /* 0x01004a0000047ab9 */ /* 0x000fe20000000a00 */
[----:B------:R-:W-:Y:S01]  /*ca80*/  ULDC.64 UR6, c[0x4][0x40] ;  /* 0x0100100000067ab9 */ /* 0x000fe20000000a00 */
[----:B------:R-:W-:Y:S01]  /*ca90*/  IMAD.U32 R4, RZ, RZ, UR4 ;  /* 0x00000004ff047e24 */ /* 0x000fe2000f8e00ff */
[----:B------:R0:W1:Y:S01]  /*caa0*/  LDC.64 R2, c[0x4][R0] ;  /* 0x0100000000027b82 */ /* 0x0000620000000a00 */
        /* <DEDUP_REMOVED lines=11> */
.L_x_818:
[----:B------:R-:W-:Y:S05]  /*cb60*/  EXIT ;  /* 0x000000000000794d */ /* 0x000fea0003800000 */
.L_x_817:
[----:B------:R-:W-:-:S06]  /*cb70*/  IMAD.U32 R4, R19, 0x10000, RZ ;  /* 0x0001000013047824 */ /* 0x000fcc00078e00ff */
[----:B------:R-:W0:Y:S02]  /*cb80*/  F2I.U64.TRUNC R4, R4 ;  /* 0x0000000400047311 */ /* 0x000e24000020d800 */
[----:B0-----:R-:W-:Y:S01]  /*cb90*/  STG.E.64 desc[UR36][R2.64], R4 ;  /* 0x0000000402007986 */ /* 0x001fe2000c101b24 */
[----:B------:R-:W-:Y:S05]  /*cba0*/  EXIT ;  /* 0x000000000000794d */ /* 0x000fea0003800000 */
.L_x_816:
[----:B------:R-:W-:-:S06]  /*cbb0*/  IMAD.U32 R19, R19, 0x10000, RZ ;  /* 0x0001000013137824 */ /* 0x000fcc00078e00ff */
[----:B------:R-:W0:Y:S02]  /*cbc0*/  F2I.FTZ.U32.TRUNC.NTZ R19, R19 ;  /* 0x0000001300137305 */ /* 0x000e24000021f000 */
[----:B0-----:R-:W-:Y:S01]  /*cbd0*/  STG.E desc[UR36][R2.64], R19 ;  /* 0x0000001302007986 */ /* 0x001fe2000c101924 */
[----:B------:R-:W-:Y:S05]  /*cbe0*/  EXIT ;  /* 0x000000000000794d */ /* 0x000fea0003800000 */
.L_x_819:
        /* <DEDUP_REMOVED lines=9> */
.L_x_7963:


//--------------------- .text._ZN2at6native18elementwise_kernelILi128ELi4EZNS0_22gpu_kernel_impl_nocastIZZZNS0_44_GLOBAL__N__40a83637_7_Lerp_cu_f5210f67_358318lerp_scalar_kernelERNS_18TensorIteratorBaseERKN3c106ScalarEENKUlvE0_clEvENKUlvE2_clEvEUlNS6_8BFloat16ESC_E_EEvS5_RKT_EUliE_EEviT1_ --------------------------
	.section	.text._ZN2at6native18elementwise_kernelILi128ELi4EZNS0_22gpu_kernel_impl_nocastIZZZNS0_44_GLOBAL__N__40a83637_7_Lerp_cu_f5210f67_358318lerp_scalar_kernelERNS_18TensorIteratorBaseERKN3c106ScalarEENKUlvE0_clEvENKUlvE2_clEvEUlNS6_8BFloat16ESC_E_EEvS5_RKT_EUliE_EEviT1_,"ax",@progbits
	.align	128
        .global         _ZN2at6native18elementwise_kernelILi128ELi4EZNS0_22gpu_kernel_impl_nocastIZZZNS0_44_GLOBAL__N__40a83637_7_Lerp_cu_f5210f67_358318lerp_scalar_kernelERNS_18TensorIteratorBaseERKN3c106ScalarEENKUlvE0_clEvENKUlvE2_clEvEUlNS6_8BFloat16ESC_E_EEvS5_RKT_EUliE_EEviT1_
        .type           _ZN2at6native18elementwise_kernelILi128ELi4EZNS0_22gpu_kernel_impl_nocastIZZZNS0_44_GLOBAL__N__40a83637_7_Lerp_cu_f5210f67_358318lerp_scalar_kernelERNS_18TensorIteratorBaseERKN3c106ScalarEENKUlvE0_clEvENKUlvE2_clEvEUlNS6_8BFloat16ESC_E_EEvS5_RKT_EUliE_EEviT1_,@function
        .size           _ZN2at6native18elementwise_kernelILi128ELi4EZNS0_22gpu_kernel_impl_nocastIZZZNS0_44_GLOBAL__N__40a83637_7_Lerp_cu_f5210f67_358318lerp_scalar_kernelERNS_18TensorIteratorBaseERKN3c106ScalarEENKUlvE0_clEvENKUlvE2_clEvEUlNS6_8BFloat16ESC_E_EEvS5_RKT_EUliE_EEviT1_,(.L_x_7964 - _ZN2at6native18elementwise_kernelILi128ELi4EZNS0_22gpu_kernel_impl_nocastIZZZNS0_44_GLOBAL__N__40a83637_7_Lerp_cu_f5210f67_358318lerp_scalar_kernelERNS_18TensorIteratorBaseERKN3c106ScalarEENKUlvE0_clEvENKUlvE2_clEvEUlNS6_8BFloat16ESC_E_EEvS5_RKT_EUliE_EEviT1_)
        .other          _ZN2at6native18elementwise_kernelILi128ELi4EZNS0_22gpu_kernel_impl_nocastIZZZNS0_44_GLOBAL__N__40a83637_7_Lerp_cu_f5210f67_358318lerp_scalar_kernelERNS_18TensorIteratorBaseERKN3c106ScalarEENKUlvE0_clEvENKUlvE2_clEvEUlNS6_8BFloat16ESC_E_EEvS5_RKT_EUliE_EEviT1_,@"STO_CUDA_ENTRY STV_DEFAULT"
_ZN2at6native18elementwise_kernelILi128ELi4EZNS0_22gpu_kernel_impl_nocastIZZZNS0_44_GLOBAL__N__40a83637_7_Lerp_cu_f5210f67_358318lerp_scalar_kernelERNS_18TensorIteratorBaseERKN3c106ScalarEENKUlvE0_clEvENKUlvE2_clEvEUlNS6_8BFloat16ESC_E_EEvS5_RKT_EUliE_EEviT1_:
.text._ZN2at6native18elementwise_kernelILi128ELi4EZNS0_22gpu_kernel_impl_nocastIZZZNS0_44_GLOBAL__N__40a83637_7_Lerp_cu_f5210f67_358318lerp_scalar_kernelERNS_18TensorIteratorBaseERKN3c106ScalarEENKUlvE0_clEvENKUlvE2_clEvEUlNS6_8BFloat16ESC_E_EEvS5_RKT_EUliE_EEviT1_:
[----:B------:R-:W-:Y:S01]  /*0000*/  LDC R1, c[0x0][0x28] ;  /* 0x00000a00ff017b82 */ /* 0x000fe20000000800 */
[----:B------:R-:W0:Y:S01]  /*0010*/  S2R R3, SR_CTAID.X ;  /* 0x0000000000037919 */ /* 0x000e220000002500 */
[----:B------:R-:W-:Y:S01]  /*0020*/  ULDC UR6, c[0x0][0x210] ;  /* 0x0000840000067ab9 */ /* 0x000fe20000000800 */
[----:B------:R-:W-:Y:S01]  /*0030*/  ULDC.64 UR4, c[0x0][0x208] ;  /* 0x0000820000047ab9 */ /* 0x000fe20000000a00 */
[----:B------:R-:W-:Y:S01]  /*0040*/  BSSY B0, `(.L_x_820) ;  /* 0x000017d000007945 */ /* 0x000fe20003800000 */
[----:B------:R-:W0:Y:S02]  /*0050*/  S2R R0, SR_TID.X ;  /* 0x0000000000007919 */ /* 0x000e240000002100 */
[----:B0-----:R-:W-:-:S04]  /*0060*/  LEA R3, R3, R0, 0x9 ;  /* 0x0000000003037211 */ /* 0x001fc800078e48ff */
[----:B------:R-:W-:-:S13]  /*0070*/  ISETP.GE.AND P0, PT, R3, UR6, PT ;  /* 0x0000000603007c0c */ /* 0x000fda000bf06270 */
[----:B------:R-:W-:Y:S05]  /*0080*/  @P0 BRA `(.L_x_821) ;  /* 0x0000001400e00947 */ /* 0x000fea0003800000 */
[----:B------:R-:W0:Y:S01]  /*0090*/  LDC R10, c[0x0][0x218] ;  /* 0x00008600ff0a7b82 */ /* 0x000e220000000800 */
[----:B------:R-:W-:Y:S01]  /*00a0*/  HFMA2.MMA R0, -RZ, RZ, 0, 0 ;  /* 0x00000000ff007435 */ /* 0x000fe200000001ff */
[----:B------:R-:W-:Y:S01]  /*00b0*/  MOV R2, RZ ;  /* 0x000000ff00027202 */ /* 0x000fe20000000f00 */
[----:B------:R-:W-:Y:S01]  /*00c0*/  HFMA2.MMA R5, -RZ, RZ, 0, 0 ;  /* 0x00000000ff057435 */ /* 0x000fe200000001ff */
[----:B0-----:R-:W-:-:S13]  /*00d0*/  ISETP.NE.AND P0, PT, R10, RZ, PT ;  /* 0x000000ff0a00720c */ /* 0x001fda0003f05270 */
[----:B------:R-:W-:Y:S05]  /*00e0*/  @!P0 BRA `(.L_x_822) ;  /* 0x0000001400708947 */ /* 0x000fea0003800000 */
[----:B------:R-:W-:Y:S01]  /*00f0*/  MOV R4, RZ ;  /* 0x000000ff00047202 */ /* 0x000fe20000000f00 */
[----:B------:R-:W-:Y:S01]  /*0100*/  ULDC.64 UR8, c[0x0][0x220] ;  /* 0x0000880000087ab9 */ /* 0x000fe20000000a00 */
[----:B------:R-:W-:Y:S01]  /*0110*/  MOV R5, R3 ;  /* 0x0000000300057202 */ /* 0x000fe20000000f00 */
[----:B------:R-:W-:Y:S01]  /*0120*/  ULDC UR7, c[0x0][0x21c] ;  /* 0x0000870000077ab9 */ /* 0x000fe20000000800 */
[----:B------:R-:W-:Y:S01]  /*0130*/  ISETP.NE.AND P0, PT, R10, 0x1, PT ;  /* 0x000000010a00780c */ /* 0x000fe20003f05270 */
[----:B------:R-:W-:-:S05]  /*0140*/  IMAD.HI.U32 R6, R3, UR8, R4 ;  /* 0x0000000803067c27 */ /* 0x000fca000f8e0004 */
[----:B------:R-:W-:Y:S01]  /*0150*/  SHF.R.U32.HI R7, RZ, UR9, R6 ;  /* 0x00000009ff077c19 */ /* 0x000fe20008011606 */
[----:B------:R-:W-:-:S03]  /*0160*/  ULDC.64 UR8, c[0x0][0x348] ;  /* 0x0000d20000087ab9 */ /* 0x000fc60000000a00 */
[----:B------:R-:W-:-:S05]  /*0170*/  IADD3 R0, -R7, RZ, RZ ;  /* 0x000000ff07007210 */ /* 0x000fca0007ffe1ff */
[----:B------:R-:W-:Y:S01]  /*0180*/  IMAD R0, R0, UR7, R3 ;  /* 0x0000000700007c24 */ /* 0x000fe2000f8e0203 */
[----:B------:R-:W-:-:S03]  /*0190*/  ULDC UR7, c[0x0][0x350] ;  /* 0x0000d40000077ab9 */ /* 0x000fc60000000800 */
[C---:B------:R-:W-:Y:S02]  /*01a0*/  IMAD R5, R0.reuse, UR8, RZ ;  /* 0x0000000800057c24 */ /* 0x040fe4000f8e02ff */
[C---:B------:R-:W-:Y:S02]  /*01b0*/  IMAD R2, R0.reuse, UR9, RZ ;  /* 0x0000000900027c24 */ /* 0x040fe4000f8e02ff */
[----:B------:R-:W-:Y:S01]  /*01c0*/  IMAD R0, R0, UR7, RZ ;  /* 0x0000000700007c24 */ /* 0x000fe2000f8e02ff */
[----:B------:R-:W-:Y:S06]  /*01d0*/  @!P0 BRA `(.L_x_822) ;  /* 0x0000001400348947 */ /* 0x000fec0003800000 */
[----:B------:R-:W-:Y:S01]  /*01e0*/  MOV R6, RZ ;  /* 0x000000ff00067202 */ /* 0x000fe20000000f00 */
[----:B------:R-:W-:Y:S01]  /*01f0*/  ULDC.64 UR8, c[0x0][0x228] ;  /* 0x00008a0000087ab9 */ /* 0x000fe20000000a00 */
[----:B------:R-:W-:Y:S01]  /*0200*/  ULDC UR7, c[0x0][0x230] ;  /* 0x00008c0000077ab9 */ /* 0x000fe20000000800 */
[----:B------:R-:W-:Y:S02]  /*0210*/  ISETP.NE.AND P0, PT, R10, 0x2, PT ;  /* 0x000000020a00780c */ /* 0x000fe40003f05270 */
[----:B------:R-:W-:-:S05]  /*0220*/  IMAD.HI.U32 R8, R7, UR9, R6 ;  /* 0x0000000907087c27 */ /* 0x000fca000f8e0006 */
[----:B------:R-:W-:Y:S01]  /*0230*/  SHF.R.U32.HI R9, RZ, UR7, R8 ;  /* 0x00000007ff097c19 */ /* 0x000fe20008011608 */
[----:B------:R-:W-:-:S03]  /*0240*/  ULDC UR7, c[0x0][0x354] ;  /* 0x0000d50000077ab9 */ /* 0x000fc60000000800 */
[----:B------:R-:W-:-:S05]  /*0250*/  IADD3 R6, -R9, RZ, RZ ;  /* 0x000000ff09067210 */ /* 0x000fca0007ffe1ff */
[----:B------:R-:W-:Y:S01]  /*0260*/  IMAD R7, R6, UR8, R7 ;  /* 0x0000000806077c24 */ /* 0x000fe2000f8e0207 */
[----:B------:R-:W-:-:S03]  /*0270*/  ULDC.64 UR8, c[0x0][0x358] ;  /* 0x0000d60000087ab9 */ /* 0x000fc60000000a00 */
[C---:B------:R-:W-:Y:S02]  /*0280*/  IMAD R5, R7.reuse, UR7, R5 ;  /* 0x0000000707057c24 */ /* 0x040fe4000f8e0205 */
[C---:B------:R-:W-:Y:S02]  /*0290*/  IMAD R2, R7.reuse, UR8, R2 ;  /* 0x0000000807027c24 */ /* 0x040fe4000f8e0202 */
[----:B------:R-:W-:Y:S01]  /*02a0*/  IMAD R0, R7, UR9, R0 ;  /* 0x0000000907007c24 */ /* 0x000fe2000f8e0200 */
[----:B------:R-:W-:Y:S06]  /*02b0*/  @!P0 BRA `(.L_x_822) ;  /* 0x0000001000fc8947 */ /* 0x000fec0003800000 */
[----:B------:R-:W-:Y:S01]  /*02c0*/  HFMA2.MMA R8, -RZ, RZ, 0, 0 ;  /* 0x00000000ff087435 */ /* 0x000fe200000001ff */
[----:B------:R-:W-:Y:S01]  /*02d0*/  ULDC.64 UR8, c[0x0][0x238] ;  /* 0x00008e0000087ab9 */ /* 0x000fe20000000a00 */
[----:B------:R-:W-:Y:S01]  /*02e0*/  ISETP.NE.AND P0, PT, R10, 0x3, PT ;  /* 0x000000030a00780c */ /* 0x000fe20003f05270 */
[----:B------:R-:W-:-:S07]  /*02f0*/  ULDC UR7, c[0x0][0x234] ;  /* 0x00008d0000077ab9 */ /* 0x000fce0000000800 */
[----:B------:R-:W-:-:S05]  /*0300*/  IMAD.HI.U32 R6, R9, UR8, R8 ;  /* 0x0000000809067c27 */ /* 0x000fca000f8e0008 */
[----:B------:R-:W-:Y:S01]  /*0310*/  SHF.R.U32.HI R7, RZ, UR9, R6 ;  /* 0x00000009ff077c19 */ /* 0x000fe20008011606 */
[----:B------:R-:W-:-:S03]  /*0320*/  ULDC.64 UR8, c[0x0][0x360] ;  /* 0x0000d80000087ab9 */ /* 0x000fc60000000a00 */
[----:B------:R-:W-:-:S05]  /*0330*/  IADD3 R8, -R7, RZ, RZ ;  /* 0x000000ff07087210 */ /* 0x000fca0007ffe1ff */
[----:B------:R-:W-:Y:S01]  /*0340*/  IMAD R9, R8, UR7, R9 ;  /* 0x0000000708097c24 */ /* 0x000fe2000f8e0209 */
[----:B------:R-:W-:-:S03]  /*0350*/  ULDC UR7, c[0x0][0x368] ;  /* 0x0000da0000077ab9 */ /* 0x000fc60000000800 */
[C---:B------:R-:W-:Y:S02]  /*0360*/  IMAD R5, R9.reuse, UR8, R5 ;  /* 0x0000000809057c24 */ /* 0x040fe4000f8e0205 */
[C---:B------:R-:W-:Y:S02]  /*0370*/  IMAD R2, R9.reuse, UR9, R2 ;  /* 0x0000000909027c24 */ /* 0x040fe4000f8e0202 */
[----:B------:R-:W-:Y:S01]  /*0380*/  IMAD R0, R9, UR7, R0 ;  /* 0x0000000709007c24 */ /* 0x000fe2000f8e0200 */
        /* <DEDUP_REMOVED lines=15> */
[----:B------:R-:W-:Y:S01]  /*0480*/  MOV R8, RZ ;  /* 0x000000ff00087202 */ /* 0x000fe20000000f00 */
[----:B------:R-:W-:Y:S01]  /*0490*/  ULDC.64 UR8, c[0x0][0x250] ;  /* 0x0000940000087ab9 */ /* 0x000fe20000000a00 */
[----:B------:R-:W-:Y:S01]  /*04a0*/  ISETP.NE.AND P0, PT, R10, 0x5, PT ;  /* 0x000000050a00780c */ /* 0x000fe20003f05270 */
[----:B------:R-:W-:Y:S02]  /*04b0*/  ULDC UR7, c[0x0][0x24c] ;  /* 0x0000930000077ab9 */ /* 0x000fe40000000800 */
        /* <DEDUP_REMOVED lines=10> */
[----:B------:R-:W-:Y:S01]  /*0560*/  HFMA2.MMA R6, -RZ, RZ, 0, 0 ;  /* 0x00000000ff067435 */ /* 0x000fe200000001ff */
[----:B------:R-:W-:Y:S01]  /*0570*/  ULDC.64 UR8, c[0x0][0x258] ;  /* 0x0000960000087ab9 */ /* 0x000fe20000000a00 */
[----:B------:R-:W-:Y:S01]  /*0580*/  ULDC UR7, c[0x0][0x260] ;  /* 0x0000980000077ab9 */ /* 0x000fe20000000800 */
[----:B------:R-:W-:-:S07]  /*0590*/  ISETP.NE.AND P0, PT, R10, 0x6, PT ;  /* 0x000000060a00780c */ /* 0x000fce0003f05270 */
        /* <DEDUP_REMOVED lines=248> */
[----:B------:R-:W-:Y:S01]  /*1520*/  ISETP.NE.AND P0, PT, R10, 0x18, PT ;  /* 0x000000180a00780c */ /* 0x000fe20003f05270 */
[----:B------:R-:W-:Y:S01]  /*1530*/  HFMA2.MMA R6, -RZ, RZ, 0, 0 ;  /* 0x00000000ff067435 */ /* 0x000fe200000001ff */
[----:B------:R-:W-:Y:S01]  /*1540*/  ULDC.64 UR8, c[0x0][0x330] ;  /* 0x0000cc0000087ab9 */ /* 0x000fe20000000a00 */
[----:B------:R-:W-:-:S08]  /*1550*/  ULDC UR7, c[0x0][0x338] ;  /* 0x0000ce0000077ab9 */ /* 0x000fd00000000800 */
[----:B------:R-:W-:Y:S02]  /*1560*/  IMAD.HI.U32 R10, R7, UR9, R6 ;  /* 0x00000009070a7c27 */ /* 0x000fe4000f8e0006 */
[----:B------:R-:W0:Y:S03]  /*1570*/  @P0 LDC.64 R12, c[0x0][0x340] ;  /* 0x0000d000ff0c0b82 */ /* 0x000e260000000a00 */
[----:B------:R-:W-:Y:S01]  /*1580*/  SHF.R.U32.HI R11, RZ, UR7, R10 ;  /* 0x00000007ff0b7c19 */ /* 0x000fe2000801160a */
[----:B------:R-:W-:Y:S01]  /*1590*/  ULDC UR7, c[0x0][0x45c] ;  /* 0x0001170000077ab9 */ /* 0x000fe20000000800 */
[----:B------:R-:W-:Y:S02]  /*15a0*/  @P0 MOV R10, RZ ;  /* 0x000000ff000a0202 */ /* 0x000fe40000000f00 */
[----:B------:R-:W-:Y:S01]  /*15b0*/  IADD3 R6, -R11, RZ, RZ ;  /* 0x000000ff0b067210 */ /* 0x000fe20007ffe1ff */
[----:B------:R-:W1:Y:S04]  /*15c0*/  @P0 LDC R15, c[0x0][0x33c] ;  /* 0x0000cf00ff0f0b82 */ /* 0x000e680000000800 */
[----:B------:R-:W-:Y:S01]  /*15d0*/  IMAD R7, R6, UR8, R7 ;  /* 0x0000000806077c24 */ /* 0x000fe2000f8e0207 */
[----:B------:R-:W-:-:S03]  /*15e0*/  ULDC.64 UR8, c[0x0][0x460] ;  /* 0x0001180000087ab9 */ /* 0x000fc60000000a00 */
[----:B------:R-:W2:Y:S01]  /*15f0*/  @P0 LDC.64 R8, c[0x0][0x468] ;  /* 0x00011a00ff080b82 */ /* 0x000ea20000000a00 */
[C---:B------:R-:W-:Y:S02]  /*1600*/  IMAD R5, R7.reuse, UR7, R5 ;  /* 0x0000000707057c24 */ /* 0x040fe4000f8e0205 */
[C---:B------:R-:W-:Y:S02]  /*1610*/  IMAD R2, R7.reuse, UR8, R2 ;  /* 0x0000000807027c24 */ /* 0x040fe4000f8e0202 */
[----:B------:R-:W-:-:S03]  /*1620*/  IMAD R0, R7, UR9, R0 ;  /* 0x0000000907007c24 */ /* 0x000fc6000f8e0200 */
[----:B------:R-:W3:Y:S01]  /*1630*/  @P0 LDC R14, c[0x0][0x470] ;  /* 0x00011c00ff0e0b82 */ /* 0x000ee20000000800 */
[----:B0-----:R-:W-:-:S05]  /*1640*/  @P0 IMAD.HI.U32 R4, R11, R12, R10 ;  /* 0x0000000c0b040227 */ /* 0x001fca00078e000a */
[----:B------:R-:W-:-:S04]  /*1650*/  @P0 SHF.R.U32.HI R4, RZ, R13, R4 ;  /* 0x0000000dff040219 */ /* 0x000fc80000011604 */
[----:B------:R-:W-:-:S05]  /*1660*/  @P0 IADD3 R10, -R4, RZ, RZ ;  /* 0x000000ff040a0210 */ /* 0x000fca0007ffe1ff */
[----:B-1----:R-:W-:-:S04]  /*1670*/  @P0 IMAD R11, R10, R15, R11 ;  /* 0x0000000f0a0b0224 */ /* 0x002fc800078e020b */
[C---:B--2---:R-:W-:Y:S02]  /*1680*/  @P0 IMAD R5, R11.reuse, R8, R5 ;  /* 0x000000080b050224 */ /* 0x044fe400078e0205 */
[C---:B------:R-:W-:Y:S02]  /*1690*/  @P0 IMAD R2, R11.reuse, R9, R2 ;  /* 0x000000090b020224 */ /* 0x040fe400078e0202 */
[----:B---3--:R-:W-:-:S07]  /*16a0*/  @P0 IMAD R0, R11, R14, R0 ;  /* 0x0000000e0b000224 */ /* 0x008fce00078e0200 */
.L_x_822:
[----:B------:R-:W-:Y:S01]  /*16b0*/  ULDC.64 UR8, c[0x0][0x480] ;  /* 0x0001200000087ab9 */ /* 0x000fe20000000a00 */
[----:B------:R-:W-:Y:S01]  /*16c0*/  ULDC.64 UR10, c[0x0][0x488] ;  /* 0x00012200000a7ab9 */ /* 0x000fe20000000a00 */
[----:B------:R-:W-:Y:S01]  /*16d0*/  IADD3 R6, P0, R2, UR8, RZ ;  /* 0x0000000802067c10 */ /* 0x000fe2000ff1e0ff */
[----:B------:R-:W0:Y:S01]  /*16e0*/  LDC R4, c[0x0][0x490] ;  /* 0x00012400ff047b82 */ /* 0x000e220000000800 */
[----:B------:R-:W-:Y:S02]  /*16f0*/  IADD3 R8, P1, R0, UR10, RZ ;  /* 0x0000000a00087c10 */ /* 0x000fe4000ff3e0ff */
[----:B------:R-:W-:Y:S01]  /*1700*/  IADD3.X R7, RZ, UR9, RZ, P0, !PT ;  /* 0x00000009ff077c10 */ /* 0x000fe200087fe4ff */
[----:B------:R-:W-:Y:S01]  /*1710*/  ULDC.64 UR8, c[0x0][0x478] ;  /* 0x00011e0000087ab9 */ /* 0x000fe20000000a00 */
[----:B------:R-:W-:-:S03]  /*1720*/  IADD3.X R9, RZ, UR11, RZ, P1, !PT ;  /* 0x0000000bff097c10 */ /* 0x000fc60008ffe4ff */
[----:B------:R-:W2:Y:S04]  /*1730*/  LDG.E.U16 R6, desc[UR4][R6.64] ;  /* 0x0000000406067981 */ /* 0x000ea8000c1e1500 */
[----:B------:R-:W3:Y:S01]  /*1740*/  LDG.E.U16 R8, desc[UR4][R8.64] ;  /* 0x0000000408087981 */ /* 0x000ee2000c1e1500 */
[----:B------:R-:W-:Y:S02]  /*1750*/  IADD3 R3, R3, 0x80, RZ ;  /* 0x0000008003037810 */ /* 0x000fe40007ffe0ff */
[C---:B0-----:R-:W-:Y:S01]  /*1760*/  FSETP.GEU.FTZ.AND P0, PT, |R4|.reuse, 0.5, PT ;  /* 0x3f0000000400780b */ /* 0x041fe20003f1e200 */
[----:B------:R-:W-:Y:S01]  /*1770*/  FADD.FTZ R2, -R4, 1 ;  /* 0x3f80000004027421 */ /* 0x000fe20000010100 */
[----:B--2---:R-:W-:Y:S02]  /*1780*/  SHF.L.U32 R0, R6, 0x10, RZ ;  /* 0x0000001006007819 */ /* 0x004fe400000006ff */
[----:B---3--:R-:W-:-:S05]  /*1790*/  SHF.L.U32 R11, R8, 0x10, RZ ;  /* 0x00000010080b7819 */ /* 0x008fca00000006ff */
[----:B------:R-:W-:-:S04]  /*17a0*/  FADD.FTZ R13, -R0, R11 ;  /* 0x0000000b000d7221 */ /* 0x000fc80000010100 */
[C---:B------:R-:W-:Y:S01]  /*17b0*/  FFMA.FTZ R0, R13.reuse, R4, R0 ;  /* 0x000000040d007223 */ /* 0x040fe20000010000 */
[----:B------:R-:W-:Y:S01]  /*17c0*/  @P0 FFMA.FTZ R0, R13, -R2, R11 ;  /* 0x800000020d000223 */ /* 0x000fe2000001000b */
[----:B------:R-:W-:-:S04]  /*17d0*/  IADD3 R4, P0, R5, UR8, RZ ;  /* 0x0000000805047c10 */ /* 0x000fc8000ff1e0ff */
[----:B------:R-:W-:Y:S02]  /*17e0*/  F2FP.BF16.F32.PACK_AB R0, RZ, R0 ;  /* 0x00000000ff00723e */ /* 0x000fe400000010ff */
[----:B------:R-:W-:-:S05]  /*17f0*/  IADD3.X R5, RZ, UR9, RZ, P0, !PT ;  /* 0x00000009ff057c10 */ /* 0x000fca00087fe4ff */
[----:B------:R0:W-:Y:S02]  /*1800*/  STG.E.U16 desc[UR4][R4.64], R0 ;  /* 0x0000000004007986 */ /* 0x0001e4000c101504 */
.L_x_821:
[----:B------:R-:W-:Y:S05]  /*1810*/  BSYNC B0 ;  /* 0x0000000000007941 */ /* 0x000fea0003800000 */
.L_x_820:
[----:B------:R-:W-:Y:S01]  /*1820*/  ISETP.GE.AND P0, PT, R3, UR6, PT ;  /* 0x0000000603007c0c */ /* 0x000fe2000bf06270 */
[----:B------:R-:W-:-:S12]  /*1830*/  BSSY B0, `(.L_x_823) ;  /* 0x00002f2000007945 */ /* 0x000fd80003800000 */
[----:B------:R-:W-:Y:S05]  /*1840*/  @P0 BRA `(.L_x_824) ;  /* 0x0000002c00c00947 */ /* 0x000fea0003800000 */
[----:B0-----:R-:W0:Y:S01]  /*1850*/  LDC R4, c[0x0][0x218] ;  /* 0x00008600ff047b82 */ /* 0x001e220000000800 */
[----:B------:R-:W-:Y:S01]  /*1860*/  HFMA2.MMA R0, -RZ, RZ, 0, 0 ;  /* 0x00000000ff007435 */ /* 0x000fe200000001ff */
[----:B------:R-:W-:Y:S01]  /*1870*/  MOV R2, RZ ;  /* 0x000000ff00027202 */ /* 0x000fe20000000f00 */
[----:B------:R-:W-:Y:S01]  /*1880*/  HFMA2.MMA R5, -RZ, RZ, 0, 0 ;  /* 0x00000000ff057435 */ /* 0x000fe200000001ff */
[----:B0-----:R-:W-:-:S13]  /*1890*/  ISETP.NE.AND P0, PT, R4, RZ, PT ;  /* 0x000000ff0400720c */ /* 0x001fda0003f05270 */
[----:B------:R-:W-:Y:S05]  /*18a0*/  @!P0 BRA `(.L_x_825) ;  /* 0x00000014006c8947 */ /* 0x000fea0003800000 */
        /* <DEDUP_REMOVED lines=347> */
.L_x_825:
[----:B------:R-:W-:Y:S01]  /*2e60*/  ULDC.64 UR8, c[0x0][0x480] ;  /* 0x0001200000087ab9 */ /* 0x000fe20000000a00 */
[----:B------:R-:W-:Y:S01]  /*2e70*/  ULDC.64 UR10, c[0x0][0x488] ;  /* 0x00012200000a7ab9 */ /* 0x000fe20000000a00 */
[----:B------:R-:W-:Y:S02]  /*2e80*/  IADD3 R6, P0, R2, UR8, RZ ;  /* 0x0000000802067c10 */ /* 0x000fe4000ff1e0ff */
[----:B------:R-:W-:Y:S01]  /*2e90*/  IADD3 R8, P1, R0, UR10, RZ ;  /* 0x0000000a00087c10 */ /* 0x000fe2000ff3e0ff */
[----:B------:R-:W0:Y:S01]  /*2ea0*/  LDC R2, c[0x0][0x490] ;  /* 0x00012400ff027b82 */ /* 0x000e220000000800 */
        /* <DEDUP_REMOVED lines=11> */
[----:B------:R-:W-:Y:S01]  /*2f60*/  FFMA.FTZ R0, R13, R2, R0 ;  /* 0x000000020d007223 */ /* 0x000fe20000010000 */
[----:B------:R-:W-:Y:S01]  /*2f70*/  @P0 FFMA.FTZ R0, -R4, R13, R11 ;  /* 0x0000000d04000223 */ /* 0x000fe2000001010b */
[----:B------:R-:W-:-:S04]  /*2f80*/  IADD3 R4, P0, R5, UR8, RZ ;  /* 0x0000000805047c10 */ /* 0x000fc8000ff1e0ff */
[----:B------:R-:W-:Y:S02]  /*2f90*/  F2FP.BF16.F32.PACK_AB R0, RZ, R0 ;  /* 0x00000000ff00723e */ /* 0x000fe400000010ff */
[----:B------:R-:W-:Y:S02]  /*2fa0*/  IADD3.X R5, RZ, UR9, RZ, P0, !PT ;  /* 0x00000009ff057c10 */ /* 0x000fe400087fe4ff */
[----:B------:R-:W-:-:S03]  /*2fb0*/  ISETP.GE.AND P0, PT, R3, UR6, PT ;  /* 0x0000000603007c0c */ /* 0x000fc6000bf06270 */
[----:B------:R1:W-:Y:S10]  /*2fc0*/  STG.E.U16 desc[UR4][R4.64], R0 ;  /* 0x0000000004007986 */ /* 0x0003f4000c101504 */
[----:B------:R-:W-:Y:S05]  /*2fd0*/  @P0 BRA `(.L_x_824) ;  /* 0x0000001400dc0947 */ /* 0x000fea0003800000 */
[----:B-1----:R-:W0:Y:S01]  /*2fe0*/  LDC R4, c[0x0][0x218] ;  /* 0x00008600ff047b82 */ /* 0x002e220000000800 */
        /* <DEDUP_REMOVED lines=352> */
.L_x_826:
        /* <DEDUP_REMOVED lines=20> */
[----:B------:R-:W-:-:S05]  /*4730*/  IADD3.X R5, RZ, UR9, RZ, P0, !PT ;  /* 0x00000009ff057c10 */ /* 0x000fca00087fe4ff */
[----:B------:R2:W-:Y:S02]  /*4740*/  STG.E.U16 desc[UR4][R4.64], R0 ;  /* 0x0000000004007986 */ /* 0x0005e4000c101504 */
.L_x_824:
[----:B------:R-:W-:Y:S05]  /*4750*/  BSYNC B0 ;  /* 0x0000000000007941 */ /* 0x000fea0003800000 */
.L_x_823:
[----:B------:R-:W-:-:S13]  /*4760*/  ISETP.GE.AND P0, PT, R3, UR6, PT ;  /* 0x0000000603007c0c */ /* 0x000fda000bf06270 */
[----:B------:R-:W-:Y:S05]  /*4770*/  @P0 EXIT ;  /* 0x000000000000094d */ /* 0x000fea0003800000 */
[----:B012---:R-:W0:Y:S01]  /*4780*/  LDC R4, c[0x0][0x218] ;  /* 0x00008600ff047b82 */ /* 0x007e220000000800 */
        /* <DEDUP_REMOVED lines=9> */
[----:B------:R-:W-:Y:S01]  /*4820*/  IMAD.HI.U32 R6, R3, UR6, R2 ;  /* 0x0000000603067c27 */ /* 0x000fe2000f8e0002 */
[----:B------:R-:W-:-:S04]  /*4830*/  ULDC UR6, c[0x0][0x21c] ;  /* 0x0000870000067ab9 */ /* 0x000fc80000000800 */
[----:B------:R-:W-:-:S04]  /*4840*/  SHF.R.U32.HI R7, RZ, UR7, R6 ;  /* 0x00000007ff077c19 */ /* 0x000fc80008011606 */
[----:B------:R-:W-:-:S05]  /*4850*/  IADD3 R0, -R7, RZ, RZ ;  /* 0x000000ff07007210 */ /* 0x000fca0007ffe1ff */
[----:B------:R-:W-:Y:S01]  /*4860*/  IMAD R0, R0, UR6, R3 ;  /* 0x0000000600007c24 */ /* 0x000fe2000f8e0203 */
[----:B------:R-:W-:-:S03]  /*4870*/  ULDC.64 UR6, c[0x0][0x348] ;  /* 0x0000d20000067ab9 */ /* 0x000fc60000000a00 */
        /* <DEDUP_REMOVED lines=22> */
[----:B------:R-:W-:Y:S01]  /*49e0*/  IMAD.HI.U32 R6, R9, UR6, R8 ;  /* 0x0000000609067c27 */ /* 0x000fe2000f8e0008 */
[----:B------:R-:W-:-:S04]  /*49f0*/  ULDC UR6, c[0x0][0x234] ;  /* 0x00008d0000067ab9 */ /* 0x000fc80000000800 */
[----:B------:R-:W-:-:S04]  /*4a00*/  SHF.R.U32.HI R7, RZ, UR7, R6 ;  /* 0x00000007ff077c19 */ /* 0x000fc80008011606 */
        /* <DEDUP_REMOVED lines=312> */
.L_x_827:
        /* <DEDUP_REMOVED lines=20> */
[----:B------:R-:W-:Y:S01]  /*5ed0*/  STG.E.U16 desc[UR4][R2.64], R0 ;  /* 0x0000000002007986 */ /* 0x000fe2000c101504 */
[----:B------:R-:W-:Y:S05]  /*5ee0*/  EXIT ;  /* 0x000000000000794d */ /* 0x000fea0003800000 */
.L_x_828:
        /* <DEDUP_REMOVED lines=9> */
.L_x_7964:


//--------------------- .text._ZN2at6native27unrolled_elementwise_kernelIZZZNS0_44_GLOBAL__N__40a83637_7_Lerp_cu_f5210f67_358318lerp_scalar_kernelERNS_18TensorIteratorBaseERKN3c106ScalarEENKUlvE0_clEvENKUlvE2_clEvEUlNS5_8BFloat16ESB_E_St5arrayIPcLm3EELi4E23TrivialOffsetCalculatorILi2EjESG_ILi1EjENS0_6memory15LoadWithoutCastENSJ_16StoreWithoutCastEEEviT_T0_T2_T3_T4_T5_ --------------------------
	.section	.text._ZN2at6native27unrolled_elementwise_kernelIZZZNS0_44_GLOBAL__N__40a83637_7_Lerp_cu_f5210f67_358318lerp_scalar_kernelERNS_18TensorIteratorBaseERKN3c106ScalarEENKUlvE0_clEvENKUlvE2_clEvEUlNS5_8BFloat16ESB_E_St5arrayIPcLm3EELi4E23TrivialOffsetCalculatorILi2EjESG_ILi1EjENS0_6memory15LoadWithoutCastENSJ_16StoreWithoutCastEEEviT_T0_T2_T3_T4_T5_,"ax",@progbits
	.align	128
        .global         _ZN2at6native27unrolled_elementwise_kernelIZZZNS0_44_GLOBAL__N__40a83637_7_Lerp_cu_f5210f67_358318lerp_scalar_kernelERNS_18TensorIteratorBaseERKN3c106ScalarEENKUlvE0_clEvENKUlvE2_clEvEUlNS5_8BFloat16ESB_E_St5arrayIPcLm3EELi4E23TrivialOffsetCalculatorILi2EjESG_ILi1EjENS0_6memory15LoadWithoutCastENSJ_16StoreWithoutCastEEEviT_T0_T2_T3_T4_T5_
        .type           _ZN2at6native27unrolled_elementwise_kernelIZZZNS0_44_GLOBAL__N__40a83637_7_Lerp_cu_f5210f67_358318lerp_scalar_kernelERNS_18TensorIteratorBaseERKN3c106ScalarEENKUlvE0_clEvENKUlvE2_clEvEUlNS5_8BFloat16ESB_E_St5arrayIPcLm3EELi4E23TrivialOffsetCalculatorILi2EjESG_ILi1EjENS0_6memory15LoadWithoutCastENSJ_16StoreWithoutCastEEEviT_T0_T2_T3_T4_T5_,@function
        .size           _ZN2at6native27unrolled_elementwise_kernelIZZZNS0_44_GLOBAL__N__40a83637_7_Lerp_cu_f5210f67_358318lerp_scalar_kernelERNS_18TensorIteratorBaseERKN3c106ScalarEENKUlvE0_clEvENKUlvE2_clEvEUlNS5_8BFloat16ESB_E_St5arrayIPcLm3EELi4E23TrivialOffsetCalculatorILi2EjESG_ILi1EjENS0_6memory15LoadWithoutCastENSJ_16StoreWithoutCastEEEviT_T0_T2_T3_T4_T5_,(.L_x_7965 - _ZN2at6native27unrolled_elementwise_kernelIZZZNS0_44_GLOBAL__N__40a83637_7_Lerp_cu_f5210f67_358318lerp_scalar_kernelERNS_18TensorIteratorBaseERKN3c106ScalarEENKUlvE0_clEvENKUlvE2_clEvEUlNS5_8BFloat16ESB_E_St5arrayIPcLm3EELi4E23TrivialOffsetCalculatorILi2EjESG_ILi1EjENS0_6memory15LoadWithoutCastENSJ_16StoreWithoutCastEEEviT_T0_T2_T3_T4_T5_)
        .other          _ZN2at6native27unrolled_elementwise_kernelIZZZNS0_44_GLOBAL__N__40a83637_7_Lerp_cu_f5210f67_358318lerp_scalar_kernelERNS_18TensorIteratorBaseERKN3c106ScalarEENKUlvE0_clEvENKUlvE2_clEvEUlNS5_8BFloat16ESB_E_St5arrayIPcLm3EELi4E23TrivialOffsetCalculatorILi2EjESG_ILi1EjENS0_6memory15LoadWithoutCastENSJ_16StoreWithoutCastEEEviT_T0_T2_T3_T4_T5_,@"STO_CUDA_ENTRY STV_DEFAULT"
_ZN2at6native27unrolled_elementwise_kernelIZZZNS0_44_GLOBAL__N__40a83637_7_Lerp_cu_f5210f67_358318lerp_scalar_kernelERNS_18TensorIteratorBaseERKN3c106ScalarEENKUlvE0_clEvENKUlvE2_clEvEUlNS5_8BFloat16ESB_E_St5arrayIPcLm3EELi4E23TrivialOffsetCalculatorILi2EjESG_ILi1EjENS0_6memory15LoadWithoutCastENSJ_16StoreWithoutCastEEEviT_T0_T2_T3_T4_T5_:
.text._ZN2at6native27unrolled_elementwise_kernelIZZZNS0_44_GLOBAL__N__40a83637_7_Lerp_cu_f5210f67_358318lerp_scalar_kernelERNS_18TensorIteratorBaseERKN3c106ScalarEENKUlvE0_clEvENKUlvE2_clEvEUlNS5_8BFloat16ESB_E_St5arrayIPcLm3EELi4E23TrivialOffsetCalculatorILi2EjESG_ILi1EjENS0_6memory15LoadWithoutCastENSJ_16StoreWithoutCastEEEviT_T0_T2_T3_T4_T5_:
[----:B------:R-:W-:Y:S01]  /*0000*/  LDC R1, c[0x0][0x28] ;  /* 0x00000a00ff017b82 */ /* 0x000fe20000000800 */
[----:B------:R-:W0:Y:S07]  /*0010*/  S2R R8, SR_CTAID.X ;  /* 0x0000000000087919 */ /* 0x000e2e0000002500 */
[----:B------:R-:W0:Y:S01]  /*0020*/  LDC R9, c[0x0][0x210] ;  /* 0x00008400ff097b82 */ /* 0x000e220000000800 */
[----:B------:R-:W-:Y:S01]  /*0030*/  PRMT R0, RZ, 0x7610, R0 ;  /* 0x00007610ff007816 */ /* 0x000fe20000000000 */
[----:B------:R-:W-:Y:S01]  /*0040*/  ULDC.64 UR4, c[0x0][0x208] ;  /* 0x0000820000047ab9 */ /* 0x000fe20000000a00 */
[----:B------:R-:W1:Y:S01]  /*0050*/  S2R R10, SR_TID.X ;  /* 0x00000000000a7919 */ /* 0x000e620000002100 */
[----:B0-----:R-:W-:Y:S01]  /*0060*/  IMAD R9, R8, -0x200, R9 ;  /* 0xfffffe0008097824 */ /* 0x001fe200078e0209 */
[----:B-1----:R-:W-:-:S04]  /*0070*/  MOV R11, R10 ;  /* 0x0000000a000b7202 */ /* 0x002fc80000000f00 */
[----:B------:R-:W-:-:S13]  /*0080*/  ISETP.GE.AND P0, PT, R10, R9, PT ;  /* 0x000000090a00720c */ /* 0x000fda0003f06270 */
[----:B------:R-:W-:-:S05]  /*0090*/  @!P0 VIADD R10, R11, 0x80 ;  /* 0x000000800b0a8836 */ /* 0x000fca0000000000 */
[----:B------:R-:W-:-:S13]  /*00a0*/  ISETP.GE.AND P1, PT, R10, R9, PT ;  /* 0x000000090a00720c */ /* 0x000fda0003f26270 */
[----:B------:R-:W-:Y:S01]  /*00b0*/  @!P1 LEA R17, R8, R10, 0x9 ;  /* 0x0000000a08119211 */ /* 0x000fe200078e48ff */
[----:B------:R-:W-:Y:S01]  /*00c0*/  @!P1 VIADD R10, R10, 0x80 ;  /* 0x000000800a0a9836 */ /* 0x000fe20000000000 */
[----:B------:R-:W0:Y:S04]  /*00d0*/  @!P1 LDC.64 R18, c[0x0][0x230] ;  /* 0x00008c00ff129b82 */ /* 0x000e280000000a00 */
[----:B------:R-:W-:Y:S01]  /*00e0*/  ISETP.GE.AND P3, PT, R10, R9, PT ;  /* 0x000000090a00720c */ /* 0x000fe20003f66270 */
[C---:B------:R-:W-:Y:S01]  /*00f0*/  @!P0 IMAD R25, R8.reuse, 0x200, R11 ;  /* 0x0000020008198824 */ /* 0x040fe200078e020b */
[----:B------:R-:W-:Y:S02]  /*0100*/  PRMT R24, RZ, 0x7610, R24 ;  /* 0x00007610ff187816 */ /* 0x000fe40000000018 */
[----:B------:R-:W1:Y:S09]  /*0110*/  @!P1 LDC.64 R2, c[0x0][0x238] ;  /* 0x00008e00ff029b82 */ /* 0x000e720000000a00 */
[----:B------:R-:W2:Y:S01]  /*0120*/  @!P3 LDC.64 R4, c[0x0][0x230] ;  /* 0x00008c00ff04bb82 */ /* 0x000ea20000000a00 */
[----:B------:R-:W-:Y:S01]  /*0130*/  @!P3 LEA R21, R8, R10, 0x9 ;  /* 0x0000000a0815b211 */ /* 0x000fe200078e48ff */
[----:B------:R-:W-:-:S02]  /*0140*/  @!P3 VIADD R10, R10, 0x80 ;  /* 0x000000800a0ab836 */ /* 0x000fc40000000000 */
[----:B0-----:R-:W-:-:S04]  /*0150*/  @!P1 IMAD.WIDE.U32 R18, R17, 0x2, R18 ;  /* 0x0000000211129825 */ /* 0x001fc800078e0012 */
[----:B------:R-:W0:Y:S01]  /*0160*/  @!P3 LDC.64 R6, c[0x0][0x238] ;  /* 0x00008e00ff06bb82 */ /* 0x000e220000000a00 */
[----:B------:R-:W-:Y:S01]  /*0170*/  ISETP.GE.AND P2, PT, R10, R9, PT ;  /* 0x000000090a00720c */ /* 0x000fe20003f46270 */
[----:B------:R3:W5:Y:S06]  /*0180*/  @!P1 LDG.E.U16 R0, desc[UR4][R18.64] ;  /* 0x0000000412009981 */ /* 0x00076c000c1e1500 */
[----:B---3--:R-:W3:Y:S06]  /*0190*/  @!P0 LDC.64 R18, c[0x0][0x230] ;  /* 0x00008c00ff128b82 */ /* 0x008eec0000000a00 */
[----:B------:R-:W-:Y:S01]  /*01a0*/  @!P2 LEA R23, R8, R10, 0x9 ;  /* 0x0000000a0817a211 */ /* 0x000fe200078e48ff */
[C---:B--2---:R-:W-:Y:S01]  /*01b0*/  @!P3 IMAD.WIDE.U32 R4, R21.reuse, 0x2, R4 ;  /* 0x000000021504b825 */ /* 0x044fe200078e0004 */
[----:B------:R-:W2:Y:S03]  /*01c0*/  @!P2 LDC.64 R12, c[0x0][0x230] ;  /* 0x00008c00ff0cab82 */ /* 0x000ea60000000a00 */
[----:B0-----:R-:W-:-:S05]  /*01d0*/  @!P3 IMAD.WIDE.U32 R6, R21, 0x2, R6 ;  /* 0x000000021506b825 */ /* 0x001fca00078e0006 */
[----:B------:R-:W0:Y:S01]  /*01e0*/  @!P0 LDC.64 R20, c[0x0][0x238] ;  /* 0x00008e00ff148b82 */ /* 0x000e220000000a00 */
[----:B---3--:R-:W-:-:S07]  /*01f0*/  @!P0 IMAD.WIDE.U32 R18, R25, 0x2, R18 ;  /* 0x0000000219128825 */ /* 0x008fce00078e0012 */
[----:B------:R-:W3:Y:S01]  /*0200*/  @!P2 LDC.64 R14, c[0x0][0x238] ;  /* 0x00008e00ff0eab82 */ /* 0x000ee20000000a00 */
[----:B------:R-:W5:Y:S01]  /*0210*/  @!P0 LDG.E.U16 R24, desc[UR4][R18.64] ;  /* 0x0000000412188981 */ /* 0x000f62000c1e1500 */
[----:B0-----:R-:W-:Y:S01]  /*0220*/  @!P0 IMAD.WIDE.U32 R20, R25, 0x2, R20 ;  /* 0x0000000219148825 */ /* 0x001fe200078e0014 */
[----:B------:R-:W-:-:S06]  /*0230*/  PRMT R25, RZ, 0x7610, R25 ;  /* 0x00007610ff197816 */ /* 0x000fcc0000000019 */
[----:B------:R-:W5:Y:S01]  /*0240*/  @!P0 LDG.E.U16 R25, desc[UR4][R20.64] ;  /* 0x0000000414198981 */ /* 0x000f62000c1e1500 */
[----:B------:R-:W-:Y:S01]  /*0250*/  PRMT R10, RZ, 0x7610, R10 ;  /* 0x00007610ff0a7816 */ /* 0x000fe2000000000a */
[----:B-1----:R-:W-:-:S05]  /*0260*/  @!P1 IMAD.WIDE.U32 R2, R17, 0x2, R2 ;  /* 0x0000000211029825 */ /* 0x002fca00078e0002 */
[----:B------:R0:W5:Y:S01]  /*0270*/  @!P1 LDG.E.U16 R10, desc[UR4][R2.64] ;  /* 0x00000004020a9981 */ /* 0x000162000c1e1500 */
[----:B------:R-:W-:Y:S01]  /*0280*/  PRMT R16, RZ, 0x7610, R16 ;  /* 0x00007610ff107816 */ /* 0x000fe20000000010 */
[----:B0-----:R-:W0:Y:S01]  /*0290*/  @!P0 LDC.64 R2, c[0x0][0x228] ;  /* 0x00008a00ff028b82 */ /* 0x001e220000000a00 */
[----:B--2---:R-:W-:-:S04]  /*02a0*/  @!P2 IMAD.WIDE.U32 R12, R23, 0x2, R12 ;  /* 0x00000002170ca825 */ /* 0x004fc800078e000c */
[--C-:B---3--:R-:W-:Y:S01]  /*02b0*/  @!P2 IMAD.WIDE.U32 R22, R23, 0x2, R14.reuse ;  /* 0x000000021716a825 */ /* 0x108fe200078e000e */
[----:B------:R-:W-:Y:S01]  /*02c0*/  PRMT R14, RZ, 0x7610, R14 ;  /* 0x00007610ff0e7816 */ /* 0x000fe2000000000e */
[----:B------:R1:W5:Y:S01]  /*02d0*/  @!P2 LDG.E.U16 R16, desc[UR4][R12.64] ;  /* 0x000000040c10a981 */ /* 0x000362000c1e1500 */
[----:B------:R-:W-:Y:S02]  /*02e0*/  PRMT R15, RZ, 0x7610, R15 ;  /* 0x00007610ff0f7816 */ /* 0x000fe4000000000f */
[----:B------:R-:W-:Y:S02]  /*02f0*/  PRMT R17, RZ, 0x7610, R17 ;  /* 0x00007610ff117816 */ /* 0x000fe40000000011 */
[----:B------:R2:W5:Y:S01]  /*0300*/  @!P3 LDG.E.U16 R14, desc[UR4][R4.64] ;  /* 0x00000004040eb981 */ /* 0x000562000c1e1500 */
[----:B------:R-:W-:Y:S03]  /*0310*/  BSSY B0, `(.L_x_829) ;  /* 0x0000017000007945 */ /* 0x000fe60003800000 */
[----:B------:R3:W5:Y:S01]  /*0320*/  @!P3 LDG.E.U16 R15, desc[UR4][R6.64] ;  /* 0x00000004060fb981 */ /* 0x000762000c1e1500 */
[----:B-1----:R-:W-:-:S03]  /*0330*/  IADD3 R12, R11, 0x80, RZ ;  /* 0x000000800b0c7810 */ /* 0x002fc60007ffe0ff */
[----:B------:R1:W5:Y:S01]  /*0340*/  @!P2 LDG.E.U16 R17, desc[UR4][R22.64] ;  /* 0x000000041611a981 */ /* 0x000362000c1e1500 */
[C---:B--2---:R-:W-:Y:S02]  /*0350*/  VIADD R4, R11.reuse, 0x100 ;  /* 0x000001000b047836 */ /* 0x044fe40000000000 */
[----:B------:R-:W-:Y:S01]  /*0360*/  @!P0 IMAD R5, R8, 0x200, R11 ;  /* 0x0000020008058824 */ /* 0x000fe200078e020b */
[----:B---3--:R-:W-:Y:S02]  /*0370*/  IADD3 R6, R11, 0x180, RZ ;  /* 0x000001800b067810 */ /* 0x008fe40007ffe0ff */
[----:B------:R-:W-:Y:S01]  /*0380*/  @!P0 MOV R11, R12 ;  /* 0x0000000c000b8202 */ /* 0x000fe20000000f00 */
[----:B0-----:R-:W-:Y:S01]  /*0390*/  @!P0 IMAD.WIDE.U32 R2, R5, 0x2, R2 ;  /* 0x0000000205028825 */ /* 0x001fe200078e0002 */
[-C--:B------:R-:W-:Y:S02]  /*03a0*/  ISETP.GE.AND P5, PT, R12, R9.reuse, PT ;  /* 0x000000090c00720c */ /* 0x080fe40003fa6270 */
[----:B------:R-:W-:-:S02]  /*03b0*/  ISETP.GE.AND P1, PT, R4, R9, PT ;  /* 0x000000090400720c */ /* 0x000fc40003f26270 */
[-C--:B------:R-:W-:Y:S02]  /*03c0*/  ISETP.GE.AND P2, PT, R6, R9.reuse, PT ;  /* 0x000000090600720c */ /* 0x080fe40003f46270 */
[----:B------:R-:W-:Y:S01]  /*03d0*/  ISETP.GE.AND P3, PT, R11, R9, PT ;  /* 0x000000090b00720c */ /* 0x000fe20003f66270 */
[----:B-1----:R-:W-:-:S12]  /*03e0*/  @P0 BRA `(.L_x_830) ;  /* 0x0000000000240947 */ /* 0x002fd80003800000 */
[----:B------:R-:W0:Y:S01]  /*03f0*/  LDC R6, c[0x0][0x218] ;  /* 0x00008600ff067b82 */ /* 0x000e220000000800 */
[----:B-----5:R-:W-:Y:S01]  /*0400*/  SHF.L.U32 R25, R25, 0x10, RZ ;  /* 0x0000001019197819 */ /* 0x020fe200000006ff */
[----:B------:R-:W-:-:S04]  /*0410*/  IMAD.U32 R24, R24, 0x10000, RZ ;  /* 0x0001000018187824 */ /* 0x000fc800078e00ff */
[----:B------:R-:W-:Y:S01]  /*0420*/  FADD.FTZ R5, -R24, R25 ;  /* 0x0000001918057221 */ /* 0x000fe20000010100 */
[C---:B0-----:R-:W-:Y:S01]  /*0430*/  FSETP.GEU.FTZ.AND P4, PT, |R6|.reuse, 0.5, PT ;  /* 0x3f0000000600780b */ /* 0x041fe20003f9e200 */
[----:B------:R-:W-:Y:S02]  /*0440*/  FADD.FTZ R4, -R6, 1 ;  /* 0x3f80000006047421 */ /* 0x000fe40000010100 */
[----:B------:R-:W-:-:S10]  /*0450*/  FFMA.FTZ R24, R5, R6, R24 ;  /* 0x0000000605187223 */ /* 0x000fd40000010018 */
[----:B------:R-:W-:-:S05]  /*0460*/  @P4 FFMA.FTZ R24, R5, -R4, R25 ;  /* 0x8000000405184223 */ /* 0x000fca0000010019 */
[----:B------:R-:W-:-:S07]  /*0470*/  F2FP.BF16.F32.PACK_AB R4, RZ, R24 ;  /* 0x00000018ff04723e */ /* 0x000fce00000010ff */
.L_x_830:
[----:B------:R-:W-:Y:S05]  /*0480*/  BSYNC B0 ;  /* 0x0000000000007941 */ /* 0x000fea0003800000 */
.L_x_829:
[----:B------:R-:W-:Y:S04]  /*0490*/  BSSY B0, `(.L_x_831) ;  /* 0x000000b000007945 */ /* 0x000fe80003800000 */
[----:B------:R-:W-:Y:S05]  /*04a0*/  @P5 BRA `(.L_x_832) ;  /* 0x0000000000245947 */ /* 0x000fea0003800000 */
[----:B------:R-:W0:Y:S01]  /*04b0*/  LDC R6, c[0x0][0x218] ;  /* 0x00008600ff067b82 */ /* 0x000e220000000800 */
[----:B-----5:R-:W-:Y:S01]  /*04c0*/  SHF.L.U32 R5, R10, 0x10, RZ ;  /* 0x000000100a057819 */ /* 0x020fe200000006ff */
[----:B------:R-:W-:-:S04]  /*04d0*/  IMAD.U32 R0, R0, 0x10000, RZ ;  /* 0x0001000000007824 */ /* 0x000fc800078e00ff */
[----:B------:R-:W-:Y:S01]  /*04e0*/  FADD.FTZ R7, -R0, R5 ;  /* 0x0000000500077221 */ /* 0x000fe20000010100 */
[C---:B0-----:R-:W-:Y:S01]  /*04f0*/  FSETP.GEU.FTZ.AND P4, PT, |R6|.reuse, 0.5, PT ;  /* 0x3f0000000600780b */ /* 0x041fe20003f9e200 */
[----:B------:R-:W-:Y:S02]  /*0500*/  FADD.FTZ R10, -R6, 1 ;  /* 0x3f800000060a7421 */ /* 0x000fe40000010100 */
[----:B------:R-:W-:-:S10]  /*0510*/  FFMA.FTZ R0, R7, R6, R0 ;  /* 0x0000000607007223 */ /* 0x000fd40000010000 */
[----:B------:R-:W-:-:S05]  /*0520*/  @P4 FFMA.FTZ R0, -R10, R7, R5 ;  /* 0x000000070a004223 */ /* 0x000fca0000010105 */
[----:B------:R-:W-:-:S07]  /*0530*/  F2FP.BF16.F32.PACK_AB R0, RZ, R0 ;  /* 0x00000000ff00723e */ /* 0x000fce00000010ff */
.L_x_832:
[----:B------:R-:W-:Y:S05]  /*0540*/  BSYNC B0 ;  /* 0x0000000000007941 */ /* 0x000fea0003800000 */
.L_x_831:
        /* <DEDUP_REMOVED lines=11> */
.L_x_834:
[----:B------:R-:W-:Y:S05]  /*0600*/  BSYNC B0 ;  /* 0x0000000000007941 */ /* 0x000fea0003800000 */
.L_x_833:
        /* <DEDUP_REMOVED lines=11> */
.L_x_836:
[----:B------:R-:W-:Y:S05]  /*06c0*/  BSYNC B0 ;  /* 0x0000000000007941 */ /* 0x000fea0003800000 */
.L_x_835:
[----:B------:R0:W-:Y:S01]  /*06d0*/  @!P0 STG.E.U16 desc[UR4][R2.64], R4 ;  /* 0x0000000402008986 */ /* 0x0001e2000c101504 */
[----:B------:R-:W-:Y:S04]  /*06e0*/  BSSY B0, `(.L_x_837) ;  /* 0x000000c000007945 */ /* 0x000fe80003800000 */
[----:B------:R-:W-:Y:S05]  /*06f0*/  @P3 BRA `(.L_x_838) ;  /* 0x0000000000283947 */ /* 0x000fea0003800000 */
[----:B0-----:R-:W0:Y:S01]  /*0700*/  LDC.64 R2, c[0x0][0x228] ;  /* 0x00008a00ff027b82 */ /* 0x001e220000000a00 */
[----:B------:R-:W-:Y:S02]  /*0710*/  LEA R5, R8, R11, 0x9 ;  /* 0x0000000b08057211 */ /* 0x000fe400078e48ff */
[----:B------:R-:W-:-:S04]  /*0720*/  IADD3 R11, R11, 0x80, RZ ;  /* 0x000000800b0b7810 */ /* 0x000fc80007ffe0ff */
[----:B------:R-:W-:-:S13]  /*0730*/  ISETP.GE.AND P0, PT, R11, R9, PT ;  /* 0x000000090b00720c */ /* 0x000fda0003f06270 */
[----:B------:R-:W-:Y:S01]  /*0740*/  @!P0 IMAD R7, R8, 0x200, R11 ;  /* 0x0000020008078824 */ /* 0x000fe200078e020b */
[----:B------:R-:W-:Y:S01]  /*0750*/  @!P0 IADD3 R11, R11, 0x80, RZ ;  /* 0x000000800b0b8810 */ /* 0x000fe20007ffe0ff */
[----:B0-----:R-:W-:-:S04]  /*0760*/  IMAD.WIDE.U32 R4, R5, 0x2, R2 ;  /* 0x0000000205047825 */ /* 0x001fc800078e0002 */
[----:B------:R-:W-:Y:S01]  /*0770*/  @!P0 IMAD.WIDE.U32 R2, R7, 0x2, R2 ;  /* 0x0000000207028825 */ /* 0x000fe200078e0002 */
[----:B-----5:R1:W-:Y:S04]  /*0780*/  STG.E.U16 desc[UR4][R4.64], R0 ;  /* 0x0000000004007986 */ /* 0x0203e8000c101504 */
[----:B------:R1:W-:Y:S02]  /*0790*/  @!P0 STG.E.U16 desc[UR4][R2.64], R14 ;  /* 0x0000000e02008986 */ /* 0x0003e4000c101504 */
.L_x_838:
[----:B------:R-:W-:Y:S05]  /*07a0*/  BSYNC B0 ;  /* 0x0000000000007941 */ /* 0x000fea0003800000 */
.L_x_837:
[----:B------:R-:W-:-:S13]  /*07b0*/  ISETP.GE.AND P0, PT, R11, R9, PT ;  /* 0x000000090b00720c */ /* 0x000fda0003f06270 */
[----:B------:R-:W-:Y:S05]  /*07c0*/  @P0 EXIT ;  /* 0x000000000000094d */ /* 0x000fea0003800000 */
[----:B01----:R-:W0:Y:S01]  /*07d0*/  LDC.64 R2, c[0x0][0x228] ;  /* 0x00008a00ff027b82 */ /* 0x003e220000000a00 */
[----:B------:R-:W-:-:S05]  /*07e0*/  LEA R11, R8, R11, 0x9 ;  /* 0x0000000b080b7211 */ /* 0x000fca00078e48ff */
[----:B0-----:R-:W-:-:S05]  /*07f0*/  IMAD.WIDE.U32 R2, R11, 0x2, R2 ;  /* 0x000000020b027825 */ /* 0x001fca00078e0002 */
[----:B-----5:R-:W-:Y:S01]  /*0800*/  STG.E.U16 desc[UR4][R2.64], R16 ;  /* 0x0000001002007986 */ /* 0x020fe2000c101504 */
[----:B------:R-:W-:Y:S05]  /*0810*/  EXIT ;  /* 0x000000000000794d */ /* 0x000fea0003800000 */
.L_x_839:
        /* <DEDUP_REMOVED lines=14> */
.L_x_7965:


//--------------------- .text._ZN2at6native29vectorized_elementwise_kernelILi2EZZZNS0_44_GLOBAL__N__40a83637_7_Lerp_cu_f5210f67_358318lerp_scalar_kernelERNS_18TensorIteratorBaseERKN3c106ScalarEENKUlvE0_clEvENKUlvE2_clEvEUlNS5_8BFloat16ESB_E_St5arrayIPcLm3EEEEviT0_T1_ --------------------------
	.section	.text._ZN2at6native29vectorized_elementwise_kernelILi2EZZZNS0_44_GLOBAL__N__40a83637_7_Lerp_cu_f5210f67_358318lerp_scalar_kernelERNS_18TensorIteratorBaseERKN3c106ScalarEENKUlvE0_clEvENKUlvE2_clEvEUlNS5_8BFloat16ESB_E_St5arrayIPcLm3EEEEviT0_T1_,"ax",@progbits
	.align	128
        .global         _ZN2at6native29vectorized_elementwise_kernelILi2EZZZNS0_44_GLOBAL__N__40a83637_7_Lerp_cu_f5210f67_358318lerp_scalar_kernelERNS_18TensorIteratorBaseERKN3c106ScalarEENKUlvE0_clEvENKUlvE2_clEvEUlNS5_8BFloat16ESB_E_St5arrayIPcLm3EEEEviT0_T1_
        .type           _ZN2at6native29vectorized_elementwise_kernelILi2EZZZNS0_44_GLOBAL__N__40a83637_7_Lerp_cu_f5210f67_358318lerp_scalar_kernelERNS_18TensorIteratorBaseERKN3c106ScalarEENKUlvE0_clEvENKUlvE2_clEvEUlNS5_8BFloat16ESB_E_St5arrayIPcLm3EEEEviT0_T1_,@function
        .size           _ZN2at6native29vectorized_elementwise_kernelILi2EZZZNS0_44_GLOBAL__N__40a83637_7_Lerp_cu_f5210f67_358318lerp_scalar_kernelERNS_18TensorIteratorBaseERKN3c106ScalarEENKUlvE0_clEvENKUlvE2_clEvEUlNS5_8BFloat16ESB_E_St5arrayIPcLm3EEEEviT0_T1_,(.L_x_7966 - _ZN2at6native29vectorized_elementwise_kernelILi2EZZZNS0_44_GLOBAL__N__40a83637_7_Lerp_cu_f5210f67_358318lerp_scalar_kernelERNS_18TensorIteratorBaseERKN3c106ScalarEENKUlvE0_clEvENKUlvE2_clEvEUlNS5_8BFloat16ESB_E_St5arrayIPcLm3EEEEviT0_T1_)
        .other          _ZN2at6native29vectorized_elementwise_kernelILi2EZZZNS0_44_GLOBAL__N__40a83637_7_Lerp_cu_f5210f67_358318lerp_scalar_kernelERNS_18TensorIteratorBaseERKN3c106ScalarEENKUlvE0_clEvENKUlvE2_clEvEUlNS5_8BFloat16ESB_E_St5arrayIPcLm3EEEEviT0_T1_,@"STO_CUDA_ENTRY STV_DEFAULT"
_ZN2at6native29vectorized_elementwise_kernelILi2EZZZNS0_44_GLOBAL__N__40a83637_7_Lerp_cu_f5210f67_358318lerp_scalar_kernelERNS_18TensorIteratorBaseERKN3c106ScalarEENKUlvE0_clEvENKUlvE2_clEvEUlNS5_8BFloat16ESB_E_St5arrayIPcLm3EEEEviT0_T1_:
.text._ZN2at6native29vectorized_elementwise_kernelILi2EZZZNS0_44_GLOBAL__N__40a83637_7_Lerp_cu_f5210f67_358318lerp_scalar_kernelERNS_18TensorIteratorBaseERKN3c106ScalarEENKUlvE0_clEvENKUlvE2_clEvEUlNS5_8BFloat16ESB_E_St5arrayIPcLm3EEEEviT0_T1_:
[----:B------:R-:W-:Y:S01]  /*0000*/  LDC R1, c[0x0][0x28] ;  /* 0x00000a00ff017b82 */ /* 0x000fe20000000800 */
[----:B------:R-:W0:Y:S01]  /*0010*/  S2R R0, SR_CTAID.X ;  /* 0x0000000000007919 */ /* 0x000e220000002500 */
[----:B------:R-:W-:Y:S01]  /*0020*/  ULDC UR4, c[0x0][0x210] ;  /* 0x0000840000047ab9 */ /* 0x000fe20000000800 */
[----:B0-----:R-:W-:-:S04]  /*0030*/  SHF.L.U32 R0, R0, 0xa, RZ ;  /* 0x0000000a00007819 */ /* 0x001fc800000006ff */
[----:B------:R-:W-:Y:S01]  /*0040*/  IADD3 R2, -R0, UR4, RZ ;  /* 0x0000000400027c10 */ /* 0x000fe2000fffe1ff */
[----:B------:R-:W-:-:S03]  /*0050*/  ULDC.64 UR4, c[0x0][0x208] ;  /* 0x0000820000047ab9 */ /* 0x000fc60000000a00 */
[----:B------:R-:W-:-:S13]  /*0060*/  ISETP.GE.U32.AND P0, PT, R2, 0x400, PT ;  /* 0x000004000200780c */ /* 0x000fda0003f06070 */
[----:B------:R-:W-:Y:S05]  /*0070*/  @!P0 BRA `(.L_x_840) ;  /* 0x0000000400388947 */ /* 0x000fea0003800000 */
[----:B------:R-:W0:Y:S01]  /*0080*/  S2R R4, SR_TID.X ;  /* 0x0000000000047919 */ /* 0x000e220000002100 */
[----:B------:R-:W1:Y:S08]  /*0090*/  LDC.64 R2, c[0x0][0x230] ;  /* 0x00008c00ff027b82 */ /* 0x000e700000000a00 */
[----:B------:R-:W2:Y:S08]  /*00a0*/  LDC.64 R8, c[0x0][0x238] ;  /* 0x00008e00ff087b82 */ /* 0x000eb00000000a00 */
[----:B------:R-:W3:Y:S01]  /*00b0*/  LDC R5, c[0x0][0x218] ;  /* 0x00008600ff057b82 */ /* 0x000ee20000000800 */
[----:B-1----:R-:W-:-:S04]  /*00c0*/  IMAD.WIDE R2, R0, 0x2, R2 ;  /* 0x0000000200027825 */ /* 0x002fc800078e0202 */
[----:B0-----:R-:W-:-:S03]  /*00d0*/  IMAD.WIDE.U32 R6, R4, 0x4, R2 ;  /* 0x0000000404067825 */ /* 0x001fc600078e0002 */
[----:B------:R-:W0:Y:S01]  /*00e0*/  LDC.64 R2, c[0x0][0x228] ;  /* 0x00008a00ff027b82 */ /* 0x000e220000000a00 */
[----:B--2---:R-:W-:Y:S01]  /*00f0*/  IMAD.WIDE R8, R0, 0x2, R8 ;  /* 0x0000000200087825 */ /* 0x004fe200078e0208 */
[----:B------:R-:W2:Y:S04]  /*0100*/  LDG.E R20, desc[UR4][R6.64] ;  /* 0x0000000406147981 */ /* 0x000ea8000c1e1900 */
[----:B------:R-:W4:Y:S01]  /*0110*/  LDG.E R22, desc[UR4][R6.64+0x200] ;  /* 0x0002000406167981 */ /* 0x000f22000c1e1900 */
[----:B------:R-:W-:-:S03]  /*0120*/  IMAD.WIDE.U32 R10, R4, 0x4, R8 ;  /* 0x00000004040a7825 */ /* 0x000fc600078e0008 */
[----:B------:R-:W5:Y:S04]  /*0130*/  LDG.E R13, desc[UR4][R6.64+0x400] ;  /* 0x00040004060d7981 */ /* 0x000f68000c1e1900 */
[----:B------:R-:W5:Y:S04]  /*0140*/  LDG.E R15, desc[UR4][R10.64] ;  /* 0x000000040a0f7981 */ /* 0x000f68000c1e1900 */
[----:B------:R-:W5:Y:S04]  /*0150*/  LDG.E R17, desc[UR4][R10.64+0x200] ;  /* 0x000200040a117981 */ /* 0x000f68000c1e1900 */
[----:B------:R-:W5:Y:S04]  /*0160*/  LDG.E R9, desc[UR4][R10.64+0x400] ;  /* 0x000400040a097981 */ /* 0x000f68000c1e1900 */
[----:B------:R-:W5:Y:S04]  /*0170*/  LDG.E R12, desc[UR4][R6.64+0x600] ;  /* 0x00060004060c7981 */ /* 0x000f68000c1e1900 */
[----:B------:R1:W5:Y:S01]  /*0180*/  LDG.E R8, desc[UR4][R10.64+0x600] ;  /* 0x000600040a087981 */ /* 0x000362000c1e1900 */
[C---:B---3--:R-:W-:Y:S01]  /*0190*/  FSETP.GEU.FTZ.AND P0, PT, |R5|.reuse, 0.5, PT ;  /* 0x3f0000000500780b */ /* 0x048fe20003f1e200 */
[----:B-1----:R-:W-:Y:S01]  /*01a0*/  FADD.FTZ R10, -R5, 1 ;  /* 0x3f800000050a7421 */ /* 0x002fe20000010100 */
[----:B0-----:R-:W-:-:S04]  /*01b0*/  IMAD.WIDE.U32 R2, R0, 0x2, R2 ;  /* 0x0000000200027825 */ /* 0x001fc800078e0002 */
[----:B------:R-:W-:Y:S01]  /*01c0*/  IMAD.WIDE R2, R4, 0x4, R2 ;  /* 0x0000000404027825 */ /* 0x000fe200078e0202 */
[----:B--2---:R-:W-:-:S03]  /*01d0*/  PRMT R14, R20, 0x7632, R14 ;  /* 0x00007632140e7816 */ /* 0x004fc6000000000e */
[----:B------:R-:W-:Y:S01]  /*01e0*/  IMAD.U32 R20, R20, 0x10000, RZ ;  /* 0x0001000014147824 */ /* 0x000fe200078e00ff */
[C---:B----4-:R-:W-:Y:S01]  /*01f0*/  PRMT R16, R22.reuse, 0x7632, R16 ;  /* 0x0000763216107816 */ /* 0x050fe20000000010 */
[----:B------:R-:W-:Y:S02]  /*0200*/  IMAD.U32 R22, R22, 0x10000, RZ ;  /* 0x0001000016167824 */ /* 0x000fe400078e00ff */
[----:B------:R-:W-:Y:S01]  /*0210*/  IMAD.U32 R14, R14, 0x10000, RZ ;  /* 0x000100000e0e7824 */ /* 0x000fe200078e00ff */
[C---:B-----5:R-:W-:Y:S02]  /*0220*/  PRMT R18, R15.reuse, 0x7632, R18 ;  /* 0x000076320f127816 */ /* 0x060fe40000000012 */
[----:B------:R-:W-:Y:S02]  /*0230*/  SHF.L.U32 R15, R15, 0x10, RZ ;  /* 0x000000100f0f7819 */ /* 0x000fe400000006ff */
[C---:B------:R-:W-:Y:S02]  /*0240*/  PRMT R6, R17.reuse, 0x7632, R6 ;  /* 0x0000763211067816 */ /* 0x040fe40000000006 */
[----:B------:R-:W-:-:S02]  /*0250*/  SHF.L.U32 R17, R17, 0x10, RZ ;  /* 0x0000001011117819 */ /* 0x000fc400000006ff */
[----:B------:R-:W-:Y:S01]  /*0260*/  SHF.L.U32 R21, R18, 0x10, RZ ;  /* 0x0000001012157819 */ /* 0x000fe200000006ff */
[----:B------:R-:W-:Y:S01]  /*0270*/  FADD.FTZ R19, -R20, R15 ;  /* 0x0000000f14137221 */ /* 0x000fe20000010100 */
[----:B------:R-:W-:Y:S02]  /*0280*/  IMAD.U32 R24, R16, 0x10000, RZ ;  /* 0x0001000010187824 */ /* 0x000fe400078e00ff */
[----:B------:R-:W-:Y:S01]  /*0290*/  FADD.FTZ R18, -R22, R17 ;  /* 0x0000001116127221 */ /* 0x000fe20000010100 */
[----:B------:R-:W-:Y:S01]  /*02a0*/  FADD.FTZ R16, -R14, R21 ;  /* 0x000000150e107221 */ /* 0x000fe20000010100 */
[----:B------:R-:W-:Y:S01]  /*02b0*/  FFMA.FTZ R11, R19, R5, R20 ;  /* 0x00000005130b7223 */ /* 0x000fe20000010014 */
[----:B------:R-:W-:Y:S01]  /*02c0*/  SHF.L.U32 R23, R6, 0x10, RZ ;  /* 0x0000001006177819 */ /* 0x000fe200000006ff */
[--C-:B------:R-:W-:Y:S01]  /*02d0*/  @P0 FFMA.FTZ R11, -R10, R19, R15.reuse ;  /* 0x000000130a0b0223 */ /* 0x100fe2000001010f */
[-C--:B------:R-:W-:Y:S01]  /*02e0*/  FFMA.FTZ R6, R18, R5.reuse, R22 ;  /* 0x0000000512067223 */ /* 0x080fe20000010016 */
[----:B------:R-:W-:Y:S01]  /*02f0*/  PRMT R15, R13, 0x7632, R15 ;  /* 0x000076320d0f7816 */ /* 0x000fe2000000000f */
[----:B------:R-:W-:Y:S01]  /*0300*/  FFMA.FTZ R14, R16, R5, R14 ;  /* 0x00000005100e7223 */ /* 0x000fe2000001000e */
[C---:B------:R-:W-:Y:S01]  /*0310*/  @P0 FFMA.FTZ R6, -R10.reuse, R18, R17 ;  /* 0x000000120a060223 */ /* 0x040fe20000010111 */
[----:B------:R-:W-:Y:S01]  /*0320*/  @P0 FFMA.FTZ R14, -R10, R16, R21 ;  /* 0x000000100a0e0223 */ /* 0x000fe20000010115 */
[----:B------:R-:W-:Y:S01]  /*0330*/  PRMT R18, R9, 0x7632, R18 ;  /* 0x0000763209127816 */ /* 0x000fe20000000012 */
[----:B------:R-:W-:Y:S01]  /*0340*/  IMAD.U32 R16, R13, 0x10000, RZ ;  /* 0x000100000d107824 */ /* 0x000fe200078e00ff */
[----:B------:R-:W-:-:S02]  /*0350*/  PRMT R17, R12, 0x7632, R17 ;  /* 0x000076320c117816 */ /* 0x000fc40000000011 */
[C---:B------:R-:W-:Y:S02]  /*0360*/  PRMT R19, R8.reuse, 0x7632, R19 ;  /* 0x0000763208137816 */ /* 0x040fe40000000013 */
[----:B------:R-:W-:Y:S01]  /*0370*/  SHF.L.U32 R13, R8, 0x10, RZ ;  /* 0x00000010080d7819 */ /* 0x000fe200000006ff */
[----:B------:R-:W-:Y:S01]  /*0380*/  IMAD.U32 R8, R15, 0x10000, RZ ;  /* 0x000100000f087824 */ /* 0x000fe200078e00ff */
[----:B------:R-:W-:Y:S01]  /*0390*/  SHF.L.U32 R12, R12, 0x10, RZ ;  /* 0x000000100c0c7819 */ /* 0x000fe200000006ff */
[----:B------:R-:W-:Y:S01]  /*03a0*/  IMAD.U32 R9, R9, 0x10000, RZ ;  /* 0x0001000009097824 */ /* 0x000fe200078e00ff */
[----:B------:R-:W-:Y:S01]  /*03b0*/  SHF.L.U32 R15, R18, 0x10, RZ ;  /* 0x00000010120f7819 */ /* 0x000fe200000006ff */
[----:B------:R-:W-:Y:S01]  /*03c0*/  IMAD.U32 R20, R17, 0x10000, RZ ;  /* 0x0001000011147824 */ /* 0x000fe200078e00ff */
[----:B------:R-:W-:Y:S01]  /*03d0*/  SHF.L.U32 R21, R19, 0x10, RZ ;  /* 0x0000001013157819 */ /* 0x000fe200000006ff */
[----:B------:R-:W-:Y:S01]  /*03e0*/  FADD.FTZ R25, -R24, R23 ;  /* 0x0000001718197221 */ /* 0x000fe20000010100 */
[----:B------:R-:W-:Y:S01]  /*03f0*/  FADD.FTZ R17, -R16, R9 ;  /* 0x0000000910117221 */ /* 0x000fe20000010100 */
[----:B------:R-:W-:Y:S01]  /*0400*/  FADD.FTZ R0, -R8, R15 ;  /* 0x0000000f08007221 */ /* 0x000fe20000010100 */
[----:B------:R-:W-:Y:S01]  /*0410*/  FADD.FTZ R18, -R12, R13 ;  /* 0x0000000d0c127221 */ /* 0x000fe20000010100 */
[----:B------:R-:W-:Y:S01]  /*0420*/  FADD.FTZ R22, -R20, R21 ;  /* 0x0000001514167221 */ /* 0x000fe20000010100 */
[-C--:B------:R-:W-:Y:S01]  /*0430*/  FFMA.FTZ R7, R25, R5.reuse, R24 ;  /* 0x0000000519077223 */ /* 0x080fe20000010018 */
[-C--:B------:R-:W-:Y:S01]  /*0440*/  FFMA.FTZ R16, R17, R5.reuse, R16 ;  /* 0x0000000511107223 */ /* 0x080fe20000010010 */
[-C--:B------:R-:W-:Y:S01]  /*0450*/  FFMA.FTZ R19, R0, R5.reuse, R8 ;  /* 0x0000000500137223 */ /* 0x080fe20000010008 */
[-C--:B------:R-:W-:Y:S01]  /*0460*/  FFMA.FTZ R12, R18, R5.reuse, R12 ;  /* 0x00000005120c7223 */ /* 0x080fe2000001000c */
[----:B------:R-:W-:Y:S01]  /*0470*/  FFMA.FTZ R5, R22, R5, R20 ;  /* 0x0000000516057223 */ /* 0x000fe20000010014 */
[C---:B------:R-:W-:Y:S01]  /*0480*/  @P0 FFMA.FTZ R7, -R10.reuse, R25, R23 ;  /* 0x000000190a070223 */ /* 0x040fe20000010117 */
[C---:B------:R-:W-:Y:S01]  /*0490*/  @P0 FFMA.FTZ R16, -R10.reuse, R17, R9 ;  /* 0x000000110a100223 */ /* 0x040fe20000010109 */
[C---:B------:R-:W-:Y:S01]  /*04a0*/  @P0 FFMA.FTZ R19, -R10.reuse, R0, R15 ;  /* 0x000000000a130223 */ /* 0x040fe2000001010f */
[C---:B------:R-:W-:Y:S01]  /*04b0*/  @P0 FFMA.FTZ R12, -R10.reuse, R18, R13 ;  /* 0x000000120a0c0223 */ /* 0x040fe2000001010d */
[----:B------:R-:W-:Y:S01]  /*04c0*/  @P0 FFMA.FTZ R5, -R10, R22, R21 ;  /* 0x000000160a050223 */ /* 0x000fe20000010115 */
[----:B------:R-:W-:-:S02]  /*04d0*/  F2FP.BF16.F32.PACK_AB R11, R14, R11 ;  /* 0x0000000b0e0b723e */ /* 0x000fc400000010ff */
[----:B------:R-:W-:Y:S02]  /*04e0*/  F2FP.BF16.F32.PACK_AB R7, R7, R6 ;  /* 0x000000060707723e */ /* 0x000fe400000010ff */
[----:B------:R-:W-:Y:S02]  /*04f0*/  F2FP.BF16.F32.PACK_AB R19, R19, R16 ;  /* 0x000000101313723e */ /* 0x000fe400000010ff */
[----:B------:R-:W-:Y:S01]  /*0500*/  F2FP.BF16.F32.PACK_AB R5, R5, R12 ;  /* 0x0000000c0505723e */ /* 0x000fe200000010ff */
[----:B------:R-:W-:Y:S04]  /*0510*/  STG.E desc[UR4][R2.64], R11 ;  /* 0x0000000b02007986 */ /* 0x000fe8000c101904 */
[----:B------:R-:W-:Y:S04]  /*0520*/  STG.E desc[UR4][R2.64+0x200], R7 ;  /* 0x0002000702007986 */ /* 0x000fe8000c101904 */
[----:B------:R-:W-:Y:S04]  /*0530*/  STG.E desc[UR4][R2.64+0x400], R19 ;  /* 0x0004001302007986 */ /* 0x000fe8000c101904 */
[----:B------:R-:W-:Y:S01]  /*0540*/  STG.E desc[UR4][R2.64+0x600], R5 ;  /* 0x0006000502007986 */ /* 0x000fe2000c101904 */
[----:B------:R-:W-:Y:S05]  /*0550*/  EXIT ;  /* 0x000000000000794d */ /* 0x000fea0003800000 */
.L_x_840:
[----:B------:R-:W0:Y:S02]  /*0560*/  S2R R3, SR_TID.X ;  /* 0x0000000000037919 */ /* 0x000e240000002100 */
[----:B0-----:R-:W-:Y:S01]  /*0570*/  ISETP.GE.AND P0, PT, R3, R2, PT ;  /* 0x000000020300720c */ /* 0x001fe20003f06270 */
[----:B------:R-:W-:-:S12]  /*0580*/  IMAD.MOV.U32 R23, RZ, RZ, R3 ;  /* 0x000000ffff177224 */ /* 0x000fd800078e0003 */
[----:B------:R-:W-:Y:S02]  /*0590*/  @!P0 IADD3 R22, R0, R23, RZ ;  /* 0x0000001700168210 */ /* 0x000fe40007ffe0ff */
[----:B------:R-:W-:-:S04]  /*05a0*/  @!P0 IADD3 R23, R23, 0x80, RZ ;  /* 0x0000008017178810 */ /* 0x000fc80007ffe0ff */
[----:B------:R-:W-:-:S13]  /*05b0*/  ISETP.GE.AND P1, PT, R23, R2, PT ;  /* 0x000000021700720c */ /* 0x000fda0003f26270 */
[----:B------:R-:W-:Y:S01]  /*05c0*/  @!P1 IMAD.IADD R25, R0, 0x1, R23 ;  /* 0x0000000100199824 */ /* 0x000fe200078e0217 */
[----:B------:R-:W-:Y:S01]  /*05d0*/  @!P1 IADD3 R23, R23, 0x80, RZ ;  /* 0x0000008017179810 */ /* 0x000fe20007ffe0ff */
[----:B------:R-:W0:Y:S03]  /*05e0*/  @!P1 LDC.64 R20, c[0x0][0x230] ;  /* 0x00008c00ff149b82 */ /* 0x000e260000000a00 */
[----:B------:R-:W-:-:S05]  /*05f0*/  ISETP.GE.AND P2, PT, R23, R2, PT ;  /* 0x000000021700720c */ /* 0x000fca0003f46270 */
[----:B------:R-:W1:Y:S08]  /*0600*/  @!P1 LDC.64 R4, c[0x0][0x238] ;  /* 0x00008e00ff049b82 */ /* 0x000e700000000a00 */
[----:B------:R-:W-:Y:S01]  /*0610*/  @!P2 IADD3 R7, R0, R23, RZ ;  /* 0x000000170007a210 */ /* 0x000fe20007ffe0ff */
[----:B------:R-:W-:Y:S01]  /*0620*/  @!P2 VIADD R23, R23, 0x80 ;  /* 0x000000801717a836 */ /* 0x000fe20000000000 */
[----:B------:R-:W2:Y:S04]  /*0630*/  @!P2 LDC.64 R18, c[0x0][0x230] ;  /* 0x00008c00ff12ab82 */ /* 0x000ea80000000a00 */
[----:B------:R-:W-:Y:S01]  /*0640*/  ISETP.GE.AND P3, PT, R23, R2, PT ;  /* 0x000000021700720c */ /* 0x000fe20003f66270 */
[----:B0-----:R-:W-:-:S03]  /*0650*/  @!P1 IMAD.WIDE.U32 R20, R25, 0x2, R20 ;  /* 0x0000000219149825 */ /* 0x001fc600078e0014 */
[----:B------:R-:W0:Y:S01]  /*0660*/  @!P2 LDC.64 R16, c[0x0][0x238] ;  /* 0x00008e00ff10ab82 */ /* 0x000e220000000a00 */
[----:B-1----:R-:W-:Y:S01]  /*0670*/  @!P1 IMAD.WIDE.U32 R24, R25, 0x2, R4 ;  /* 0x0000000219189825 */ /* 0x002fe200078e0004 */
[----:B------:R-:W-:-:S07]  /*0680*/  PRMT R4, RZ, 0x7610, R4 ;  /* 0x00007610ff047816 */ /* 0x000fce0000000004 */
[C---:B------:R-:W-:Y:S01]  /*0690*/  @!P3 IADD3 R9, R0.reuse, R23, RZ ;  /* 0x000000170009b210 */ /* 0x040fe20007ffe0ff */
[----:B------:R-:W1:Y:S01]  /*06a0*/  @!P3 LDC.64 R26, c[0x0][0x230] ;  /* 0x00008c00ff1abb82 */ /* 0x000e620000000a00 */
[----:B------:R-:W-:Y:S02]  /*06b0*/  @!P3 IADD3 R23, R23, 0x80, RZ ;  /* 0x000000801717b810 */ /* 0x000fe40007ffe0ff */
[----:B------:R-:W-:Y:S01]  /*06c0*/  PRMT R5, RZ, 0x7610, R5 ;  /* 0x00007610ff057816 */ /* 0x000fe20000000005 */
[----:B------:R-:W5:Y:S01]  /*06d0*/  @!P1 LDG.E.U16 R4, desc[UR4][R20.64] ;  /* 0x0000000414049981 */ /* 0x000f62000c1e1500 */
[-C--:B------:R-:W-:Y:S01]  /*06e0*/  ISETP.GE.AND P4, PT, R23, R2.reuse, PT ;  /* 0x000000021700720c */ /* 0x080fe20003f86270 */
[----:B--2---:R-:W-:Y:S01]  /*06f0*/  @!P2 IMAD.WIDE.U32 R18, R7, 0x2, R18 ;  /* 0x000000020712a825 */ /* 0x004fe200078e0012 */
[----:B------:R-:W-:Y:S01]  /*0700*/  PRMT R6, RZ, 0x7610, R6 ;  /* 0x00007610ff067816 */ /* 0x000fe20000000006 */
[----:B------:R-:W2:Y:S01]  /*0710*/  @!P3 LDC.64 R14, c[0x0][0x238] ;  /* 0x00008e00ff0ebb82 */ /* 0x000ea20000000a00 */
[----:B------:R3:W5:Y:S04]  /*0720*/  @!P1 LDG.E.U16 R5, desc[UR4][R24.64] ;  /* 0x0000000418059981 */ /* 0x000768000c1e1500 */
[----:B------:R4:W5:Y:S05]  /*0730*/  @!P2 LDG.E.U16 R6, desc[UR4][R18.64] ;  /* 0x000000041206a981 */ /* 0x00096a000c1e1500 */
[----:B------:R-:W-:Y:S01]  /*0740*/  @!P4 IMAD.IADD R11, R0, 0x1, R23 ;  /* 0x00000001000bc824 */ /* 0x000fe200078e0217 */
[----:B------:R-:W-:Y:S01]  /*0750*/  @!P4 IADD3 R23, R23, 0x80, RZ ;  /* 0x000000801717c810 */ /* 0x000fe20007ffe0ff */
[----:B------:R-:W1:Y:S03]  /*0760*/  @!P4 LDC.64 R12, c[0x0][0x230] ;  /* 0x00008c00ff0ccb82 */ /* 0x000e660000000a00 */
[----:B------:R-:W-:Y:S01]  /*0770*/  ISETP.GE.AND P1, PT, R23, R2, PT ;  /* 0x000000021700720c */ /* 0x000fe20003f26270 */
[----:B0-----:R-:W-:Y:S01]  /*0780*/  @!P2 IMAD.WIDE.U32 R16, R7, 0x2, R16 ;  /* 0x000000020710a825 */ /* 0x001fe200078e0010 */
[----:B------:R-:W-:-:S03]  /*0790*/  PRMT R7, RZ, 0x7610, R7 ;  /* 0x00007610ff077816 */ /* 0x000fc60000000007 */
[----:B---3--:R-:W0:Y:S03]  /*07a0*/  @!P4 LDC.64 R24, c[0x0][0x238] ;  /* 0x00008e00ff18cb82 */ /* 0x008e260000000a00 */
[----:B------:R3:W5:Y:S05]  /*07b0*/  @!P2 LDG.E.U16 R7, desc[UR4][R16.64] ;  /* 0x000000041007a981 */ /* 0x00076a000c1e1500 */
[----:B----4-:R-:W-:Y:S01]  /*07c0*/  @!P1 IADD3 R19, R0, R23, RZ ;  /* 0x0000001700139210 */ /* 0x010fe20007ffe0ff */
[----:B------:R-:W-:Y:S01]  /*07d0*/  @!P1 VIADD R23, R23, 0x80 ;  /* 0x0000008017179836 */ /* 0x000fe20000000000 */
[----:B------:R-:W-:Y:S01]  /*07e0*/  PRMT R10, RZ, 0x7610, R10 ;  /* 0x00007610ff0a7816 */ /* 0x000fe2000000000a */
[----:B------:R-:W4:Y:S03]  /*07f0*/  @!P1 LDC.64 R20, c[0x0][0x230] ;  /* 0x00008c00ff149b82 */ /* 0x000f260000000a00 */
[----:B------:R-:W-:Y:S01]  /*0800*/  ISETP.GE.AND P2, PT, R23, R2, PT ;  /* 0x000000021700720c */ /* 0x000fe20003f46270 */
[----:B-1----:R-:W-:Y:S01]  /*0810*/  @!P4 IMAD.WIDE.U32 R12, R11, 0x2, R12 ;  /* 0x000000020b0cc825 */ /* 0x002fe200078e000c */
[----:B------:R-:W-:-:S03]  /*0820*/  PRMT R8, RZ, 0x7610, R8 ;  /* 0x00007610ff087816 */ /* 0x000fc60000000008 */
[----:B---3--:R-:W1:Y:S01]  /*0830*/  @!P1 LDC.64 R16, c[0x0][0x238] ;  /* 0x00008e00ff109b82 */ /* 0x008e620000000a00 */
[----:B------:R3:W5:Y:S07]  /*0840*/  @!P4 LDG.E.U16 R10, desc[UR4][R12.64] ;  /* 0x000000040c0ac981 */ /* 0x00076e000c1e1500 */
[----:B---3--:R-:W3:Y:S01]  /*0850*/  @!P2 LDC.64 R12, c[0x0][0x230] ;  /* 0x00008c00ff0cab82 */ /* 0x008ee20000000a00 */
[----:B------:R-:W-:-:S04]  /*0860*/  @!P3 IMAD.WIDE.U32 R26, R9, 0x2, R26 ;  /* 0x00000002091ab825 */ /* 0x000fc800078e001a */
[----:B0-----:R-:W-:Y:S01]  /*0870*/  @!P4 IMAD.WIDE.U32 R24, R11, 0x2, R24 ;  /* 0x000000020b18c825 */ /* 0x001fe200078e0018 */
[----:B------:R-:W-:Y:S01]  /*0880*/  PRMT R11, RZ, 0x7610, R11 ;  /* 0x00007610ff0b7816 */ /* 0x000fe2000000000b */
[----:B------:R0:W5:Y:S02]  /*0890*/  @!P3 LDG.E.U16 R8, desc[UR4][R26.64] ;  /* 0x000000041a08b981 */ /* 0x000164000c1e1500 */
[----:B--2---:R-:W-:Y:S01]  /*08a0*/  @!P3 IMAD.WIDE.U32 R14, R9, 0x2, R14 ;  /* 0x00000002090eb825 */ /* 0x004fe200078e000e */
[----:B------:R-:W-:Y:S02]  /*08b0*/  PRMT R9, RZ, 0x7610, R9 ;  /* 0x00007610ff097816 */ /* 0x000fe40000000009 */
[----:B------:R2:W5:Y:S04]  /*08c0*/  @!P4 LDG.E.U16 R11, desc[UR4][R24.64] ;  /* 0x00000004180bc981 */ /* 0x000568000c1e1500 */
[----:B------:R4:W5:Y:S01]  /*08d0*/  @!P3 LDG.E.U16 R9, desc[UR4][R14.64] ;  /* 0x000000040e09b981 */ /* 0x000962000c1e1500 */
[----:B0-----:R-:W-:-:S02]  /*08e0*/  @!P2 IADD3 R27, R0, R23, RZ ;  /* 0x00000017001ba210 */ /* 0x001fc40007ffe0ff */
[----:B--2---:R-:W-:-:S03]  /*08f0*/  PRMT R24, RZ, 0x7610, R24 ;  /* 0x00007610ff187816 */ /* 0x004fc60000000018 */
[----:B---3--:R-:W-:Y:S01]  /*0900*/  @!P2 IMAD.WIDE.U32 R12, R27, 0x2, R12 ;  /* 0x000000021b0ca825 */ /* 0x008fe200078e000c */
[----:B----4-:R-:W0:Y:S04]  /*0910*/  @!P2 LDC.64 R14, c[0x0][0x238] ;  /* 0x00008e00ff0eab82 */ /* 0x010e280000000a00 */
[----:B------:R2:W5:Y:S01]  /*0920*/  @!P2 LDG.E.U16 R24, desc[UR4][R12.64] ;  /* 0x000000040c18a981 */ /* 0x000562000c1e1500 */
[----:B------:R-:W-:Y:S01]  /*0930*/  @!P1 IMAD.WIDE.U32 R20, R19, 0x2, R20 ;  /* 0x0000000213149825 */ /* 0x000fe200078e0014 */
[----:B------:R-:W-:-:S03]  /*0940*/  PRMT R18, RZ, 0x7610, R18 ;  /* 0x00007610ff127816 */ /* 0x000fc60000000012 */
[----:B-1----:R-:W-:Y:S01]  /*0950*/  @!P1 IMAD.WIDE.U32 R16, R19, 0x2, R16 ;  /* 0x0000000213109825 */ /* 0x002fe200078e0010 */
[----:B--2---:R-:W1:Y:S01]  /*0960*/  @!P0 LDC.64 R12, c[0x0][0x230] ;  /* 0x00008c00ff0c8b82 */ /* 0x004e620000000a00 */
[----:B------:R-:W-:Y:S01]  /*0970*/  PRMT R19, RZ, 0x7610, R19 ;  /* 0x00007610ff137816 */ /* 0x000fe20000000013 */
[----:B------:R2:W5:Y:S01]  /*0980*/  @!P1 LDG.E.U16 R18, desc[UR4][R20.64] ;  /* 0x0000000414129981 */ /* 0x000562000c1e1500 */
[----:B------:R-:W-:-:S04]  /*0990*/  @!P2 IADD3 R23, R23, 0x80, RZ ;  /* 0x000000801717a810 */ /* 0x000fc80007ffe0ff */
[----:B------:R-:W5:Y:S01]  /*09a0*/  @!P1 LDG.E.U16 R19, desc[UR4][R16.64] ;  /* 0x0000000410139981 */ /* 0x000f62000c1e1500 */
[----:B------:R-:W-:Y:S02]  /*09b0*/  ISETP.GE.AND P1, PT, R23, R2, PT ;  /* 0x000000021700720c */ /* 0x000fe40003f26270 */
[----:B------:R-:W-:Y:S01]  /*09c0*/  PRMT R25, RZ, 0x7610, R25 ;  /* 0x00007610ff197816 */ /* 0x000fe20000000019 */
[----:B0-----:R-:W-:-:S05]  /*09d0*/  @!P2 IMAD.WIDE.U32 R14, R27, 0x2, R14 ;  /* 0x000000021b0ea825 */ /* 0x001fca00078e000e */
[----:B------:R1:W5:Y:S05]  /*09e0*/  @!P2 LDG.E.U16 R25, desc[UR4][R14.64] ;  /* 0x000000040e19a981 */ /* 0x00036a000c1e1500 */
[----:B--2---:R-:W0:Y:S01]  /*09f0*/  @!P1 LDC.64 R20, c[0x0][0x230] ;  /* 0x00008c00ff149b82 */ /* 0x004e220000000a00 */
[----:B-1----:R-:W-:-:S07]  /*0a00*/  @!P0 IMAD.WIDE.U32 R14, R22, 0x2, R12 ;  /* 0x00000002160e8825 */ /* 0x002fce00078e000c */
[----:B------:R-:W1:Y:S08]  /*0a10*/  @!P1 LDC.64 R16, c[0x0][0x238] ;  /* 0x00008e00ff109b82 */ /* 0x000e700000000a00 */
[----:B------:R-:W2:Y:S01]  /*0a20*/  @!P0 LDC.64 R12, c[0x0][0x238] ;  /* 0x00008e00ff0c8b82 */ /* 0x000ea20000000a00 */
[----:B------:R-:W-:Y:S01]  /*0a30*/  @!P1 IMAD.IADD R23, R0, 0x1, R23 ;  /* 0x0000000100179824 */ /* 0x000fe200078e0217 */
[----:B------:R-:W-:-:S02]  /*0a40*/  PRMT R26, RZ, 0x7610, R26 ;  /* 0x00007610ff1a7816 */ /* 0x000fc4000000001a */
[----:B------:R-:W-:Y:S01]  /*0a50*/  PRMT R27, RZ, 0x7610, R27 ;  /* 0x00007610ff1b7816 */ /* 0x000fe2000000001b */
[----:B0-----:R-:W-:-:S05]  /*0a60*/  @!P1 IMAD.WIDE.U32 R20, R23, 0x2, R20 ;  /* 0x0000000217149825 */ /* 0x001fca00078e0014 */
[----:B------:R0:W5:Y:S01]  /*0a70*/  @!P0 LDG.E.U16 R27, desc[UR4][R14.64] ;  /* 0x000000040e1b8981 */ /* 0x000162000c1e1500 */
[----:B-1----:R-:W-:Y:S01]  /*0a80*/  @!P1 IMAD.WIDE.U32 R16, R23, 0x2, R16 ;  /* 0x0000000217109825 */ /* 0x002fe200078e0010 */
[----:B------:R-:W-:-:S04]  /*0a90*/  PRMT R23, RZ, 0x7610, R23 ;  /* 0x00007610ff177816 */ /* 0x000fc80000000017 */
[----:B------:R0:W5:Y:S01]  /*0aa0*/  @!P1 LDG.E.U16 R26, desc[UR4][R16.64] ;  /* 0x00000004101a9981 */ /* 0x000162000c1e1500 */
[----:B--2---:R-:W-:Y:S01]  /*0ab0*/  @!P0 IMAD.WIDE.U32 R12, R22, 0x2, R12 ;  /* 0x00000002160c8825 */ /* 0x004fe200078e000c */
[----:B------:R-:W-:Y:S02]  /*0ac0*/  PRMT R22, RZ, 0x7610, R22 ;  /* 0x00007610ff167816 */ /* 0x000fe40000000016 */
[----:B------:R0:W5:Y:S04]  /*0ad0*/  @!P1 LDG.E.U16 R23, desc[UR4][R20.64] ;  /* 0x0000000414179981 */ /* 0x000168000c1e1500 */
[----:B------:R0:W5:Y:S01]  /*0ae0*/  @!P0 LDG.E.U16 R22, desc[UR4][R12.64] ;  /* 0x000000040c168981 */ /* 0x000162000c1e1500 */
[----:B------:R-:W-:Y:S04]  /*0af0*/  BSSY B0, `(.L_x_841) ;  /* 0x000000b000007945 */ /* 0x000fe80003800000 */
[----:B------:R-:W-:Y:S05]  /*0b00*/  @P0 BRA `(.L_x_842) ;  /* 0x0000000000240947 */ /* 0x000fea0003800000 */
[----:B0-----:R-:W0:Y:S01]  /*0b10*/  LDC R13, c[0x0][0x218] ;  /* 0x00008600ff0d7b82 */ /* 0x001e220000000800 */
[----:B-----5:R-:W-:Y:S02]  /*0b20*/  SHF.L.U32 R27, R27, 0x10, RZ ;  /* 0x000000101b1b7819 */ /* 0x020fe400000006ff */
[----:B------:R-:W-:-:S05]  /*0b30*/  SHF.L.U32 R22, R22, 0x10, RZ ;  /* 0x0000001016167819 */ /* 0x000fca00000006ff */
[----:B------:R-:W-:Y:S01]  /*0b40*/  FADD.FTZ R12, -R27, R22 ;  /* 0x000000161b0c7221 */ /* 0x000fe20000010100 */
[C---:B0-----:R-:W-:Y:S01]  /*0b50*/  FSETP.GEU.FTZ.AND P1, PT, |R13|.reuse, 0.5, PT ;  /* 0x3f0000000d00780b */ /* 0x041fe20003f3e200 */
[----:B------:R-:W-:Y:S02]  /*0b60*/  FADD.FTZ R15, -R13, 1 ;  /* 0x3f8000000d0f7421 */ /* 0x000fe40000010100 */
[----:B------:R-:W-:-:S10]  /*0b70*/  FFMA.FTZ R27, R12, R13, R27 ;  /* 0x0000000d0c1b7223 */ /* 0x000fd4000001001b */
[----:B------:R-:W-:-:S05]  /*0b80*/  @P1 FFMA.FTZ R27, R12, -R15, R22 ;  /* 0x8000000f0c1b1223 */ /* 0x000fca0000010016 */
[----:B------:R-:W-:-:S07]  /*0b90*/  F2FP.BF16.F32.PACK_AB R12, RZ, R27 ;  /* 0x0000001bff0c723e */ /* 0x000fce00000010ff */
.L_x_842:
[----:B------:R-:W-:Y:S05]  /*0ba0*/  BSYNC B0 ;  /* 0x0000000000007941 */ /* 0x000fea0003800000 */
.L_x_841:
[----:B0-----:R-:W-:Y:S01]  /*0bb0*/  VIADD R13, R3, 0x80 ;  /* 0x00000080030d7836 */ /* 0x001fe20000000000 */
[----:B------:R-:W-:Y:S04]  /*0bc0*/  BSSY B0, `(.L_x_843) ;  /* 0x000000c000007945 */ /* 0x000fe80003800000 */
[----:B------:R-:W-:-:S13]  /*0bd0*/  ISETP.GE.AND P1, PT, R13, R2, PT ;  /* 0x000000020d00720c */ /* 0x000fda0003f26270 */
[----:B------:R-:W-:Y:S05]  /*0be0*/  @P1 BRA `(.L_x_844) ;  /* 0x0000000000241947 */ /* 0x000fea0003800000 */
[----:B------:R-:W0:Y:S01]  /*0bf0*/  LDC R14, c[0x0][0x218] ;  /* 0x00008600ff0e7b82 */ /* 0x000e220000000800 */
        /* <DEDUP_REMOVED lines=8> */
.L_x_844:
[----:B------:R-:W-:Y:S05]  /*0c80*/  BSYNC B0 ;  /* 0x0000000000007941 */ /* 0x000fea0003800000 */
.L_x_843:
[----:B-----5:R-:W0:Y:S01]  /*0c90*/  @!P0 LDC.64 R4, c[0x0][0x228] ;  /* 0x00008a00ff048b82 */ /* 0x020e220000000a00 */
[C---:B------:R-:W-:Y:S01]  /*0ca0*/  VIADD R15, R3.reuse, 0x100 ;  /* 0x00000100030f7836 */ /* 0x040fe20000000000 */
[----:B------:R-:W-:Y:S01]  /*0cb0*/  IADD3 R17, R3, 0x180, RZ ;  /* 0x0000018003117810 */ /* 0x000fe20007ffe0ff */
[----:B------:R-:W-:Y:S03]  /*0cc0*/  BSSY B0, `(.L_x_845) ;  /* 0x0000017000007945 */ /* 0x000fe60003800000 */
[-C--:B------:R-:W-:Y:S02]  /*0cd0*/  ISETP.GE.AND P6, PT, R15, R2.reuse, PT ;  /* 0x000000020f00720c */ /* 0x080fe40003fc6270 */
[----:B------:R-:W-:Y:S02]  /*0ce0*/  IADD3 R15, R3, 0x200, RZ ;  /* 0x00000200030f7810 */ /* 0x000fe40007ffe0ff */
[-C--:B------:R-:W-:Y:S01]  /*0cf0*/  ISETP.GE.AND P1, PT, R17, R2.reuse, PT ;  /* 0x000000021100720c */ /* 0x080fe20003f26270 */
[----:B------:R-:W-:Y:S01]  /*0d00*/  VIADD R17, R3, 0x280 ;  /* 0x0000028003117836 */ /* 0x000fe20000000000 */
[----:B------:R-:W-:-:S02]  /*0d10*/  ISETP.GE.AND P2, PT, R15, R2, PT ;  /* 0x000000020f00720c */ /* 0x000fc40003f46270 */
[----:B------:R-:W-:Y:S02]  /*0d20*/  IADD3 R15, R3, 0x300, RZ ;  /* 0x00000300030f7810 */ /* 0x000fe40007ffe0ff */
[-C--:B------:R-:W-:Y:S02]  /*0d30*/  ISETP.GE.AND P3, PT, R17, R2.reuse, PT ;  /* 0x000000021100720c */ /* 0x080fe40003f66270 */
[----:B------:R-:W-:Y:S01]  /*0d40*/  ISETP.GE.AND P4, PT, R15, R2, PT ;  /* 0x000000020f00720c */ /* 0x000fe20003f86270 */
[----:B------:R-:W-:Y:S01]  /*0d50*/  @!P0 IMAD.IADD R15, R0, 0x1, R3 ;  /* 0x00000001000f8824 */ /* 0x000fe200078e0203 */
[----:B------:R-:W-:-:S04]  /*0d60*/  IADD3 R17, R3, 0x380, RZ ;  /* 0x0000038003117810 */ /* 0x000fc80007ffe0ff */
[----:B------:R-:W-:Y:S01]  /*0d70*/  ISETP.GE.AND P5, PT, R17, R2, PT ;  /* 0x000000021100720c */ /* 0x000fe20003fa6270 */
[----:B0-----:R-:W-:Y:S01]  /*0d80*/  @!P0 IMAD.WIDE.U32 R4, R15, 0x2, R4 ;  /* 0x000000020f048825 */ /* 0x001fe200078e0004 */
[----:B------:R-:W-:Y:S11]  /*0d90*/  @P6 BRA `(.L_x_846) ;  /* 0x0000000000246947 */ /* 0x000ff60003800000 */
[----:B------:R-:W0:Y:S01]  /*0da0*/  LDC R16, c[0x0][0x218] ;  /* 0x00008600ff107b82 */ /* 0x000e220000000800 */
[----:B------:R-:W-:Y:S02]  /*0db0*/  SHF.L.U32 R6, R6, 0x10, RZ ;  /* 0x0000001006067819 */ /* 0x000fe400000006ff */
[----:B------:R-:W-:-:S05]  /*0dc0*/  SHF.L.U32 R7, R7, 0x10, RZ ;  /* 0x0000001007077819 */ /* 0x000fca00000006ff */
[----:B------:R-:W-:Y:S01]  /*0dd0*/  FADD.FTZ R15, -R6, R7 ;  /* 0x00000007060f7221 */ /* 0x000fe20000010100 */
[----:B0-----:R-:W-:-:S03]  /*0de0*/  FSETP.GEU.FTZ.AND P6, PT, |R16|, 0.5, PT ;  /* 0x3f0000001000780b */ /* 0x001fc60003fde200 */
[----:B------:R-:W-:Y:S01]  /*0df0*/  FFMA.FTZ R6, R15, R16, R6 ;  /* 0x000000100f067223 */ /* 0x000fe20000010006 */
[----:B------:R-:W-:-:S09]  /*0e00*/  FADD.FTZ R16, -R16, 1 ;  /* 0x3f80000010107421 */ /* 0x000fd20000010100 */
[----:B------:R-:W-:-:S05]  /*0e10*/  @P6 FFMA.FTZ R6, R15, -R16, R7 ;  /* 0x800000100f066223 */ /* 0x000fca0000010007 */
[----:B------:R-:W-:-:S07]  /*0e20*/  F2FP.BF16.F32.PACK_AB R6, RZ, R6 ;  /* 0x00000006ff06723e */ /* 0x000fce00000010ff */
.L_x_846:
[----:B------:R-:W-:Y:S05]  /*0e30*/  BSYNC B0 ;  /* 0x0000000000007941 */ /* 0x000fea0003800000 */
.L_x_845:
[----:B------:R-:W-:Y:S04]  /*0e40*/  BSSY B0, `(.L_x_847) ;  /* 0x000000b000007945 */ /* 0x000fe80003800000 */
[----:B------:R-:W-:Y:S05]  /*0e50*/  @P1 BRA `(.L_x_848) ;  /* 0x0000000000241947 */ /* 0x000fea0003800000 */
[----:B------:R-:W0:Y:S01]  /*0e60*/  LDC R15, c[0x0][0x218] ;  /* 0x00008600ff0f7b82 */ /* 0x000e220000000800 */
[----:B------:R-:W-:Y:S01]  /*0e70*/  SHF.L.U32 R9, R9, 0x10, RZ ;  /* 0x0000001009097819 */ /* 0x000fe200000006ff */
[----:B------:R-:W-:-:S04]  /*0e80*/  IMAD.U32 R8, R8, 0x10000, RZ ;  /* 0x0001000008087824 */ /* 0x000fc800078e00ff */
[----:B------:R-:W-:Y:S01]  /*0e90*/  FADD.FTZ R7, -R8, R9 ;  /* 0x0000000908077221 */ /* 0x000fe20000010100 */
[C---:B0-----:R-:W-:Y:S01]  /*0ea0*/  FSETP.GEU.FTZ.AND P1, PT, |R15|.reuse, 0.5, PT ;  /* 0x3f0000000f00780b */ /* 0x041fe20003f3e200 */
[----:B------:R-:W-:Y:S02]  /*0eb0*/  FADD.FTZ R16, -R15, 1 ;  /* 0x3f8000000f107421 */ /* 0x000fe40000010100 */
[----:B------:R-:W-:-:S10]  /*0ec0*/  FFMA.FTZ R8, R7, R15, R8 ;  /* 0x0000000f07087223 */ /* 0x000fd40000010008 */
[----:B------:R-:W-:-:S05]  /*0ed0*/  @P1 FFMA.FTZ R8, R7, -R16, R9 ;  /* 0x8000001007081223 */ /* 0x000fca0000010009 */
[----:B------:R-:W-:-:S07]  /*0ee0*/  F2FP.BF16.F32.PACK_AB R7, RZ, R8 ;  /* 0x00000008ff07723e */ /* 0x000fce00000010ff */
.L_x_848:
[----:B------:R-:W-:Y:S05]  /*0ef0*/  BSYNC B0 ;  /* 0x0000000000007941 */ /* 0x000fea0003800000 */
.L_x_847:
        /* <DEDUP_REMOVED lines=11> */
.L_x_850:
[----:B------:R-:W-:Y:S05]  /*0fb0*/  BSYNC B0 ;  /* 0x0000000000007941 */ /* 0x000fea0003800000 */
.L_x_849:
[----:B------:R-:W-:Y:S04]  /*0fc0*/  BSSY B0, `(.L_x_851) ;  /* 0x000000b000007945 */ /* 0x000fe80003800000 */
[----:B------:R-:W-:Y:S05]  /*0fd0*/  @P3 BRA `(.L_x_852) ;  /* 0x0000000000243947 */ /* 0x000fea0003800000 */
[----:B------:R-:W0:Y:S01]  /*0fe0*/  LDC R10, c[0x0][0x218] ;  /* 0x00008600ff0a7b82 */ /* 0x000e220000000800 */
[----:B------:R-:W-:Y:S02]  /*0ff0*/  SHF.L.U32 R18, R18, 0x10, RZ ;  /* 0x0000001012127819 */ /* 0x000fe400000006ff */
[----:B------:R-:W-:-:S05]  /*1000*/  SHF.L.U32 R19, R19, 0x10, RZ ;  /* 0x0000001013137819 */ /* 0x000fca00000006ff */
[----:B------:R-:W-:Y:S01]  /*1010*/  FADD.FTZ R9, -R18, R19 ;  /* 0x0000001312097221 */ /* 0x000fe20000010100 */
[C---:B0-----:R-:W-:Y:S01]  /*1020*/  FSETP.GEU.FTZ.AND P1, PT, |R10|.reuse, 0.5, PT ;  /* 0x3f0000000a00780b */ /* 0x041fe20003f3e200 */
[----:B------:R-:W-:Y:S02]  /*1030*/  FADD.FTZ R16, -R10, 1 ;  /* 0x3f8000000a107421 */ /* 0x000fe40000010100 */
[----:B------:R-:W-:-:S10]  /*1040*/  FFMA.FTZ R18, R9, R10, R18 ;  /* 0x0000000a09127223 */ /* 0x000fd40000010012 */
[----:B------:R-:W-:-:S05]  /*1050*/  @P1 FFMA.FTZ R18, R9, -R16, R19 ;  /* 0x8000001009121223 */ /* 0x000fca0000010013 */
[----:B------:R-:W-:-:S07]  /*1060*/  F2FP.BF16.F32.PACK_AB R9, RZ, R18 ;  /* 0x00000012ff09723e */ /* 0x000fce00000010ff */
.L_x_852:
[----:B------:R-:W-:Y:S05]  /*1070*/  BSYNC B0 ;  /* 0x0000000000007941 */ /* 0x000fea0003800000 */
.L_x_851:
        /* <DEDUP_REMOVED lines=11> */
.L_x_854:
[----:B------:R-:W-:Y:S05]  /*1130*/  BSYNC B0 ;  /* 0x0000000000007941 */ /* 0x000fea0003800000 */
.L_x_853:
        /* <DEDUP_REMOVED lines=11> */
.L_x_856:
[----:B------:R-:W-:Y:S05]  /*11f0*/  BSYNC B0 ;  /* 0x0000000000007941 */ /* 0x000fea0003800000 */
.L_x_855:
[----:B------:R-:W-:Y:S01]  /*1200*/  @!P0 MOV R3, R13 ;  /* 0x0000000d00038202 */ /* 0x000fe20000000f00 */
[----:B------:R0:W-:Y:S01]  /*1210*/  @!P0 STG.E.U16 desc[UR4][R4.64], R12 ;  /* 0x0000000c04008986 */ /* 0x0001e2000c101504 */
[----:B------:R-:W-:Y:S04]  /*1220*/  BSSY B0, `(.L_x_857) ;  /* 0x000002d000007945 */ /* 0x000fe80003800000 */
[----:B------:R-:W-:Y:S01]  /*1230*/  BSSY B1, `(.L_x_858) ;  /* 0x0000025000017945 */ /* 0x000fe20003800000 */
[----:B------:R-:W-:-:S13]  /*1240*/  ISETP.GE.AND P0, PT, R3, R2, PT ;  /* 0x000000020300720c */ /* 0x000fda0003f06270 */
[----:B0-----:R-:W-:Y:S05]  /*1250*/  @P0 BRA `(.L_x_859) ;  /* 0x0000000000300947 */ /* 0x001fea0003800000 */
[----:B------:R-:W0:Y:S01]  /*1260*/  LDC.64 R4, c[0x0][0x228] ;  /* 0x00008a00ff047b82 */ /* 0x000e220000000a00 */
[----:B------:R-:W-:Y:S01]  /*1270*/  IADD3 R13, R0, R3, RZ ;  /* 0x00000003000d7210 */ /* 0x000fe20007ffe0ff */
[----:B------:R-:W-:-:S05]  /*1280*/  VIADD R3, R3, 0x80 ;  /* 0x0000008003037836 */ /* 0x000fca0000000000 */
[----:B------:R-:W-:Y:S01]  /*1290*/  ISETP.GE.AND P0, PT, R3, R2, PT ;  /* 0x000000020300720c */ /* 0x000fe20003f06270 */
[----:B0-----:R-:W-:-:S05]  /*12a0*/  IMAD.WIDE.U32 R4, R13, 0x2, R4 ;  /* 0x000000020d047825 */ /* 0x001fca00078e0004 */
[----:B------:R0:W-:Y:S07]  /*12b0*/  STG.E.U16 desc[UR4][R4.64], R14 ;  /* 0x0000000e04007986 */ /* 0x0001ee000c101504 */
[----:B------:R-:W-:Y:S05]  /*12c0*/  @P0 BRA `(.L_x_860) ;  /* 0x0000000000300947 */ /* 0x000fea0003800000 */
[----:B0-----:R-:W0:Y:S01]  /*12d0*/  LDC.64 R4, c[0x0][0x228] ;  /* 0x00008a00ff047b82 */ /* 0x001e220000000a00 */
[----:B------:R-:W-:Y:S02]  /*12e0*/  IADD3 R13, R0, R3, RZ ;  /* 0x00000003000d7210 */ /* 0x000fe40007ffe0ff */
[----:B------:R-:W-:-:S03]  /*12f0*/  IADD3 R3, R3, 0x80, RZ ;  /* 0x0000008003037810 */ /* 0x000fc60007ffe0ff */
[----:B0-----:R-:W-:-:S05]  /*1300*/  IMAD.WIDE.U32 R4, R13, 0x2, R4 ;  /* 0x000000020d047825 */ /* 0x001fca00078e0004 */
[----:B------:R0:W-:Y:S02]  /*1310*/  STG.E.U16 desc[UR4][R4.64], R6 ;  /* 0x0000000604007986 */ /* 0x0001e4000c101504 */
.L_x_859:
[----:B------:R-:W-:-:S13]  /*1320*/  ISETP.GE.AND P0, PT, R3, R2, PT ;  /* 0x000000020300720c */ /* 0x000fda0003f06270 */
[----:B------:R-:W-:Y:S05]  /*1330*/  @P0 BRA `(.L_x_861) ;  /* 0x0000000000300947 */ /* 0x000fea0003800000 */
[----:B0-----:R-:W0:Y:S01]  /*1340*/  LDC.64 R4, c[0x0][0x228] ;  /* 0x00008a00ff047b82 */ /* 0x001e220000000a00 */
[----:B------:R-:W-:Y:S01]  /*1350*/  IMAD.IADD R13, R0, 0x1, R3 ;  /* 0x00000001000d7824 */ /* 0x000fe200078e0203 */
[----:B------:R-:W-:-:S03]  /*1360*/  IADD3 R3, R3, 0x80, RZ ;  /* 0x0000008003037810 */ /* 0x000fc60007ffe0ff */
[----:B0-----:R-:W-:-:S05]  /*1370*/  IMAD.WIDE.U32 R4, R13, 0x2, R4 ;  /* 0x000000020d047825 */ /* 0x001fca00078e0004 */
[----:B------:R1:W-:Y:S02]  /*1380*/  STG.E.U16 desc[UR4][R4.64], R7 ;  /* 0x0000000704007986 */ /* 0x0003e4000c101504 */
.L_x_860:
[----:B------:R-:W-:-:S13]  /*1390*/  ISETP.GE.AND P0, PT, R3, R2, PT ;  /* 0x000000020300720c */ /* 0x000fda0003f06270 */
[----:B------:R-:W-:Y:S05]  /*13a0*/  @P0 BRA `(.L_x_862) ;  /* 0x0000000000340947 */ /* 0x000fea0003800000 */
[----:B01----:R-:W0:Y:S01]  /*13b0*/  LDC.64 R4, c[0x0][0x228] ;  /* 0x00008a00ff047b82 */ /* 0x003e220000000a00 */
[----:B------:R-:W-:Y:S01]  /*13c0*/  IADD3 R7, R0, R3, RZ ;  /* 0x0000000300077210 */ /* 0x000fe20007ffe0ff */
[----:B------:R-:W-:-:S04]  /*13d0*/  VIADD R3, R3, 0x80 ;  /* 0x0000008003037836 */ /* 0x000fc80000000000 */
[----:B0-----:R-:W-:-:S05]  /*13e0*/  IMAD.WIDE.U32 R4, R7, 0x2, R4 ;  /* 0x0000000207047825 */ /* 0x001fca00078e0004 */
[----:B------:R1:W-:Y:S02]  /*13f0*/  STG.E.U16 desc[UR4][R4.64], R8 ;  /* 0x0000000804007986 */ /* 0x0003e4000c101504 */
.L_x_861:
[----:B------:R-:W-:-:S13]  /*1400*/  ISETP.GE.AND P0, PT, R3, R2, PT ;  /* 0x000000020300720c */ /* 0x000fda0003f06270 */
[----:B------:R-:W-:Y:S05]  /*1410*/  @P0 BREAK B1 ;  /* 0x0000000000010942 */ /* 0x000fea0003800000 */
[----:B------:R-:W-:Y:S05]  /*1420*/  @P0 BRA `(.L_x_863) ;  /* 0x0000000000300947 */ /* 0x000fea0003800000 */
[----:B01----:R-:W0:Y:S01]  /*1430*/  LDC.64 R4, c[0x0][0x228] ;  /* 0x00008a00ff047b82 */ /* 0x003e220000000a00 */
[----:B------:R-:W-:Y:S02]  /*1440*/  IADD3 R7, R0, R3, RZ ;  /* 0x0000000300077210 */ /* 0x000fe40007ffe0ff */
[----:B------:R-:W-:-:S03]  /*1450*/  IADD3 R3, R3, 0x80, RZ ;  /* 0x0000008003037810 */ /* 0x000fc60007ffe0ff */
[----:B0-----:R-:W-:-:S05]  /*1460*/  IMAD.WIDE.U32 R4, R7, 0x2, R4 ;  /* 0x0000000207047825 */ /* 0x001fca00078e0004 */
[----:B------:R2:W-:Y:S02]  /*1470*/  STG.E.U16 desc[UR4][R4.64], R9 ;  /* 0x0000000904007986 */ /* 0x0005e4000c101504 */
.L_x_862:
[----:B------:R-:W-:Y:S05]  /*1480*/  BSYNC B1 ;  /* 0x0000000000017941 */ /* 0x000fea0003800000 */
.L_x_858:
[----:B------:R-:W-:-:S13]  /*1490*/  ISETP.GE.AND P0, PT, R3, R2, PT ;  /* 0x000000020300720c */ /* 0x000fda0003f06270 */
[----:B012---:R-:W0:Y:S01]  /*14a0*/  @!P0 LDC.64 R4, c[0x0][0x228] ;  /* 0x00008a00ff048b82 */ /* 0x007e220000000a00 */
[----:B------:R-:W-:Y:S01]  /*14b0*/  @!P0 IMAD.IADD R7, R0, 0x1, R3 ;  /* 0x0000000100078824 */ /* 0x000fe200078e0203 */
[----:B------:R-:W-:-:S03]  /*14c0*/  @!P0 IADD3 R3, R3, 0x80, RZ ;  /* 0x0000008003038810 */ /* 0x000fc60007ffe0ff */
[----:B0-----:R-:W-:-:S05]  /*14d0*/  @!P0 IMAD.WIDE.U32 R4, R7, 0x2, R4 ;  /* 0x0000000207048825 */ /* 0x001fca00078e0004 */
[----:B------:R2:W-:Y:S02]  /*14e0*/  @!P0 STG.E.U16 desc[UR4][R4.64], R10 ;  /* 0x0000000a04008986 */ /* 0x0005e4000c101504 */
.L_x_863:
[----:B------:R-:W-:Y:S05]  /*14f0*/  BSYNC B0 ;  /* 0x0000000000007941 */ /* 0x000fea0003800000 */
.L_x_857:
[----:B------:R-:W-:Y:S05]  /*1500*/  WARPSYNC.ALL ;  /* 0x0000000000007948 */ /* 0x000fea0003800000 */
[----:B------:R-:W-:-:S13]  /*1510*/  ISETP.GE.AND P0, PT, R3, R2, PT ;  /* 0x000000020300720c */ /* 0x000fda0003f06270 */
[----:B------:R-:W-:Y:S05]  /*1520*/  @P0 EXIT ;  /* 0x000000000000094d */ /* 0x000fea0003800000 */
[----:B012---:R-:W0:Y:S01]  /*1530*/  LDC.64 R4, c[0x0][0x228] ;  /* 0x00008a00ff047b82 */ /* 0x007e220000000a00 */
[----:B------:R-:W-:-:S05]  /*1540*/  IADD3 R3, R0, R3, RZ ;  /* 0x0000000300037210 */ /* 0x000fca0007ffe0ff */
[----:B0-----:R-:W-:-:S05]  /*1550*/  IMAD.WIDE.U32 R2, R3, 0x2, R4 ;  /* 0x0000000203027825 */ /* 0x001fca00078e0004 */
[----:B------:R-:W-:Y:S01]  /*1560*/  STG.E.U16 desc[UR4][R2.64], R11 ;  /* 0x0000000b02007986 */ /* 0x000fe2000c101504 */
[----:B------:R-:W-:Y:S05]  /*1570*/  EXIT ;  /* 0x000000000000794d */ /* 0x000fea0003800000 */
.L_x_864:
        /* <DEDUP_REMOVED lines=16> */
.L_x_7966:


//--------------------- .text._ZN2at6native29vectorized_elementwise_kernelILi4EZZZNS0_44_GLOBAL__N__40a83637_7_Lerp_cu_f5210f67_358318lerp_scalar_kernelERNS_18TensorIteratorBaseERKN3c106ScalarEENKUlvE0_clEvENKUlvE2_clEvEUlNS5_8BFloat16ESB_E_St5arrayIPcLm3EEEEviT0_T1_ --------------------------
	.section	.text._ZN2at6native29vectorized_elementwise_kernelILi4EZZZNS0_44_GLOBAL__N__40a83637_7_Lerp_cu_f5210f67_358318lerp_scalar_kernelERNS_18TensorIteratorBaseERKN3c106ScalarEENKUlvE0_clEvENKUlvE2_clEvEUlNS5_8BFloat16ESB_E_St5arrayIPcLm3EEEEviT0_T1_,"ax",@progbits
	.align	128
        .global         _ZN2at6native29vectorized_elementwise_kernelILi4EZZZNS0_44_GLOBAL__N__40a83637_7_Lerp_cu_f5210f67_358318lerp_scalar_kernelERNS_18TensorIteratorBaseERKN3c106ScalarEENKUlvE0_clEvENKUlvE2_clEvEUlNS5_8BFloat16ESB_E_St5arrayIPcLm3EEEEviT0_T1_
        .type           _ZN2at6native29vectorized_elementwise_kernelILi4EZZZNS0_44_GLOBAL__N__40a83637_7_Lerp_cu_f5210f67_358318lerp_scalar_kernelERNS_18TensorIteratorBaseERKN3c106ScalarEENKUlvE0_clEvENKUlvE2_clEvEUlNS5_8BFloat16ESB_E_St5arrayIPcLm3EEEEviT0_T1_,@function
        .size           _ZN2at6native29vectorized_elementwise_kernelILi4EZZZNS0_44_GLOBAL__N__40a83637_7_Lerp_cu_f5210f67_358318lerp_scalar_kernelERNS_18TensorIteratorBaseERKN3c106ScalarEENKUlvE0_clEvENKUlvE2_clEvEUlNS5_8BFloat16ESB_E_St5arrayIPcLm3EEEEviT0_T1_,(.L_x_7967 - _ZN2at6native29vectorized_elementwise_kernelILi4EZZZNS0_44_GLOBAL__N__40a83637_7_Lerp_cu_f5210f67_358318lerp_scalar_kernelERNS_18TensorIteratorBaseERKN3c106ScalarEENKUlvE0_clEvENKUlvE2_clEvEUlNS5_8BFloat16ESB_E_St5arrayIPcLm3EEEEviT0_T1_)
        .other          _ZN2at6native29vectorized_elementwise_kernelILi4EZZZNS0_44_GLOBAL__N__40a83637_7_Lerp_cu_f5210f67_358318lerp_scalar_kernelERNS_18TensorIteratorBaseERKN3c106ScalarEENKUlvE0_clEvENKUlvE2_clEvEUlNS5_8BFloat16ESB_E_St5arrayIPcLm3EEEEviT0_T1_,@"STO_CUDA_ENTRY STV_DEFAULT"
_ZN2at6native29vectorized_elementwise_kernelILi4EZZZNS0_44_GLOBAL__N__40a83637_7_Lerp_cu_f5210f67_358318lerp_scalar_kernelERNS_18TensorIteratorBaseERKN3c106ScalarEENKUlvE0_clEvENKUlvE2_clEvEUlNS5_8BFloat16ESB_E_St5arrayIPcLm3EEEEviT0_T1_:
.text._ZN2at6native29vectorized_elementwise_kernelILi4EZZZNS0_44_GLOBAL__N__40a83637_7_Lerp_cu_f5210f67_358318lerp_scalar_kernelERNS_18TensorIteratorBaseERKN3c106ScalarEENKUlvE0_clEvENKUlvE2_clEvEUlNS5_8BFloat16ESB_E_St5arrayIPcLm3EEEEviT0_T1_:
        /* <DEDUP_REMOVED lines=13> */
[----:B0-----:R-:W-:-:S04]  /*00d0*/  IMAD.WIDE.U32 R12, R4, 0x8, R6 ;  /* 0x00000008040c7825 */ /* 0x001fc800078e0006 */
[----:B--2---:R-:W-:Y:S01]  /*00e0*/  IMAD.WIDE R2, R0, 0x2, R2 ;  /* 0x0000000200027825 */ /* 0x004fe200078e0202 */
[----:B------:R-:W2:Y:S04]  /*00f0*/  LDG.E.64 R8, desc[UR4][R12.64] ;  /* 0x000000040c087981 */ /* 0x000ea8000c1e1b00 */
[----:B------:R-:W4:Y:S01]  /*0100*/  LDG.E.64 R18, desc[UR4][R12.64+0x400] ;  /* 0x000400040c127981 */ /* 0x000f22000c1e1b00 */
[----:B------:R-:W-:-:S05]  /*0110*/  IMAD.WIDE.U32 R2, R4, 0x8, R2 ;  /* 0x0000000804027825 */ /* 0x000fca00078e0002 */
[----:B------:R-:W5:Y:S04]  /*0120*/  LDG.E.64 R6, desc[UR4][R2.64] ;  /* 0x0000000402067981 */ /* 0x000f68000c1e1b00 */
[----:B------:R0:W4:Y:S01]  /*0130*/  LDG.E.64 R10, desc[UR4][R2.64+0x400] ;  /* 0x00040004020a7981 */ /* 0x000122000c1e1b00 */
[C---:B---3--:R-:W-:Y:S01]  /*0140*/  FSETP.GEU.FTZ.AND P0, PT, |R16|.reuse, 0.5, PT ;  /* 0x3f0000001000780b */ /* 0x048fe20003f1e200 */
[----:B------:R-:W-:Y:S01]  /*0150*/  FADD.FTZ R15, -R16, 1 ;  /* 0x3f800000100f7421 */ /* 0x000fe20000010100 */
[----:B0-----:R-:W0:Y:S02]  /*0160*/  LDC.64 R2, c[0x0][0x228] ;  /* 0x00008a00ff027b82 */ /* 0x001e240000000a00 */
[----:B0-----:R-:W-:-:S04]  /*0170*/  IMAD.WIDE.U32 R2, R0, 0x2, R2 ;  /* 0x0000000200027825 */ /* 0x001fc800078e0002 */
[----:B------:R-:W-:Y:S01]  /*0180*/  IMAD.WIDE R2, R4, 0x8, R2 ;  /* 0x0000000804027825 */ /* 0x000fe200078e0202 */
[----:B--2---:R-:W-:Y:S02]  /*0190*/  SHF.L.U32 R22, R8, 0x10, RZ ;  /* 0x0000001008167819 */ /* 0x004fe400000006ff */
[----:B------:R-:W-:Y:S01]  /*01a0*/  SHF.L.U32 R20, R9, 0x10, RZ ;  /* 0x0000001009147819 */ /* 0x000fe200000006ff */
[----:B-----5:R-:W-:Y:S02]  /*01b0*/  IMAD.U32 R5, R6, 0x10000, RZ ;  /* 0x0001000006057824 */ /* 0x020fe400078e00ff */
[----:B------:R-:W-:Y:S02]  /*01c0*/  IMAD.U32 R17, R7, 0x10000, RZ ;  /* 0x0001000007117824 */ /* 0x000fe400078e00ff */
[----:B------:R-:W-:-:S04]  /*01d0*/  FADD.FTZ R24, -R5, R22 ;  /* 0x0000001605187221 */ /* 0x000fc80000010100 */
[----:B------:R-:W-:Y:S01]  /*01e0*/  FFMA.FTZ R14, R24, R16, R5 ;  /* 0x00000010180e7223 */ /* 0x000fe20000010005 */
[----:B------:R-:W-:Y:S01]  /*01f0*/  @P0 FFMA.FTZ R14, -R15, R24, R22 ;  /* 0x000000180f0e0223 */ /* 0x000fe20000010116 */
[----:B------:R-:W-:Y:S01]  /*0200*/  FADD.FTZ R22, -R17, R20 ;  /* 0x0000001411167221 */ /* 0x000fe20000010100 */
[----:B----4-:R-:W-:Y:S01]  /*0210*/  IMAD.U32 R25, R11, 0x10000, RZ ;  /* 0x000100000b197824 */ /* 0x010fe200078e00ff */
[----:B------:R-:W-:Y:S02]  /*0220*/  PRMT R9, R7, 0x7632, R9 ;  /* 0x0000763207097816 */ /* 0x000fe40000000009 */
[----:B------:R-:W-:Y:S01]  /*0230*/  FFMA.FTZ R13, R22, R16, R17 ;  /* 0x00000010160d7223 */ /* 0x000fe20000010011 */
[----:B------:R-:W-:Y:S01]  /*0240*/  PRMT R11, R10, 0x7632, R11 ;  /* 0x000076320a0b7816 */ /* 0x000fe2000000000b */
[----:B------:R-:W-:Y:S01]  /*0250*/  IMAD.U32 R26, R18, 0x10000, RZ ;  /* 0x00010000121a7824 */ /* 0x000fe200078e00ff */
[----:B------:R-:W-:Y:S02]  /*0260*/  PRMT R17, R6, 0x7632, R17 ;  /* 0x0000763206117816 */ /* 0x000fe40000000011 */
[----:B------:R-:W-:-:S02]  /*0270*/  PRMT R6, R8, 0x7632, R6 ;  /* 0x0000763208067816 */ /* 0x000fc40000000006 */
[----:B------:R-:W-:Y:S02]  /*0280*/  SHF.L.U32 R21, R10, 0x10, RZ ;  /* 0x000000100a157819 */ /* 0x000fe400000006ff */
[----:B------:R-:W-:Y:S02]  /*0290*/  SHF.L.U32 R28, R19, 0x10, RZ ;  /* 0x00000010131c7819 */ /* 0x000fe400000006ff */
[----:B------:R-:W-:Y:S02]  /*02a0*/  PRMT R8, R9, 0x7632, R8 ;  /* 0x0000763209087816 */ /* 0x000fe40000000008 */
[----:B------:R-:W-:Y:S02]  /*02b0*/  PRMT R18, R18, 0x7632, R18 ;  /* 0x0000763212127816 */ /* 0x000fe40000000012 */
[----:B------:R-:W-:Y:S02]  /*02c0*/  PRMT R7, R11, 0x7632, R7 ;  /* 0x000076320b077816 */ /* 0x000fe40000000007 */
[----:B------:R-:W-:Y:S01]  /*02d0*/  PRMT R19, R19, 0x7632, R19 ;  /* 0x0000763213137816 */ /* 0x000fe20000000013 */
[----:B------:R-:W-:Y:S01]  /*02e0*/  @P0 FFMA.FTZ R13, -R15, R22, R20 ;  /* 0x000000160f0d0223 */ /* 0x000fe20000010114 */
[----:B------:R-:W-:Y:S01]  /*02f0*/  SHF.L.U32 R9, R9, 0x10, RZ ;  /* 0x0000001009097819 */ /* 0x000fe200000006ff */
[----:B------:R-:W-:Y:S01]  /*0300*/  FADD.FTZ R23, -R21, R26 ;  /* 0x0000001a15177221 */ /* 0x000fe20000010100 */
[----:B------:R-:W-:Y:S01]  /*0310*/  SHF.L.U32 R8, R8, 0x10, RZ ;  /* 0x0000001008087819 */ /* 0x000fe200000006ff */
[----:B------:R-:W-:Y:S01]  /*0320*/  IMAD.U32 R17, R17, 0x10000, RZ ;  /* 0x0001000011117824 */ /* 0x000fe200078e00ff */
[----:B------:R-:W-:Y:S01]  /*0330*/  SHF.L.U32 R7, R7, 0x10, RZ ;  /* 0x0000001007077819 */ /* 0x000fe200000006ff */
[----:B------:R-:W-:Y:S01]  /*0340*/  IMAD.U32 R11, R11, 0x10000, RZ ;  /* 0x000100000b0b7824 */ /* 0x000fe200078e00ff */
[----:B------:R-:W-:Y:S01]  /*0350*/  SHF.L.U32 R22, R19, 0x10, RZ ;  /* 0x0000001013167819 */ /* 0x000fe200000006ff */
[----:B------:R-:W-:-:S02]  /*0360*/  IMAD.U32 R6, R6, 0x10000, RZ ;  /* 0x0001000006067824 */ /* 0x000fc400078e00ff */
[----:B------:R-:W-:Y:S02]  /*0370*/  IMAD.U32 R20, R18, 0x10000, RZ ;  /* 0x0001000012147824 */ /* 0x000fe400078e00ff */
[----:B------:R-:W-:Y:S01]  /*0380*/  FADD.FTZ R24, -R25, R28 ;  /* 0x0000001c19187221 */ /* 0x000fe20000010100 */
[-C--:B------:R-:W-:Y:S01]  /*0390*/  FFMA.FTZ R12, R23, R16.reuse, R21 ;  /* 0x00000010170c7223 */ /* 0x080fe20000010015 */
        /* <DEDUP_REMOVED lines=13> */
[C---:B------:R-:W-:Y:S01]  /*0470*/  @P0 FFMA.FTZ R11, -R15.reuse, R19, R20 ;  /* 0x000000130f0b0223 */ /* 0x040fe20000010114 */
[----:B------:R-:W-:-:S02]  /*0480*/  @P0 FFMA.FTZ R16, -R15, R21, R22 ;  /* 0x000000150f100223 */ /* 0x000fc40000010116 */
[----:B------:R-:W-:Y:S02]  /*0490*/  F2FP.BF16.F32.PACK_AB R14, R17, R14 ;  /* 0x0000000e110e723e */ /* 0x000fe400000010ff */
[----:B------:R-:W-:Y:S02]  /*04a0*/  F2FP.BF16.F32.PACK_AB R15, R18, R13 ;  /* 0x0000000d120f723e */ /* 0x000fe400000010ff */
[----:B------:R-:W-:Y:S02]  /*04b0*/  F2FP.BF16.F32.PACK_AB R4, R11, R12 ;  /* 0x0000000c0b04723e */ /* 0x000fe400000010ff */
[----:B------:R-:W-:Y:S01]  /*04c0*/  F2FP.BF16.F32.PACK_AB R5, R16, R5 ;  /* 0x000000051005723e */ /* 0x000fe200000010ff */
[----:B------:R-:W-:Y:S04]  /*04d0*/  STG.E.64 desc[UR4][R2.64], R14 ;  /* 0x0000000e02007986 */ /* 0x000fe8000c101b04 */
[----:B------:R-:W-:Y:S01]  /*04e0*/  STG.E.64 desc[UR4][R2.64+0x400], R4 ;  /* 0x0004000402007986 */ /* 0x000fe2000c101b04 */
[----:B------:R-:W-:Y:S05]  /*04f0*/  EXIT ;  /* 0x000000000000794d */ /* 0x000fea0003800000 */
.L_x_865:
        /* <DEDUP_REMOVED lines=100> */
.L_x_867:
[----:B------:R-:W-:Y:S05]  /*0b40*/  BSYNC B0 ;  /* 0x0000000000007941 */ /* 0x000fea0003800000 */
.L_x_866:
        /* <DEDUP_REMOVED lines=13> */
.L_x_869:
[----:B------:R-:W-:Y:S05]  /*0c20*/  BSYNC B0 ;  /* 0x0000000000007941 */ /* 0x000fea0003800000 */
.L_x_868:
        /* <DEDUP_REMOVED lines=26> */
.L_x_871:
[----:B------:R-:W-:Y:S05]  /*0dd0*/  BSYNC B0 ;  /* 0x0000000000007941 */ /* 0x000fea0003800000 */
.L_x_870:
        /* <DEDUP_REMOVED lines=11> */
.L_x_873:
[----:B------:R-:W-:Y:S05]  /*0e90*/  BSYNC B0 ;  /* 0x0000000000007941 */ /* 0x000fea0003800000 */
.L_x_872:
        /* <DEDUP_REMOVED lines=11> */
.L_x_875:
[----:B------:R-:W-:Y:S05]  /*0f50*/  BSYNC B0 ;  /* 0x0000000000007941 */ /* 0x000fea0003800000 */
.L_x_874:
        /* <DEDUP_REMOVED lines=11> */
.L_x_877:
[----:B------:R-:W-:Y:S05]  /*1010*/  BSYNC B0 ;  /* 0x0000000000007941 */ /* 0x000fea0003800000 */
.L_x_876:
        /* <DEDUP_REMOVED lines=11> */
.L_x_879:
[----:B------:R-:W-:Y:S05]  /*10d0*/  BSYNC B0 ;  /* 0x0000000000007941 */ /* 0x000fea0003800000 */
.L_x_878:
        /* <DEDUP_REMOVED lines=11> */
.L_x_881:
[----:B------:R-:W-:Y:S05]  /*1190*/  BSYNC B0 ;  /* 0x0000000000007941 */ /* 0x000fea0003800000 */
.L_x_880:
        /* <DEDUP_REMOVED lines=18> */
.L_x_884:
[----:B------:R-:W-:-:S13]  /*12c0*/  ISETP.GE.AND P0, PT, R3, R2, PT ;  /* 0x000000020300720c */ /* 0x000fda0003f06270 */
[----:B------:R-:W-:Y:S05]  /*12d0*/  @P0 BRA `(.L_x_886) ;  /* 0x0000000000300947 */ /* 0x000fea0003800000 */
[----:B0-----:R-:W0:Y:S01]  /*12e0*/  LDC.64 R4, c[0x0][0x228] ;  /* 0x00008a00ff047b82 */ /* 0x001e220000000a00 */
[----:B------:R-:W-:Y:S01]  /*12f0*/  IMAD.IADD R13, R0, 0x1, R3 ;  /* 0x00000001000d7824 */ /* 0x000fe200078e0203 */
[----:B------:R-:W-:-:S03]  /*1300*/  IADD3 R3, R3, 0x80, RZ ;  /* 0x0000008003037810 */ /* 0x000fc60007ffe0ff */
[----:B0-----:R-:W-:-:S05]  /*1310*/  IMAD.WIDE.U32 R4, R13, 0x2, R4 ;  /* 0x000000020d047825 */ /* 0x001fca00078e0004 */
[----:B------:R1:W-:Y:S02]  /*1320*/  STG.E.U16 desc[UR4][R4.64], R7 ;  /* 0x0000000704007986 */ /* 0x0003e4000c101504 */
.L_x_885:
[----:B------:R-:W-:-:S13]  /*1330*/  ISETP.GE.AND P0, PT, R3, R2, PT ;  /* 0x000000020300720c */ /* 0x000fda0003f06270 */
[----:B------:R-:W-:Y:S05]  /*1340*/  @P0 BRA `(.L_x_887) ;  /* 0x0000000000340947 */ /* 0x000fea0003800000 */
[----:B01----:R-:W0:Y:S01]  /*1350*/  LDC.64 R4, c[0x0][0x228] ;  /* 0x00008a00ff047b82 */ /* 0x003e220000000a00 */
[----:B------:R-:W-:Y:S01]  /*1360*/  IADD3 R7, R0, R3, RZ ;  /* 0x0000000300077210 */ /* 0x000fe20007ffe0ff */
[----:B------:R-:W-:-:S04]  /*1370*/  VIADD R3, R3, 0x80 ;  /* 0x0000008003037836 */ /* 0x000fc80000000000 */
[----:B0-----:R-:W-:-:S05]  /*1380*/  IMAD.WIDE.U32 R4, R7, 0x2, R4 ;  /* 0x0000000207047825 */ /* 0x001fca00078e0004 */
[----:B------:R1:W-:Y:S02]  /*1390*/  STG.E.U16 desc[UR4][R4.64], R8 ;  /* 0x0000000804007986 */ /* 0x0003e4000c101504 */
.L_x_886:
        /* <DEDUP_REMOVED lines=8> */
.L_x_887:
[----:B------:R-:W-:Y:S05]  /*1420*/  BSYNC B1 ;  /* 0x0000000000017941 */ /* 0x000fea0003800000 */
.L_x_883:
[----:B------:R-:W-:-:S13]  /*1430*/  ISETP.GE.AND P0, PT, R3, R2, PT ;  /* 0x000000020300720c */ /* 0x000fda0003f06270 */
[----:B012---:R-:W0:Y:S01]  /*1440*/  @!P0 LDC.64 R4, c[0x0][0x228] ;  /* 0x00008a00ff048b82 */ /* 0x007e220000000a00 */
[----:B------:R-:W-:Y:S01]  /*1450*/  @!P0 IMAD.IADD R7, R0, 0x1, R3 ;  /* 0x0000000100078824 */ /* 0x000fe200078e0203 */
[----:B------:R-:W-:-:S03]  /*1460*/  @!P0 IADD3 R3, R3, 0x80, RZ ;  /* 0x0000008003038810 */ /* 0x000fc60007ffe0ff */
[----:B0-----:R-:W-:-:S05]  /*1470*/  @!P0 IMAD.WIDE.U32 R4, R7, 0x2, R4 ;  /* 0x0000000207048825 */ /* 0x001fca00078e0004 */
[----:B------:R2:W-:Y:S02]  /*1480*/  @!P0 STG.E.U16 desc[UR4][R4.64], R10 ;  /* 0x0000000a04008986 */ /* 0x0005e4000c101504 */
.L_x_888:
[----:B------:R-:W-:Y:S05]  /*1490*/  BSYNC B0 ;  /* 0x0000000000007941 */ /* 0x000fea0003800000 */
.L_x_882:
        /* <DEDUP_REMOVED lines=8> */
.L_x_889:
        /* <DEDUP_REMOVED lines=14> */
.L_x_7967:


//--------------------- .text._ZN2at6native29vectorized_elementwise_kernelILi8EZZZNS0_44_GLOBAL__N__40a83637_7_Lerp_cu_f5210f67_358318lerp_scalar_kernelERNS_18TensorIteratorBaseERKN3c106ScalarEENKUlvE0_clEvENKUlvE2_clEvEUlNS5_8BFloat16ESB_E_St5arrayIPcLm3EEEEviT0_T1_ --------------------------
	.section	.text._ZN2at6native29vectorized_elementwise_kernelILi8EZZZNS0_44_GLOBAL__N__40a83637_7_Lerp_cu_f5210f67_358318lerp_scalar_kernelERNS_18TensorIteratorBaseERKN3c106ScalarEENKUlvE0_clEvENKUlvE2_clEvEUlNS5_8BFloat16ESB_E_St5arrayIPcLm3EEEEviT0_T1_,"ax",@progbits
	.align	128
        .global         _ZN2at6native29vectorized_elementwise_kernelILi8EZZZNS0_44_GLOBAL__N__40a83637_7_Lerp_cu_f5210f67_358318lerp_scalar_kernelERNS_18TensorIteratorBaseERKN3c106ScalarEENKUlvE0_clEvENKUlvE2_clEvEUlNS5_8BFloat16ESB_E_St5arrayIPcLm3EEEEviT0_T1_
        .type           _ZN2at6native29vectorized_elementwise_kernelILi8EZZZNS0_44_GLOBAL__N__40a83637_7_Lerp_cu_f5210f67_358318lerp_scalar_kernelERNS_18TensorIteratorBaseERKN3c106ScalarEENKUlvE0_clEvENKUlvE2_clEvEUlNS5_8BFloat16ESB_E_St5arrayIPcLm3EEEEviT0_T1_,@function
        .size           _ZN2at6native29vectorized_elementwise_kernelILi8EZZZNS0_44_GLOBAL__N__40a83637_7_Lerp_cu_f5210f67_358318lerp_scalar_kernelERNS_18TensorIteratorBaseERKN3c106ScalarEENKUlvE0_clEvENKUlvE2_clEvEUlNS5_8BFloat16ESB_E_St5arrayIPcLm3EEEEviT0_T1_,(.L_x_7968 - _ZN2at6native29vectorized_elementwise_kernelILi8EZZZNS0_44_GLOBAL__N__40a83637_7_Lerp_cu_f5210f67_358318lerp_scalar_kernelERNS_18TensorIteratorBaseERKN3c106ScalarEENKUlvE0_clEvENKUlvE2_clEvEUlNS5_8BFloat16ESB_E_St5arrayIPcLm3EEEEviT0_T1_)
        .other          _ZN2at6native29vectorized_elementwise_kernelILi8EZZZNS0_44_GLOBAL__N__40a83637_7_Lerp_cu_f5210f67_358318lerp_scalar_kernelERNS_18TensorIteratorBaseERKN3c106ScalarEENKUlvE0_clEvENKUlvE2_clEvEUlNS5_8BFloat16ESB_E_St5arrayIPcLm3EEEEviT0_T1_,@"STO_CUDA_ENTRY STV_DEFAULT"
_ZN2at6native29vectorized_elementwise_kernelILi8EZZZNS0_44_GLOBAL__N__40a83637_7_Lerp_cu_f5210f67_358318lerp_scalar_kernelERNS_18TensorIteratorBaseERKN3c106ScalarEENKUlvE0_clEvENKUlvE2_clEvEUlNS5_8BFloat16ESB_E_St5arrayIPcLm3EEEEviT0_T1_:
.text._ZN2at6native29vectorized_elementwise_kernelILi8EZZZNS0_44_GLOBAL__N__40a83637_7_Lerp_cu_f5210f67_358318lerp_scalar_kernelERNS_18TensorIteratorBaseERKN3c106ScalarEENKUlvE0_clEvENKUlvE2_clEvEUlNS5_8BFloat16ESB_E_St5arrayIPcLm3EEEEviT0_T1_:
        /* <DEDUP_REMOVED lines=14> */
[----:B--2---:R-:W-:Y:S02]  /*00e0*/  IMAD.WIDE R2, R0, 0x2, R2 ;  /* 0x0000000200027825 */ /* 0x004fe400078e0202 */
[----:B------:R-:W2:Y:S02]  /*00f0*/  LDG.E.128 R4, desc[UR4][R6.64] ;  /* 0x0000000406047981 */ /* 0x000ea4000c1e1d00 */
[----:B------:R-:W-:-:S05]  /*0100*/  IMAD.WIDE.U32 R2, R12, 0x10, R2 ;  /* 0x000000100c027825 */ /* 0x000fca00078e0002 */
[----:B------:R0:W4:Y:S01]  /*0110*/  LDG.E.128 R8, desc[UR4][R2.64] ;  /* 0x0000000402087981 */ /* 0x000122000c1e1d00 */
[C---:B---3--:R-:W-:Y:S01]  /*0120*/  FSETP.GEU.FTZ.AND P0, PT, |R14|.reuse, 0.5, PT ;  /* 0x3f0000000e00780b */ /* 0x048fe20003f1e200 */
[----:B------:R-:W-:Y:S01]  /*0130*/  FADD.FTZ R13, -R14, 1 ;  /* 0x3f8000000e0d7421 */ /* 0x000fe20000010100 */
[----:B0-----:R-:W0:Y:S02]  /*0140*/  LDC.64 R2, c[0x0][0x228] ;  /* 0x00008a00ff027b82 */ /* 0x001e240000000a00 */
[----:B0-----:R-:W-:-:S04]  /*0150*/  IMAD.WIDE.U32 R2, R0, 0x2, R2 ;  /* 0x0000000200027825 */ /* 0x001fc800078e0002 */
[----:B------:R-:W-:Y:S01]  /*0160*/  IMAD.WIDE R2, R12, 0x10, R2 ;  /* 0x000000100c027825 */ /* 0x000fe200078e0202 */
[----:B--2---:R-:W-:-:S03]  /*0170*/  SHF.L.U32 R18, R4, 0x10, RZ ;  /* 0x0000001004127819 */ /* 0x004fc600000006ff */
[C---:B----4-:R-:W-:Y:S01]  /*0180*/  IMAD.U32 R19, R8.reuse, 0x10000, RZ ;  /* 0x0001000008137824 */ /* 0x050fe200078e00ff */
[----:B------:R-:W-:-:S03]  /*0190*/  PRMT R15, R8, 0x7632, R15 ;  /* 0x00007632080f7816 */ /* 0x000fc6000000000f */
[----:B------:R-:W-:Y:S01]  /*01a0*/  FADD.FTZ R20, -R19, R18 ;  /* 0x0000001213147221 */ /* 0x000fe20000010100 */
[----:B------:R-:W-:-:S03]  /*01b0*/  IMAD.U32 R17, R9, 0x10000, RZ ;  /* 0x0001000009117824 */ /* 0x000fc600078e00ff */
[----:B------:R-:W-:Y:S01]  /*01c0*/  FFMA.FTZ R8, R20, R14, R19 ;  /* 0x0000000e14087223 */ /* 0x000fe20000010013 */
[----:B------:R-:W-:Y:S01]  /*01d0*/  @P0 FFMA.FTZ R8, -R13, R20, R18 ;  /* 0x000000140d080223 */ /* 0x000fe20000010112 */
[----:B------:R-:W-:Y:S01]  /*01e0*/  SHF.L.U32 R20, R5, 0x10, RZ ;  /* 0x0000001005147819 */ /* 0x000fe200000006ff */
[----:B------:R-:W-:Y:S01]  /*01f0*/  IMAD.U32 R19, R11, 0x10000, RZ ;  /* 0x000100000b137824 */ /* 0x000fe200078e00ff */
[----:B------:R-:W-:Y:S01]  /*0200*/  SHF.L.U32 R21, R10, 0x10, RZ ;  /* 0x000000100a157819 */ /* 0x000fe200000006ff */
[C---:B------:R-:W-:Y:S01]  /*0210*/  IMAD.U32 R24, R6.reuse, 0x10000, RZ ;  /* 0x0001000006187824 */ /* 0x040fe200078e00ff */
[----:B------:R-:W-:Y:S01]  /*0220*/  SHF.L.U32 R22, R7, 0x10, RZ ;  /* 0x0000001007167819 */ /* 0x000fe200000006ff */
[----:B------:R-:W-:Y:S01]  /*0230*/  FADD.FTZ R26, -R17, R20 ;  /* 0x00000014111a7221 */ /* 0x000fe20000010100 */
[----:B------:R-:W-:Y:S01]  /*0240*/  PRMT R4, R9, 0x7632, R4 ;  /* 0x0000763209047816 */ /* 0x000fe20000000004 */
[----:B------:R-:W-:Y:S01]  /*0250*/  FADD.FTZ R23, -R21, R24 ;  /* 0x0000001815177221 */ /* 0x000fe20000010100 */
[----:B------:R-:W-:Y:S01]  /*0260*/  PRMT R7, R6, 0x7632, R7 ;  /* 0x0000763206077816 */ /* 0x000fe20000000007 */
[----:B------:R-:W-:Y:S01]  /*0270*/  FADD.FTZ R25, -R19, R22 ;  /* 0x0000001613197221 */ /* 0x000fe20000010100 */
[----:B------:R-:W-:Y:S01]  /*0280*/  PRMT R16, R10, 0x7632, R16 ;  /* 0x000076320a107816 */ /* 0x000fe20000000010 */
[----:B------:R-:W-:Y:S01]  /*0290*/  FFMA.FTZ R10, R26, R14, R17 ;  /* 0x0000000e1a0a7223 */ /* 0x000fe20000010011 */
[----:B------:R-:W-:-:S02]  /*02a0*/  PRMT R9, R11, 0x7632, R9 ;  /* 0x000076320b097816 */ /* 0x000fc40000000009 */
[C---:B------:R-:W-:Y:S02]  /*02b0*/  PRMT R18, R4.reuse, 0x7632, R18 ;  /* 0x0000763204127816 */ /* 0x040fe40000000012 */
[----:B------:R-:W-:Y:S01]  /*02c0*/  PRMT R11, R5, 0x7632, R11 ;  /* 0x00007632050b7816 */ /* 0x000fe2000000000b */
[-C--:B------:R-:W-:Y:S01]  /*02d0*/  FFMA.FTZ R6, R23, R14.reuse, R21 ;  /* 0x0000000e17067223 */ /* 0x080fe20000010015 */
[----:B------:R-:W-:Y:S01]  /*02e0*/  PRMT R17, R7, 0x7632, R17 ;  /* 0x0000763207117816 */ /* 0x000fe20000000011 */
[----:B------:R-:W-:Y:S01]  /*02f0*/  FFMA.FTZ R5, R25, R14, R19 ;  /* 0x0000000e19057223 */ /* 0x000fe20000010013 */
[----:B------:R-:W-:Y:S01]  /*0300*/  IMAD.U32 R21, R15, 0x10000, RZ ;  /* 0x000100000f157824 */ /* 0x000fe200078e00ff */
[----:B------:R-:W-:Y:S01]  /*0310*/  SHF.L.U32 R19, R4, 0x10, RZ ;  /* 0x0000001004137819 */ /* 0x000fe200000006ff */
[----:B------:R-:W-:Y:S01]  /*0320*/  @P0 FFMA.FTZ R10, -R13, R26, R20 ;  /* 0x0000001a0d0a0223 */ /* 0x000fe20000010114 */
        /* <DEDUP_REMOVED lines=8> */
[----:B------:R-:W-:-:S02]  /*03b0*/  FADD.FTZ R11, -R15, R16 ;  /* 0x000000100f0b7221 */ /* 0x000fc40000010100 */
[----:B------:R-:W-:Y:S01]  /*03c0*/  FADD.FTZ R17, -R9, R20 ;  /* 0x0000001409117221 */ /* 0x000fe20000010100 */
        /* <DEDUP_REMOVED lines=13> */
[----:B------:R-:W-:-:S05]  /*04a0*/  F2FP.BF16.F32.PACK_AB R11, R14, R5 ;  /* 0x000000050e0b723e */ /* 0x000fca00000010ff */
[----:B------:R-:W-:Y:S01]  /*04b0*/  STG.E.128 desc[UR4][R2.64], R8 ;  /* 0x0000000802007986 */ /* 0x000fe2000c101d04 */
[----:B------:R-:W-:Y:S05]  /*04c0*/  EXIT ;  /* 0x000000000000794d */ /* 0x000fea0003800000 */
.L_x_890:
        /* <DEDUP_REMOVED lines=100> */
.L_x_892:
[----:B------:R-:W-:Y:S05]  /*0b10*/  BSYNC B0 ;  /* 0x0000000000007941 */ /* 0x000fea0003800000 */
.L_x_891:
        /* <DEDUP_REMOVED lines=13> */
.L_x_894:
[----:B------:R-:W-:Y:S05]  /*0bf0*/  BSYNC B0 ;  /* 0x0000000000007941 */ /* 0x000fea0003800000 */
.L_x_893:
        /* <DEDUP_REMOVED lines=26> */
.L_x_896:
[----:B------:R-:W-:Y:S05]  /*0da0*/  BSYNC B0 ;  /* 0x0000000000007941 */ /* 0x000fea0003800000 */
.L_x_895:
        /* <DEDUP_REMOVED lines=11> */
.L_x_898:
[----:B------:R-:W-:Y:S05]  /*0e60*/  BSYNC B0 ;  /* 0x0000000000007941 */ /* 0x000fea0003800000 */
.L_x_897:
        /* <DEDUP_REMOVED lines=11> */
.L_x_900:
[----:B------:R-:W-:Y:S05]  /*0f20*/  BSYNC B0 ;  /* 0x0000000000007941 */ /* 0x000fea0003800000 */
.L_x_899:
        /* <DEDUP_REMOVED lines=11> */
.L_x_902:
[----:B------:R-:W-:Y:S05]  /*0fe0*/  BSYNC B0 ;  /* 0x0000000000007941 */ /* 0x000fea0003800000 */
.L_x_901:
        /* <DEDUP_REMOVED lines=11> */
.L_x_904:
[----:B------:R-:W-:Y:S05]  /*10a0*/  BSYNC B0 ;  /* 0x0000000000007941 */ /* 0x000fea0003800000 */
.L_x_903:
        /* <DEDUP_REMOVED lines=11> */
.L_x_906:
[----:B------:R-:W-:Y:S05]  /*1160*/  BSYNC B0 ;  /* 0x0000000000007941 */ /* 0x000fea0003800000 */
.L_x_905:
        /* <DEDUP_REMOVED lines=18> */
.L_x_909:
[----:B------:R-:W-:-:S13]  /*1290*/  ISETP.GE.AND P0, PT, R3, R2, PT ;  /* 0x000000020300720c */ /* 0x000fda0003f06270 */
[----:B------:R-:W-:Y:S05]  /*12a0*/  @P0 BRA `(.L_x_911) ;  /* 0x0000000000300947 */ /* 0x000fea0003800000 */
[----:B0-----:R-:W0:Y:S01]  /*12b0*/  LDC.64 R4, c[0x0][0x228] ;  /* 0x00008a00ff047b82 */ /* 0x001e220000000a00 */
[----:B------:R-:W-:Y:S01]  /*12c0*/  IMAD.IADD R13, R0, 0x1, R3 ;  /* 0x00000001000d7824 */ /* 0x000fe200078e0203 */
[----:B------:R-:W-:-:S03]  /*12d0*/  IADD3 R3, R3, 0x80, RZ ;  /* 0x0000008003037810 */ /* 0x000fc60007ffe0ff */
[----:B0-----:R-:W-:-:S05]  /*12e0*/  IMAD.WIDE.U32 R4, R13, 0x2, R4 ;  /* 0x000000020d047825 */ /* 0x001fca00078e0004 */
[----:B------:R1:W-:Y:S02]  /*12f0*/  STG.E.U16 desc[UR4][R4.64], R7 ;  /* 0x0000000704007986 */ /* 0x0003e4000c101504 */
.L_x_910:
[----:B------:R-:W-:-:S13]  /*1300*/  ISETP.GE.AND P0, PT, R3, R2, PT ;  /* 0x000000020300720c */ /* 0x000fda0003f06270 */
[----:B------:R-:W-:Y:S05]  /*1310*/  @P0 BRA `(.L_x_912) ;  /* 0x0000000000340947 */ /* 0x000fea0003800000 */
[----:B01----:R-:W0:Y:S01]  /*1320*/  LDC.64 R4, c[0x0][0x228] ;  /* 0x00008a00ff047b82 */ /* 0x003e220000000a00 */
[----:B------:R-:W-:Y:S01]  /*1330*/  IADD3 R7, R0, R3, RZ ;  /* 0x0000000300077210 */ /* 0x000fe20007ffe0ff */
[----:B------:R-:W-:-:S04]  /*1340*/  VIADD R3, R3, 0x80 ;  /* 0x0000008003037836 */ /* 0x000fc80000000000 */
[----:B0-----:R-:W-:-:S05]  /*1350*/  IMAD.WIDE.U32 R4, R7, 0x2, R4 ;  /* 0x0000000207047825 */ /* 0x001fca00078e0004 */
[----:B------:R1:W-:Y:S02]  /*1360*/  STG.E.U16 desc[UR4][R4.64], R8 ;  /* 0x0000000804007986 */ /* 0x0003e4000c101504 */
.L_x_911:
        /* <DEDUP_REMOVED lines=8> */
.L_x_912:
[----:B------:R-:W-:Y:S05]  /*13f0*/  BSYNC B1 ;  /* 0x0000000000017941 */ /* 0x000fea0003800000 */
.L_x_908:
[----:B------:R-:W-:-:S13]  /*1400*/  ISETP.GE.AND P0, PT, R3, R2, PT ;  /* 0x000000020300720c */ /* 0x000fda0003f06270 */
[----:B012---:R-:W0:Y:S01]  /*1410*/  @!P0 LDC.64 R4, c[0x0][0x228] ;  /* 0x00008a00ff048b82 */ /* 0x007e220000000a00 */
[----:B------:R-:W-:Y:S01]  /*1420*/  @!P0 IMAD.IADD R7, R0, 0x1, R3 ;  /* 0x0000000100078824 */ /* 0x000fe200078e0203 */
[----:B------:R-:W-:-:S03]  /*1430*/  @!P0 IADD3 R3, R3, 0x80, RZ ;  /* 0x0000008003038810 */ /* 0x000fc60007ffe0ff */
[----:B0-----:R-:W-:-:S05]  /*1440*/  @!P0 IMAD.WIDE.U32 R4, R7, 0x2, R4 ;  /* 0x0000000207048825 */ /* 0x001fca00078e0004 */
[----:B------:R2:W-:Y:S02]  /*1450*/  @!P0 STG.E.U16 desc[UR4][R4.64], R10 ;  /* 0x0000000a04008986 */ /* 0x0005e4000c101504 */
.L_x_913:
[----:B------:R-:W-:Y:S05]  /*1460*/  BSYNC B0 ;  /* 0x0000000000007941 */ /* 0x000fea0003800000 */
.L_x_907:
        /* <DEDUP_REMOVED lines=8> */
.L_x_914:
        /* <DEDUP_REMOVED lines=9> */
.L_x_7968:


//--------------------- .text._ZN2at6native18elementwise_kernelILi128ELi4EZNS0_15gpu_kernel_implIZZZNS0_44_GLOBAL__N__40a83637_7_Lerp_cu_f5210f67_358318lerp_scalar_kernelERNS_18TensorIteratorBaseERKN3c106ScalarEENKUlvE0_clEvENKUlvE1_clEvEUlNS6_4HalfESC_E_EEvS5_RKT_EUliE_EEviT1_ --------------------------
	.section	.text._ZN2at6native18elementwise_kernelILi128ELi4EZNS0_15gpu_kernel_implIZZZNS0_44_GLOBAL__N__40a83637_7_Lerp_cu_f5210f67_358318lerp_scalar_kernelERNS_18TensorIteratorBaseERKN3c106ScalarEENKUlvE0_clEvENKUlvE1_clEvEUlNS6_4HalfESC_E_EEvS5_RKT_EUliE_EEviT1_,"ax",@progbits
	.align	128
        .global         _ZN2at6native18elementwise_kernelILi128ELi4EZNS0_15gpu_kernel_implIZZZNS0_44_GLOBAL__N__40a83637_7_Lerp_cu_f5210f67_358318lerp_scalar_kernelERNS_18TensorIteratorBaseERKN3c106ScalarEENKUlvE0_clEvENKUlvE1_clEvEUlNS6_4HalfESC_E_EEvS5_RKT_EUliE_EEviT1_
        .type           _ZN2at6native18elementwise_kernelILi128ELi4EZNS0_15gpu_kernel_implIZZZNS0_44_GLOBAL__N__40a83637_7_Lerp_cu_f5210f67_358318lerp_scalar_kernelERNS_18TensorIteratorBaseERKN3c106ScalarEENKUlvE0_clEvENKUlvE1_clEvEUlNS6_4HalfESC_E_EEvS5_RKT_EUliE_EEviT1_,@function
        .size           _ZN2at6native18elementwise_kernelILi128ELi4EZNS0_15gpu_kernel_implIZZZNS0_44_GLOBAL__N__40a83637_7_Lerp_cu_f5210f67_358318lerp_scalar_kernelERNS_18TensorIteratorBaseERKN3c106ScalarEENKUlvE0_clEvENKUlvE1_clEvEUlNS6_4HalfESC_E_EEvS5_RKT_EUliE_EEviT1_,(.L_x_7969 - _ZN2at6native18elementwise_kernelILi128ELi4EZNS0_15gpu_kernel_implIZZZNS0_44_GLOBAL__N__40a83637_7_Lerp_cu_f5210f67_358318lerp_scalar_kernelERNS_18TensorIteratorBaseERKN3c106ScalarEENKUlvE0_clEvENKUlvE1_clEvEUlNS6_4HalfESC_E_EEvS5_RKT_EUliE_EEviT1_)
        .other          _ZN2at6native18elementwise_kernelILi128ELi4EZNS0_15gpu_kernel_implIZZZNS0_44_GLOBAL__N__40a83637_7_Lerp_cu_f5210f67_358318lerp_scalar_kernelERNS_18TensorIteratorBaseERKN3c106ScalarEENKUlvE0_clEvENKUlvE1_clEvEUlNS6_4HalfESC_E_EEvS5_RKT_EUliE_EEviT1_,@"STO_CUDA_ENTRY STV_DEFAULT"
_ZN2at6native18elementwise_kernelILi128ELi4EZNS0_15gpu_kernel_implIZZZNS0_44_GLOBAL__N__40a83637_7_Lerp_cu_f5210f67_358318lerp_scalar_kernelERNS_18TensorIteratorBaseERKN3c106ScalarEENKUlvE0_clEvENKUlvE1_clEvEUlNS6_4HalfESC_E_EEvS5_RKT_EUliE_EEviT1_:
.text._ZN2at6native18elementwise_kernelILi128ELi4EZNS0_15gpu_kernel_implIZZZNS0_44_GLOBAL__N__40a83637_7_Lerp_cu_f5210f67_358318lerp_scalar_kernelERNS_18TensorIteratorBaseERKN3c106ScalarEENKUlvE0_clEvENKUlvE1_clEvEUlNS6_4HalfESC_E_EEvS5_RKT_EUliE_EEviT1_:
        /* <DEDUP_REMOVED lines=365> */
.L_x_917:
        /* <DEDUP_REMOVED lines=20> */
[----:B0-----:R-:W-:-:S04]  /*1810*/  F2FP.F16.F32.PACK_AB R0, RZ, R0 ;  /* 0x00000000ff00723e */ /* 0x001fc800000000ff */
[----:B------:R-:W-:Y:S01]  /*1820*/  PRMT R19, R0, 0x7610, R19 ;  /* 0x0000761000137816 */ /* 0x000fe20000000013 */
[----:B------:R-:W-:Y:S06]  /*1830*/  BRA `(.L_x_923) ;  /* 0x0000000c00d07947 */ /* 0x000fec0003800000 */
.L_x_921:
[----:B------:R-:W2:Y:S02]  /*1840*/  LDG.E.U8 R2, desc[UR36][R2.64] ;  /* 0x0000002402027981 */ /* 0x000ea4000c1e1100 */
[----:B--2---:R-:W-:-:S04]  /*1850*/  I2FP.F32.U32 R0, R2 ;  /* 0x0000000200007245 */ /* 0x004fc80000201000 */
[----:B------:R-:W-:-:S04]  /*1860*/  F2FP.F16.F32.PACK_AB R0, RZ, R0 ;  /* 0x00000000ff00723e */ /* 0x000fc800000000ff */
[----:B------:R-:W-:Y:S01]  /*1870*/  PRMT R19, R0, 0x7610, R19 ;  /* 0x0000761000137816 */ /* 0x000fe20000000013 */
[----:B------:R-:W-:Y:S06]  /*1880*/  BRA `(.L_x_923) ;  /* 0x0000000c00bc7947 */ /* 0x000fec0003800000 */
.L_x_920:
        /* <DEDUP_REMOVED lines=8> */
[----:B0-----:R-:W-:-:S04]  /*1910*/  F2FP.F16.F32.PACK_AB R0, RZ, R0 ;  /* 0x00000000ff00723e */ /* 0x001fc800000000ff */
[----:B------:R-:W-:Y:S01]  /*1920*/  PRMT R19, R0, 0x7610, R19 ;  /* 0x0000761000137816 */ /* 0x000fe20000000013 */
[----:B------:R-:W-:Y:S06]  /*1930*/  BRA `(.L_x_923) ;  /* 0x0000000c00907947 */ /* 0x000fec0003800000 */
.L_x_925:
[----:B------:R-:W2:Y:S02]  /*1940*/  LDG.E R2, desc[UR36][R2.64] ;  /* 0x0000002402027981 */ /* 0x000ea4000c1e1900 */
[----:B--2---:R-:W-:-:S04]  /*1950*/  I2FP.F32.S32 R0, R2 ;  /* 0x0000000200007245 */ /* 0x004fc80000201400 */
[----:B------:R-:W-:-:S04]  /*1960*/  F2FP.F16.F32.PACK_AB R0, RZ, R0 ;  /* 0x00000000ff00723e */ /* 0x000fc800000000ff */
[----:B------:R-:W-:Y:S01]  /*1970*/  PRMT R19, R0, 0x7610, R19 ;  /* 0x0000761000137816 */ /* 0x000fe20000000013 */
[----:B------:R-:W-:Y:S06]  /*1980*/  BRA `(.L_x_923) ;  /* 0x0000000c007c7947 */ /* 0x000fec0003800000 */
.L_x_924:
[----:B------:R-:W2:Y:S02]  /*1990*/  LDG.E.U16 R2, desc[UR36][R2.64] ;  /* 0x0000002402027981 */ /* 0x000ea4000c1e1500 */
[----:B--2---:R-:W0:Y:S02]  /*19a0*/  I2F.S16 R0, R2 ;  /* 0x0000000200007306 */ /* 0x004e240000101400 */
[----:B0-----:R-:W-:-:S04]  /*19b0*/  F2FP.F16.F32.PACK_AB R0, RZ, R0 ;  /* 0x00000000ff00723e */ /* 0x001fc800000000ff */
[----:B------:R-:W-:Y:S01]  /*19c0*/  PRMT R19, R0, 0x7610, R19 ;  /* 0x0000761000137816 */ /* 0x000fe20000000013 */
[----:B------:R-:W-:Y:S06]  /*19d0*/  BRA `(.L_x_923) ;  /* 0x0000000c00687947 */ /* 0x000fec0003800000 */
.L_x_919:
[----:B------:R-:W-:-:S13]  /*19e0*/  ISETP.GT.AND P0, PT, R4, 0x6, PT ;  /* 0x000000060400780c */ /* 0x000fda0003f04270 */
[----:B------:R-:W-:Y:S05]  /*19f0*/  @P0 BRA `(.L_x_926) ;  /* 0x0000000000240947 */ /* 0x000fea0003800000 */
[----:B------:R-:W-:-:S13]  /*1a00*/  ISETP.NE.AND P0, PT, R4, 0x5, PT ;  /* 0x000000050400780c */ /* 0x000fda0003f05270 */
[----:B------:R-:W-:Y:S05]  /*1a10*/  @!P0 BRA `(.L_x_927) ;  /* 0x0000000000148947 */ /* 0x000fea0003800000 */
[----:B------:R-:W-:-:S13]  /*1a20*/  ISETP.NE.AND P0, PT, R4, 0x6, PT ;  /* 0x000000060400780c */ /* 0x000fda0003f05270 */
[----:B------:R-:W-:Y:S05]  /*1a30*/  @P0 BRA `(.L_x_922) ;  /* 0x0000000800e40947 */ /* 0x000fea0003800000 */
[----:B------:R-:W2:Y:S02]  /*1a40*/  LDG.E R2, desc[UR36][R2.64] ;  /* 0x0000002402027981 */ /* 0x000ea4000c1e1900 */
[----:B--2---:R-:W-:Y:S01]  /*1a50*/  F2FP.F16.F32.PACK_AB R19, RZ, R2 ;  /* 0x00000002ff13723e */ /* 0x004fe200000000ff */
[----:B------:R-:W-:Y:S06]  /*1a60*/  BRA `(.L_x_923) ;  /* 0x0000000c00447947 */ /* 0x000fec0003800000 */
.L_x_927:
[----:B------:R0:W5:Y:S01]  /*1a70*/  LDG.E.U16 R19, desc[UR36][R2.64] ;  /* 0x0000002402137981 */ /* 0x000162000c1e1500 */
[----:B------:R-:W-:Y:S05]  /*1a80*/  BRA `(.L_x_923) ;  /* 0x0000000c003c7947 */ /* 0x000fea0003800000 */
.L_x_926:
[----:B------:R-:W-:-:S13]  /*1a90*/  ISETP.NE.AND P0, PT, R4, 0x7, PT ;  /* 0x000000070400780c */ /* 0x000fda0003f05270 */
[----:B------:R-:W-:Y:S05]  /*1aa0*/  @!P0 BRA `(.L_x_928) ;  /* 0x0000000000248947 */ /* 0x000fea0003800000 */
[----:B------:R-:W-:-:S13]  /*1ab0*/  ISETP.NE.AND P0, PT, R4, 0x8, PT ;  /* 0x000000080400780c */ /* 0x000fda0003f05270 */
[----:B------:R-:W-:Y:S05]  /*1ac0*/  @!P0 BRA `(.L_x_929) ;  /* 0x0000000000148947 */ /* 0x000fea0003800000 */
[----:B------:R-:W-:-:S13]  /*1ad0*/  ISETP.NE.AND P0, PT, R4, 0x9, PT ;  /* 0x000000090400780c */ /* 0x000fda0003f05270 */
[----:B------:R-:W-:Y:S05]  /*1ae0*/  @P0 BRA `(.L_x_922) ;  /* 0x0000000800b80947 */ /* 0x000fea0003800000 */
[----:B------:R-:W2:Y:S02]  /*1af0*/  LDG.E R2, desc[UR36][R2.64] ;  /* 0x0000002402027981 */ /* 0x000ea4000c1e1900 */
[----:B--2---:R-:W-:Y:S01]  /*1b00*/  F2FP.F16.F32.PACK_AB R19, RZ, R2 ;  /* 0x00000002ff13723e */ /* 0x004fe200000000ff */
[----:B------:R-:W-:Y:S06]  /*1b10*/  BRA `(.L_x_923) ;  /* 0x0000000c00187947 */ /* 0x000fec0003800000 */
.L_x_929:
[----:B------:R1:W5:Y:S01]  /*1b20*/  LDG.E.U16 R19, desc[UR36][R2.64] ;  /* 0x0000002402137981 */ /* 0x000362000c1e1500 */
[----:B------:R-:W-:Y:S05]  /*1b30*/  BRA `(.L_x_923) ;  /* 0x0000000c00107947 */ /* 0x000fea0003800000 */
.L_x_928:
[----:B------:R-:W2:Y:S01]  /*1b40*/  LDG.E.64 R2, desc[UR36][R2.64] ;  /* 0x0000002402027981 */ /* 0x000ea2000c1e1b00 */
[----:B------:R-:W-:Y:S01]  /*1b50*/  UMOV UR4, 0xf0000000 ;  /* 0xf000000000047882 */ /* 0x000fe20000000000 */
[----:B------:R-:W-:Y:S01]  /*1b60*/  UMOV UR5, 0x380fffff ;  /* 0x380fffff00057882 */ /* 0x000fe20000000000 */
[----:B--2---:R-:W0:Y:S01]  /*1b70*/  F2F.F32.F64 R0, R2 ;  /* 0x0000000200007310 */ /* 0x004e220000301000 */
[----:B------:R-:W-:-:S14]  /*1b80*/  DSETP.GEU.AND P0, PT, |R2|, UR4, PT ;  /* 0x0000000402007e2a */ /* 0x000fdc000bf0e200 */
[----:B0-----:R-:W-:-:S05]  /*1b90*/  @!P0 FMUL R0, R0, 1.175494350822287508e-38 ;  /* 0x0080000000008820 */ /* 0x001fca0000400000 */
[----:B------:R-:W-:-:S04]  /*1ba0*/  F2FP.F16.F32.PACK_AB R0, RZ, R0 ;  /* 0x00000000ff00723e */ /* 0x000fc800000000ff */
[----:B------:R-:W-:Y:S01]  /*1bb0*/  PRMT R19, R0, 0x7610, R19 ;  /* 0x0000761000137816 */ /* 0x000fe20000000013 */
[----:B------:R-:W-:Y:S06]  /*1bc0*/  BRA `(.L_x_923) ;  /* 0x0000000800ec7947 */ /* 0x000fec0003800000 */
.L_x_918:
        /* <DEDUP_REMOVED lines=11> */
[----:B------:R-:W-:-:S04]  /*1c80*/  F2FP.F16.F32.PACK_AB R0, RZ, R0 ;  /* 0x00000000ff00723e */ /* 0x000fc800000000ff */
[----:B------:R-:W-:Y:S01]  /*1c90*/  PRMT R19, R0, 0x7610, R19 ;  /* 0x0000761000137816 */ /* 0x000fe20000000013 */
[----:B------:R-:W-:Y:S06]  /*1ca0*/  BRA `(.L_x_923) ;  /* 0x0000000800b47947 */ /* 0x000fec0003800000 */
.L_x_932:
        /* <DEDUP_REMOVED lines=9> */
.L_x_931:
        /* <DEDUP_REMOVED lines=25> */
[----:B------:R-:W-:-:S04]  /*1ed0*/  F2FP.F16.F32.PACK_AB R5, RZ, R5 ;  /* 0x00000005ff05723e */ /* 0x000fc800000000ff */
[----:B------:R-:W-:Y:S01]  /*1ee0*/  PRMT R19, R5, 0x7610, R19 ;  /* 0x0000761005137816 */ /* 0x000fe20000000013 */
[----:B------:R-:W-:Y:S06]  /*1ef0*/  BRA `(.L_x_923) ;  /* 0x0000000800207947 */ /* 0x000fec0003800000 */
.L_x_934:
        /* <DEDUP_REMOVED lines=12> */
[----:B------:R-:W-:-:S04]  /*1fc0*/  F2FP.F16.F32.PACK_AB R4, RZ, R4 ;  /* 0x00000004ff04723e */ /* 0x000fc800000000ff */
[----:B------:R-:W-:Y:S01]  /*1fd0*/  PRMT R19, R4, 0x7610, R19 ;  /* 0x0000761004137816 */ /* 0x000fe20000000013 */
[----:B------:R-:W-:Y:S06]  /*1fe0*/  BRA `(.L_x_923) ;  /* 0x0000000400e47947 */ /* 0x000fec0003800000 */
.L_x_933:
[----:B------:R-:W2:Y:S02]  /*1ff0*/  LDG.E.U16 R0, desc[UR36][R2.64] ;  /* 0x0000002402007981 */ /* 0x000ea4000c1e1500 */
[----:B--2---:R-:W-:-:S05]  /*2000*/  IMAD.U32 R0, R0, 0x10000, RZ ;  /* 0x0001000000007824 */ /* 0x004fca00078e00ff */
[----:B------:R-:W-:-:S04]  /*2010*/  F2FP.F16.F32.PACK_AB R0, RZ, R0 ;  /* 0x00000000ff00723e */ /* 0x000fc800000000ff */
[----:B------:R-:W-:Y:S01]  /*2020*/  PRMT R19, R0, 0x7610, R19 ;  /* 0x0000761000137816 */ /* 0x000fe20000000013 */
[----:B------:R-:W-:Y:S06]  /*2030*/  BRA `(.L_x_923) ;  /* 0x0000000400d07947 */ /* 0x000fec0003800000 */
.L_x_930:
        /* <DEDUP_REMOVED lines=10> */
[----:B------:R-:W-:-:S04]  /*20e0*/  F2FP.F16.F32.PACK_AB R0, RZ, R0 ;  /* 0x00000000ff00723e */ /* 0x000fc800000000ff */
[----:B------:R-:W-:Y:S01]  /*20f0*/  PRMT R19, R0, 0x7610, R19 ;  /* 0x0000761000137816 */ /* 0x000fe20000000013 */
[----:B------:R-:W-:Y:S06]  /*2100*/  BRA `(.L_x_923) ;  /* 0x00000004009c7947 */ /* 0x000fec0003800000 */
.L_x_937:
        /* <DEDUP_REMOVED lines=21> */
.L_x_941:
[----:B------:R-:W-:Y:S05]  /*2260*/  BSYNC B1 ;  /* 0x0000000000017941 */ /* 0x000fea0003800000 */
.L_x_940:
[----:B------:R-:W-:Y:S01]  /*2270*/  LEA R3, R0, 0x3b800000, 0x17 ;  /* 0x3b80000000037811 */ /* 0x000fe200078eb8ff */
[----:B------:R-:W-:-:S05]  /*2280*/  IMAD.SHL.U32 R0, R2, 0x100000, RZ ;  /* 0x0010000002007824 */ /* 0x000fca00078e00ff */
[----:B------:R-:W-:-:S07]  /*2290*/  LOP3.LUT R0, R3, R0, R4, 0xfe, !PT ;  /* 0x0000000003007212 */ /* 0x000fce00078efe04 */
.L_x_939:
[----:B------:R-:W-:Y:S05]  /*22a0*/  BSYNC B0 ;  /* 0x0000000000007941 */ /* 0x000fea0003800000 */
.L_x_938:
[----:B------:R-:W-:-:S04]  /*22b0*/  F2FP.F16.F32.PACK_AB R0, RZ, R0 ;  /* 0x00000000ff00723e */ /* 0x000fc800000000ff */
[----:B------:R-:W-:Y:S01]  /*22c0*/  PRMT R19, R0, 0x7610, R19 ;  /* 0x0000761000137816 */ /* 0x000fe20000000013 */
[----:B------:R-:W-:Y:S06]  /*22d0*/  BRA `(.L_x_923) ;  /* 0x0000000400287947 */ /* 0x000fec0003800000 */
.L_x_936:
        /* <DEDUP_REMOVED lines=21> */
.L_x_945:
[----:B------:R-:W-:Y:S05]  /*2430*/  BSYNC B1 ;  /* 0x0000000000017941 */ /* 0x000fea0003800000 */
.L_x_944:
[----:B------:R-:W-:Y:S01]  /*2440*/  LEA R3, R0, 0x37800000, 0x17 ;  /* 0x3780000000037811 */ /* 0x000fe200078eb8ff */
[----:B------:R-:W-:-:S05]  /*2450*/  IMAD.SHL.U32 R0, R2, 0x200000, RZ ;  /* 0x0020000002007824 */ /* 0x000fca00078e00ff */
[----:B------:R-:W-:-:S07]  /*2460*/  LOP3.LUT R0, R3, R0, R4, 0xfe, !PT ;  /* 0x0000000003007212 */ /* 0x000fce00078efe04 */
.L_x_943:
[----:B------:R-:W-:Y:S05]  /*2470*/  BSYNC B0 ;  /* 0x0000000000007941 */ /* 0x000fea0003800000 */
.L_x_942:
[----:B------:R-:W-:-:S04]  /*2480*/  F2FP.F16.F32.PACK_AB R0, RZ, R0 ;  /* 0x00000000ff00723e */ /* 0x000fc800000000ff */
[----:B------:R-:W-:Y:S01]  /*2490*/  PRMT R19, R0, 0x7610, R19 ;  /* 0x0000761000137816 */ /* 0x000fe20000000013 */
[----:B------:R-:W-:Y:S06]  /*24a0*/  BRA `(.L_x_923) ;  /* 0x0000000000b47947 */ /* 0x000fec0003800000 */
.L_x_935:
        /* <DEDUP_REMOVED lines=14> */
.L_x_949:
[----:B------:R-:W-:Y:S05]  /*2590*/  BSYNC B0 ;  /* 0x0000000000007941 */ /* 0x000fea0003800000 */
.L_x_948:
[----:B------:R-:W-:-:S04]  /*25a0*/  F2FP.F16.F32.PACK_AB R0, RZ, R0 ;  /* 0x00000000ff00723e */ /* 0x000fc800000000ff */
[----:B------:R-:W-:Y:S01]  /*25b0*/  PRMT R19, R0, 0x7610, R19 ;  /* 0x0000761000137816 */ /* 0x000fe20000000013 */
[----:B------:R-:W-:Y:S06]  /*25c0*/  BRA `(.L_x_923) ;  /* 0x00000000006c7947 */ /* 0x000fec0003800000 */
.L_x_922:
        /* <DEDUP_REMOVED lines=16> */
.L_x_950:
[----:B------:R-:W-:Y:S01]  /*26d0*/  PRMT R19, RZ, 0x7610, R19 ;  /* 0x00007610ff137816 */ /* 0x000fe20000000013 */
[----:B------:R-:W-:Y:S06]  /*26e0*/  BRA `(.L_x_923) ;  /* 0x0000000000247947 */ /* 0x000fec0003800000 */
.L_x_947:
[----:B------:R-:W2:Y:S02]  /*26f0*/  LDG.E.64 R2, desc[UR36][R2.64] ;  /* 0x0000002402027981 */ /* 0x000ea4000c1e1b00 */
[----:B--2---:R-:W0:Y:S02]  /*2700*/  I2F.U64 R0, R2 ;  /* 0x0000000200007312 */ /* 0x004e240000301000 */
[----:B0-----:R-:W-:-:S04]  /*2710*/  F2FP.F16.F32.PACK_AB R0, RZ, R0 ;  /* 0x00000000ff00723e */ /* 0x001fc800000000ff */
[----:B------:R-:W-:Y:S01]  /*2720*/  PRMT R19, R0, 0x7610, R19 ;  /* 0x0000761000137816 */ /* 0x000fe20000000013 */
[----:B------:R-:W-:Y:S06]  /*2730*/  BRA `(.L_x_923) ;  /* 0x0000000000107947 */ /* 0x000fec0003800000 */
.L_x_946:
[----:B------:R-:W2:Y:S02]  /*2740*/  LDG.E R2, desc[UR36][R2.64] ;  /* 0x0000002402027981 */ /* 0x000ea4000c1e1900 */
[----:B--2---:R-:W-:-:S04]  /*2750*/  I2FP.F32.U32 R0, R2 ;  /* 0x0000000200007245 */ /* 0x004fc80000201000 */
[----:B------:R-:W-:-:S04]  /*2760*/  F2FP.F16.F32.PACK_AB R0, RZ, R0 ;  /* 0x00000000ff00723e */ /* 0x000fc800000000ff */
[----:B------:R-:W-:-:S07]  /*2770*/  PRMT R19, R0, 0x7610, R19 ;  /* 0x0000761000137816 */ /* 0x000fce0000000013 */
.L_x_923:
[----:B------:R-:W2:Y:S01]  /*2780*/  LDC.U8 R4, c[0x0][0x4a2] ;  /* 0x00012880ff047b82 */ /* 0x000ea20000000000 */
[----:B------:R-:W-:Y:S02]  /*2790*/  ULDC.64 UR4, c[0x0][0x488] ;  /* 0x0001220000047ab9 */ /* 0x000fe40000000a00 */
[----:B01----:R-:W-:-:S05]  /*27a0*/  IADD3 R2, P1, R22, UR4, RZ ;  /* 0x0000000416027c10 */ /* 0x003fca000ff3e0ff */
[----:B------:R-:W-:Y:S01]  /*27b0*/  IMAD.X R3, RZ, RZ, UR5, P1 ;  /* 0x00000005ff037e24 */ /* 0x000fe200088e06ff */
[----:B--2---:R-:W-:-:S04]  /*27c0*/  PRMT R0, R4, 0x9910, RZ ;  /* 0x0000991004007816 */ /* 0x004fc800000000ff */
        /* <DEDUP_REMOVED lines=12> */
[----:B0-----:R-:W-:Y:S01]  /*2890*/  F2FP.F16.F32.PACK_AB R0, RZ, R0 ;  /* 0x00000000ff00723e */ /* 0x001fe200000000ff */
[----:B------:R-:W-:Y:S06]  /*28a0*/  BRA `(.L_x_956) ;  /* 0x0000000c00987947 */ /* 0x000fec0003800000 */
.L_x_954:
[----:B------:R-:W2:Y:S02]  /*28b0*/  LDG.E.U8 R2, desc[UR36][R2.64] ;  /* 0x0000002402027981 */ /* 0x000ea4000c1e1100 */
[----:B--2---:R-:W-:-:S04]  /*28c0*/  I2FP.F32.U32 R0, R2 ;  /* 0x0000000200007245 */ /* 0x004fc80000201000 */
[----:B------:R-:W-:Y:S01]  /*28d0*/  F2FP.F16.F32.PACK_AB R0, RZ, R0 ;  /* 0x00000000ff00723e */ /* 0x000fe200000000ff */
[----:B------:R-:W-:Y:S06]  /*28e0*/  BRA `(.L_x_956) ;  /* 0x0000000c00887947 */ /* 0x000fec0003800000 */
.L_x_953:
        /* <DEDUP_REMOVED lines=8> */
[----:B0-----:R-:W-:Y:S01]  /*2970*/  F2FP.F16.F32.PACK_AB R0, RZ, R0 ;  /* 0x00000000ff00723e */ /* 0x001fe200000000ff */
[----:B------:R-:W-:Y:S06]  /*2980*/  BRA `(.L_x_956) ;  /* 0x0000000c00607947 */ /* 0x000fec0003800000 */
.L_x_958:
[----:B------:R-:W2:Y:S02]  /*2990*/  LDG.E R2, desc[UR36][R2.64] ;  /* 0x0000002402027981 */ /* 0x000ea4000c1e1900 */
[----:B--2---:R-:W-:-:S04]  /*29a0*/  I2FP.F32.S32 R0, R2 ;  /* 0x0000000200007245 */ /* 0x004fc80000201400 */
[----:B------:R-:W-:Y:S01]  /*29b0*/  F2FP.F16.F32.PACK_AB R0, RZ, R0 ;  /* 0x00000000ff00723e */ /* 0x000fe200000000ff */
[----:B------:R-:W-:Y:S06]  /*29c0*/  BRA `(.L_x_956) ;  /* 0x0000000c00507947 */ /* 0x000fec0003800000 */
.L_x_957:
[----:B------:R-:W2:Y:S02]  /*29d0*/  LDG.E.U16 R2, desc[UR36][R2.64] ;  /* 0x0000002402027981 */ /* 0x000ea4000c1e1500 */
[----:B--2---:R-:W0:Y:S02]  /*29e0*/  I2F.S16 R0, R2 ;  /* 0x0000000200007306 */ /* 0x004e240000101400 */
[----:B0-----:R-:W-:Y:S01]  /*29f0*/  F2FP.F16.F32.PACK_AB R0, RZ, R0 ;  /* 0x00000000ff00723e */ /* 0x001fe200000000ff */
[----:B------:R-:W-:Y:S06]  /*2a00*/  BRA `(.L_x_956) ;  /* 0x0000000c00407947 */ /* 0x000fec0003800000 */
.L_x_952:
        /* <DEDUP_REMOVED lines=9> */
.L_x_960:
[----:B------:R1:W5:Y:S01]  /*2aa0*/  LDG.E.U16 R0, desc[UR36][R2.64] ;  /* 0x0000002402007981 */ /* 0x000362000c1e1500 */
[----:B------:R-:W-:Y:S05]  /*2ab0*/  BRA `(.L_x_956) ;  /* 0x0000000c00147947 */ /* 0x000fea0003800000 */
.L_x_959:
        /* <DEDUP_REMOVED lines=9> */
.L_x_962:
[----:B------:R0:W5:Y:S01]  /*2b50*/  LDG.E.U16 R0, desc[UR36][R2.64] ;  /* 0x0000002402007981 */ /* 0x000162000c1e1500 */
[----:B------:R-:W-:Y:S05]  /*2b60*/  BRA `(.L_x_956) ;  /* 0x0000000800e87947 */ /* 0x000fea0003800000 */
.L_x_961:
[----:B------:R-:W2:Y:S01]  /*2b70*/  LDG.E.64 R2, desc[UR36][R2.64] ;  /* 0x0000002402027981 */ /* 0x000ea2000c1e1b00 */
[----:B------:R-:W-:Y:S01]  /*2b80*/  UMOV UR4, 0xf0000000 ;  /* 0xf000000000047882 */ /* 0x000fe20000000000 */
[----:B------:R-:W-:Y:S01]  /*2b90*/  UMOV UR5, 0x380fffff ;  /* 0x380fffff00057882 */ /* 0x000fe20000000000 */
[----:B--2---:R-:W0:Y:S01]  /*2ba0*/  F2F.F32.F64 R0, R2 ;  /* 0x0000000200007310 */ /* 0x004e220000301000 */
[----:B------:R-:W-:-:S14]  /*2bb0*/  DSETP.GEU.AND P0, PT, |R2|, UR4, PT ;  /* 0x0000000402007e2a */ /* 0x000fdc000bf0e200 */
[----:B0-----:R-:W-:-:S05]  /*2bc0*/  @!P0 FMUL R0, R0, 1.175494350822287508e-38 ;  /* 0x0080000000008820 */ /* 0x001fca0000400000 */
[----:B------:R-:W-:Y:S01]  /*2bd0*/  F2FP.F16.F32.PACK_AB R0, RZ, R0 ;  /* 0x00000000ff00723e */ /* 0x000fe200000000ff */
[----:B------:R-:W-:Y:S06]  /*2be0*/  BRA `(.L_x_956) ;  /* 0x0000000800c87947 */ /* 0x000fec0003800000 */
.L_x_951:
        /* <DEDUP_REMOVED lines=11> */
[----:B------:R-:W-:Y:S01]  /*2ca0*/  F2FP.F16.F32.PACK_AB R0, RZ, R0 ;  /* 0x00000000ff00723e */ /* 0x000fe200000000ff */
[----:B------:R-:W-:Y:S06]  /*2cb0*/  BRA `(.L_x_956) ;  /* 0x0000000800947947 */ /* 0x000fec0003800000 */
.L_x_965:
        /* <DEDUP_REMOVED lines=8> */
.L_x_964:
        /* <DEDUP_REMOVED lines=28> */
.L_x_967:
        /* <DEDUP_REMOVED lines=15> */
.L_x_966:
[----:B------:R-:W2:Y:S02]  /*2ff0*/  LDG.E.U16 R0, desc[UR36][R2.64] ;  /* 0x0000002402007981 */ /* 0x000ea4000c1e1500 */
[----:B--2---:R-:W-:-:S05]  /*3000*/  IMAD.U32 R0, R0, 0x10000, RZ ;  /* 0x0001000000007824 */ /* 0x004fca00078e00ff */
[----:B------:R-:W-:Y:S01]  /*3010*/  F2FP.F16.F32.PACK_AB R0, RZ, R0 ;  /* 0x00000000ff00723e */ /* 0x000fe200000000ff */
[----:B------:R-:W-:Y:S06]  /*3020*/  BRA `(.L_x_956) ;  /* 0x0000000400b87947 */ /* 0x000fec0003800000 */
.L_x_963:
        /* <DEDUP_REMOVED lines=10> */
[----:B------:R-:W-:Y:S01]  /*30d0*/  F2FP.F16.F32.PACK_AB R0, RZ, R0 ;  /* 0x00000000ff00723e */ /* 0x000fe200000000ff */
[----:B------:R-:W-:Y:S06]  /*30e0*/  BRA `(.L_x_956) ;  /* 0x0000000400887947 */ /* 0x000fec0003800000 */
.L_x_970:
        /* <DEDUP_REMOVED lines=21> */
.L_x_974:
[----:B------:R-:W-:Y:S05]  /*3240*/  BSYNC B1 ;  /* 0x0000000000017941 */ /* 0x000fea0003800000 */
.L_x_973:
[----:B------:R-:W-:Y:S01]  /*3250*/  LEA R3, R0, 0x3b800000, 0x17 ;  /* 0x3b80000000037811 */ /* 0x000fe200078eb8ff */
[----:B------:R-:W-:-:S05]  /*3260*/  IMAD.SHL.U32 R0, R2, 0x100000, RZ ;  /* 0x0010000002007824 */ /* 0x000fca00078e00ff */
[----:B------:R-:W-:-:S07]  /*3270*/  LOP3.LUT R0, R3, R0, R4, 0xfe, !PT ;  /* 0x0000000003007212 */ /* 0x000fce00078efe04 */
.L_x_972:
[----:B------:R-:W-:Y:S05]  /*3280*/  BSYNC B0 ;  /* 0x0000000000007941 */ /* 0x000fea0003800000 */
.L_x_971:
[----:B------:R-:W-:Y:S01]  /*3290*/  F2FP.F16.F32.PACK_AB R0, RZ, R0 ;  /* 0x00000000ff00723e */ /* 0x000fe200000000ff */
[----:B------:R-:W-:Y:S06]  /*32a0*/  BRA `(.L_x_956) ;  /* 0x0000000400187947 */ /* 0x000fec0003800000 */
.L_x_969:
        /* <DEDUP_REMOVED lines=21> */
.L_x_978:
[----:B------:R-:W-:Y:S05]  /*3400*/  BSYNC B1 ;  /* 0x0000000000017941 */ /* 0x000fea0003800000 */
.L_x_977:
[----:B------:R-:W-:Y:S01]  /*3410*/  LEA R3, R0, 0x37800000, 0x17 ;  /* 0x3780000000037811 */ /* 0x000fe200078eb8ff */
[----:B------:R-:W-:-:S05]  /*3420*/  IMAD.SHL.U32 R0, R2, 0x200000, RZ ;  /* 0x0020000002007824 */ /* 0x000fca00078e00ff */
[----:B------:R-:W-:-:S07]  /*3430*/  LOP3.LUT R0, R3, R0, R4, 0xfe, !PT ;  /* 0x0000000003007212 */ /* 0x000fce00078efe04 */
.L_x_976:
[----:B------:R-:W-:Y:S05]  /*3440*/  BSYNC B0 ;  /* 0x0000000000007941 */ /* 0x000fea0003800000 */
.L_x_975:
[----:B------:R-:W-:Y:S01]  /*3450*/  F2FP.F16.F32.PACK_AB R0, RZ, R0 ;  /* 0x00000000ff00723e */ /* 0x000fe200000000ff */
[----:B------:R-:W-:Y:S06]  /*3460*/  BRA `(.L_x_956) ;  /* 0x0000000000a87947 */ /* 0x000fec0003800000 */
.L_x_968:
        /* <DEDUP_REMOVED lines=14> */
.L_x_982:
[----:B------:R-:W-:Y:S05]  /*3550*/  BSYNC B0 ;  /* 0x0000000000007941 */ /* 0x000fea0003800000 */
.L_x_981:
[----:B------:R-:W-:Y:S01]  /*3560*/  F2FP.F16.F32.PACK_AB R0, RZ, R0 ;  /* 0x00000000ff00723e */ /* 0x000fe200000000ff */
[----:B------:R-:W-:Y:S06]  /*3570*/  BRA `(.L_x_956) ;  /* 0x0000000000647947 */ /* 0x000fec0003800000 */
.L_x_955:
        /* <DEDUP_REMOVED lines=16> */
.L_x_983:
[----:B------:R-:W-:Y:S01]  /*3680*/  PRMT R0, RZ, 0x7610, R0 ;  /* 0x00007610ff007816 */ /* 0x000fe20000000000 */
[----:B------:R-:W-:Y:S06]  /*3690*/  BRA `(.L_x_956) ;  /* 0x00000000001c7947 */ /* 0x000fec0003800000 */
.L_x_980:
[----:B------:R-:W2:Y:S02]  /*36a0*/  LDG.E.64 R2, desc[UR36][R2.64] ;  /* 0x0000002402027981 */ /* 0x000ea4000c1e1b00 */
[----:B--2---:R-:W0:Y:S02]  /*36b0*/  I2F.U64 R0, R2 ;  /* 0x0000000200007312 */ /* 0x004e240000301000 */
[----:B0-----:R-:W-:Y:S01]  /*36c0*/  F2FP.F16.F32.PACK_AB R0, RZ, R0 ;  /* 0x00000000ff00723e */ /* 0x001fe200000000ff */
[----:B------:R-:W-:Y:S06]  /*36d0*/  BRA `(.L_x_956) ;  /* 0x00000000000c7947 */ /* 0x000fec0003800000 */
.L_x_979:
[----:B------:R-:W2:Y:S02]  /*36e0*/  LDG.E R2, desc[UR36][R2.64] ;  /* 0x0000002402027981 */ /* 0x000ea4000c1e1900 */
[----:B--2---:R-:W-:-:S04]  /*36f0*/  I2FP.F32.U32 R0, R2 ;  /* 0x0000000200007245 */ /* 0x004fc80000201000 */
[----:B------:R-:W-:-:S07]  /*3700*/  F2FP.F16.F32.PACK_AB R0, RZ, R0 ;  /* 0x00000000ff00723e */ /* 0x000fce00000000ff */
.L_x_956:
[----:B------:R-:W2:Y:S01]  /*3710*/  LDC.U8 R5, c[0x0][0x4a0] ;  /* 0x00012800ff057b82 */ /* 0x000ea20000000000 */
[----:B-----5:R-:W-:Y:S02]  /*3720*/  HADD2.F32 R19, -RZ, R19.H0_H0 ;  /* 0x20000013ff137230 */ /* 0x020fe40000004100 */
[----:B------:R-:W-:-:S05]  /*3730*/  HADD2.F32 R0, -RZ, R0.H0_H0 ;  /* 0x20000000ff007230 */ /* 0x000fca0000004100 */
[----:B01----:R-:W0:Y:S01]  /*3740*/  LDC R3, c[0x0][0x490] ;  /* 0x00012400ff037b82 */ /* 0x003e220000000800 */
[----:B------:R-:W-:Y:S01]  /*3750*/  FADD.FTZ R2, -R19, R0 ;  /* 0x0000000013027221 */ /* 0x000fe20000010100 */
[----:B--2---:R-:W-:-:S04]  /*3760*/  PRMT R4, R5, 0x9910, RZ ;  /* 0x0000991005047816 */ /* 0x004fc800000000ff */
[----:B------:R-:W-:Y:S02]  /*3770*/  ISETP.GT.AND P1, PT, R4, 0x9, PT ;  /* 0x000000090400780c */ /* 0x000fe40003f24270 */
[C---:B0-----:R-:W-:Y:S01]  /*3780*/  FSETP.GEU.FTZ.AND P0, PT, |R3|.reuse, 0.5, PT ;  /* 0x3f0000000300780b */ /* 0x041fe20003f1e200 */
[----:B------:R-:W-:Y:S01]  /*3790*/  FFMA.FTZ R19, R2, R3, R19 ;  /* 0x0000000302137223 */ /* 0x000fe20000010013 */
[----:B------:R-:W-:-:S11]  /*37a0*/  FADD.FTZ R3, -R3, 1 ;  /* 0x3f80000003037421 */ /* 0x000fd60000010100 */
[----:B------:R-:W-:-:S05]  /*37b0*/  @P0 FFMA.FTZ R19, R2, -R3, R0 ;  /* 0x8000000302130223 */ /* 0x000fca0000010000 */
[----:B------:R-:W-:Y:S01]  /*37c0*/  F2FP.F16.F32.PACK_AB R19, RZ, R19 ;  /* 0x00000013ff13723e */ /* 0x000fe200000000ff */
        /* <DEDUP_REMOVED lines=9> */
[----:B------:R-:W-:-:S04]  /*3860*/  HADD2.F32 R0, -RZ, R19.H0_H0 ;  /* 0x20000013ff007230 */ /* 0x000fc80000004100 */
[----:B------:R-:W0:Y:S02]  /*3870*/  F2I.FTZ.TRUNC.NTZ R3, R0 ;  /* 0x0000000000037305 */ /* 0x000e24000021f100 */
[----:B0-----:R0:W-:Y:S01]  /*3880*/  STG.E.U8 desc[UR36][R16.64], R3 ;  /* 0x0000000310007986 */ /* 0x0011e2000c101124 */
[----:B------:R-:W-:Y:S05]  /*3890*/  BRA `(.L_x_989) ;  /* 0x0000000c00947947 */ /* 0x000fea0003800000 */
.L_x_987:
[----:B------:R-:W-:-:S06]  /*38a0*/  HADD2.F32 R3, -RZ, R19.H0_H0 ;  /* 0x20000013ff037230 */ /* 0x000fcc0000004100 */
[----:B------:R-:W0:Y:S02]  /*38b0*/  F2I.S64.TRUNC R2, R3 ;  /* 0x0000000300027311 */ /* 0x000e24000020d900 */
[----:B0-----:R1:W-:Y:S01]  /*38c0*/  STG.E.U8 desc[UR36][R16.64], R2 ;  /* 0x0000000210007986 */ /* 0x0013e2000c101124 */
[----:B------:R-:W-:Y:S05]  /*38d0*/  BRA `(.L_x_989) ;  /* 0x0000000c00847947 */ /* 0x000fea0003800000 */
.L_x_986:
[----:B------:R-:W-:-:S13]  /*38e0*/  ISETP.NE.AND P0, PT, R4, 0x2, PT ;  /* 0x000000020400780c */ /* 0x000fda0003f05270 */
[----:B------:R-:W-:Y:S05]  /*38f0*/  @!P0 BRA `(.L_x_990) ;  /* 0x0000000000308947 */ /* 0x000fea0003800000 */
[----:B------:R-:W-:-:S13]  /*3900*/  ISETP.NE.AND P0, PT, R4, 0x3, PT ;  /* 0x000000030400780c */ /* 0x000fda0003f05270 */
[----:B------:R-:W-:Y:S05]  /*3910*/  @!P0 BRA `(.L_x_991) ;  /* 0x0000000000188947 */ /* 0x000fea0003800000 */
[----:B------:R-:W-:-:S13]  /*3920*/  ISETP.NE.AND P0, PT, R4, 0x4, PT ;  /* 0x000000040400780c */ /* 0x000fda0003f05270 */
[----:B------:R-:W-:Y:S05]  /*3930*/  @P0 BRA `(.L_x_988) ;  /* 0x0000000c000c0947 */ /* 0x000fea0003800000 */
[----:B------:R-:W-:-:S06]  /*3940*/  HADD2.F32 R2, -RZ, R19.H0_H0 ;  /* 0x20000013ff027230 */ /* 0x000fcc0000004100 */
[----:B------:R-:W0:Y:S02]  /*3950*/  F2I.S64.TRUNC R2, R2 ;  /* 0x0000000200027311 */ /* 0x000e24000020d900 */
[----:B0-----:R4:W-:Y:S01]  /*3960*/  STG.E.64 desc[UR36][R16.64], R2 ;  /* 0x0000000210007986 */ /* 0x0019e2000c101b24 */
[----:B------:R-:W-:Y:S05]  /*3970*/  BRA `(.L_x_989) ;  /* 0x0000000c005c7947 */ /* 0x000fea0003800000 */
.L_x_991:
[----:B------:R-:W-:-:S06]  /*3980*/  HADD2.F32 R19, -RZ, R19.H0_H0 ;  /* 0x20000013ff137230 */ /* 0x000fcc0000004100 */
[----:B------:R-:W0:Y:S02]  /*3990*/  F2I.FTZ.TRUNC.NTZ R19, R19 ;  /* 0x0000001300137305 */ /* 0x000e24000021f100 */
[----:B0-----:R3:W-:Y:S01]  /*39a0*/  STG.E desc[UR36][R16.64], R19 ;  /* 0x0000001310007986 */ /* 0x0017e2000c101924 */
[----:B------:R-:W-:Y:S05]  /*39b0*/  BRA `(.L_x_989) ;  /* 0x0000000c004c7947 */ /* 0x000fea0003800000 */
.L_x_990:
[----:B------:R-:W-:-:S06]  /*39c0*/  HADD2.F32 R19, -RZ, R19.H0_H0 ;  /* 0x20000013ff137230 */ /* 0x000fcc0000004100 */
[----:B------:R-:W0:Y:S02]  /*39d0*/  F2I.FTZ.TRUNC.NTZ R19, R19 ;  /* 0x0000001300137305 */ /* 0x000e24000021f100 */
[----:B0-----:R2:W-:Y:S01]  /*39e0*/  STG.E.U16 desc[UR36][R16.64], R19 ;  /* 0x0000001310007986 */ /* 0x0015e2000c101524 */
[----:B------:R-:W-:Y:S05]  /*39f0*/  BRA `(.L_x_989) ;  /* 0x0000000c003c7947 */ /* 0x000fea0003800000 */
.L_x_985:
[----:B------:R-:W-:-:S13]  /*3a00*/  ISETP.GT.AND P0, PT, R4, 0x6, PT ;  /* 0x000000060400780c */ /* 0x000fda0003f04270 */
[----:B------:R-:W-:Y:S05]  /*3a10*/  @P0 BRA `(.L_x_992) ;  /* 0x0000000000240947 */ /* 0x000fea0003800000 */
[----:B------:R-:W-:-:S13]  /*3a20*/  ISETP.NE.AND P0, PT, R4, 0x5, PT ;  /* 0x000000050400780c */ /* 0x000fda0003f05270 */
[----:B------:R-:W-:Y:S05]  /*3a30*/  @!P0 BRA `(.L_x_993) ;  /* 0x0000000000148947 */ /* 0x000fea0003800000 */
[----:B------:R-:W-:-:S13]  /*3a40*/  ISETP.NE.AND P0, PT, R4, 0x6, PT ;  /* 0x000000060400780c */ /* 0x000fda0003f05270 */
[----:B------:R-:W-:Y:S05]  /*3a50*/  @P0 BRA `(.L_x_988) ;  /* 0x0000000800c40947 */ /* 0x000fea0003800000 */
[----:B------:R-:W-:-:S05]  /*3a60*/  HADD2.F32 R19, -RZ, R19.H0_H0 ;  /* 0x20000013ff137230 */ /* 0x000fca0000004100 */
[----:B------:R0:W-:Y:S01]  /*3a70*/  STG.E desc[UR36][R16.64], R19 ;  /* 0x0000001310007986 */ /* 0x0001e2000c101924 */
[----:B------:R-:W-:Y:S05]  /*3a80*/  BRA `(.L_x_989) ;  /* 0x0000000c00187947 */ /* 0x000fea0003800000 */
.L_x_993:
[----:B------:R0:W-:Y:S01]  /*3a90*/  STG.E.U16 desc[UR36][R16.64], R19 ;  /* 0x0000001310007986 */ /* 0x0001e2000c101524 */
[----:B------:R-:W-:Y:S05]  /*3aa0*/  BRA `(.L_x_989) ;  /* 0x0000000c00107947 */ /* 0x000fea0003800000 */
.L_x_992:
[----:B------:R-:W-:-:S13]  /*3ab0*/  ISETP.NE.AND P0, PT, R4, 0x7, PT ;  /* 0x000000070400780c */ /* 0x000fda0003f05270 */
[----:B------:R-:W-:Y:S05]  /*3ac0*/  @!P0 BRA `(.L_x_994) ;  /* 0x0000000000348947 */ /* 0x000fea0003800000 */
[----:B------:R-:W-:-:S13]  /*3ad0*/  ISETP.NE.AND P0, PT, R4, 0x8, PT ;  /* 0x000000080400780c */ /* 0x000fda0003f05270 */
[----:B------:R-:W-:Y:S05]  /*3ae0*/  @!P0 BRA `(.L_x_995) ;  /* 0x0000000000188947 */ /* 0x000fea0003800000 */
[----:B------:R-:W-:-:S13]  /*3af0*/  ISETP.NE.AND P0, PT, R4, 0x9, PT ;  /* 0x000000090400780c */ /* 0x000fda0003f05270 */
[----:B------:R-:W-:Y:S05]  /*3b00*/  @P0 BRA `(.L_x_988) ;  /* 0x0000000800980947 */ /* 0x000fea0003800000 */
[----:B------:R-:W-:Y:S02]  /*3b10*/  HADD2.F32 R2, -RZ, R19.H0_H0 ;  /* 0x20000013ff027230 */ /* 0x000fe40000004100 */
[----:B------:R-:W-:-:S05]  /*3b20*/  IMAD.MOV.U32 R3, RZ, RZ, RZ ;  /* 0x000000ffff037224 */ /* 0x000fca00078e00ff */
[----:B------:R0:W-:Y:S01]  /*3b30*/  STG.E.64 desc[UR36][R16.64], R2 ;  /* 0x0000000210007986 */ /* 0x0001e2000c101b24 */
[----:B------:R-:W-:Y:S05]  /*3b40*/  BRA `(.L_x_989) ;  /* 0x0000000800e87947 */ /* 0x000fea0003800000 */
.L_x_995:
[----:B------:R-:W-:-:S05]  /*3b50*/  HADD2.F32 R0, -RZ, R19.H0_H0 ;  /* 0x20000013ff007230 */ /* 0x000fca0000004100 */
[----:B------:R-:W-:-:S04]  /*3b60*/  F2FP.F16.F32.PACK_AB R0, RZ, R0 ;  /* 0x00000000ff00723e */ /* 0x000fc800000000ff */
[----:B------:R-:W-:-:S05]  /*3b70*/  PRMT R0, R0, 0x5410, RZ ;  /* 0x0000541000007816 */ /* 0x000fca00000000ff */
[----:B------:R0:W-:Y:S01]  /*3b80*/  STG.E desc[UR36][R16.64], R0 ;  /* 0x0000000010007986 */ /* 0x0001e2000c101924 */
[----:B------:R-:W-:Y:S05]  /*3b90*/  BRA `(.L_x_989) ;  /* 0x0000000800d47947 */ /* 0x000fea0003800000 */
.L_x_994:
[----:B------:R-:W-:-:S05]  /*3ba0*/  HADD2.F32 R2, -RZ, R19.H0_H0 ;  /* 0x20000013ff027230 */ /* 0x000fca0000004100 */
[----:B------:R-:W-:-:S06]  /*3bb0*/  FMUL.FTZ R2, R2, 1 ;  /* 0x3f80000002027820 */ /* 0x000fcc0000410000 */
[----:B------:R-:W0:Y:S02]  /*3bc0*/  F2F.F64.F32 R2, R2 ;  /* 0x0000000200027310 */ /* 0x000e240000201800 */
[----:B0-----:R0:W-:Y:S01]  /*3bd0*/  STG.E.64 desc[UR36][R16.64], R2 ;  /* 0x0000000210007986 */ /* 0x0011e2000c101b24 */
[----:B------:R-:W-:Y:S05]  /*3be0*/  BRA `(.L_x_989) ;  /* 0x0000000800c07947 */ /* 0x000fea0003800000 */
.L_x_984:
        /* <DEDUP_REMOVED lines=8> */
[----:B------:R-:W-:-:S05]  /*3c70*/  HADD2.F32 R19, -RZ, R19.H0_H0 ;  /* 0x20000013ff137230 */ /* 0x000fca0000004100 */
[----:B------:R-:W-:-:S04]  /*3c80*/  FSETP.NEU.FTZ.AND P0, PT, R19, RZ, PT ;  /* 0x000000ff1300720b */ /* 0x000fc80003f1d000 */
[----:B------:R-:W-:-:S05]  /*3c90*/  SEL R3, RZ, 0x1, !P0 ;  /* 0x00000001ff037807 */ /* 0x000fca0004000000 */
[----:B------:R0:W-:Y:S01]  /*3ca0*/  STG.E.U8 desc[UR36][R16.64], R3 ;  /* 0x0000000310007986 */ /* 0x0001e2000c101124 */
[----:B------:R-:W-:Y:S05]  /*3cb0*/  BRA `(.L_x_989) ;  /* 0x00000008008c7947 */ /* 0x000fea0003800000 */
.L_x_998:
[----:B------:R-:W-:Y:S01]  /*3cc0*/  HADD2.F32 R19, -RZ, R19.H0_H0 ;  /* 0x20000013ff137230 */ /* 0x000fe20000004100 */
[----:B------:R-:W-:-:S04]  /*3cd0*/  CS2R R6, SRZ ;  /* 0x0000000000067805 */ /* 0x000fc8000001ff00 */
[----:B------:R-:W-:-:S06]  /*3ce0*/  FMUL.FTZ R4, R19, 1 ;  /* 0x3f80000013047820 */ /* 0x000fcc0000410000 */
[----:B------:R-:W0:Y:S02]  /*3cf0*/  F2F.F64.F32 R4, R4 ;  /* 0x0000000400047310 */ /* 0x000e240000201800 */
[----:B0-----:R0:W-:Y:S01]  /*3d00*/  STG.E.128 desc[UR36][R16.64], R4 ;  /* 0x0000000410007986 */ /* 0x0011e2000c101d24 */
[----:B------:R-:W-:Y:S05]  /*3d10*/  BRA `(.L_x_989) ;  /* 0x0000000800747947 */ /* 0x000fea0003800000 */
.L_x_997:
[----:B------:R-:W-:-:S13]  /*3d20*/  ISETP.NE.AND P0, PT, R4, 0xf, PT ;  /* 0x0000000f0400780c */ /* 0x000fda0003f05270 */
[----:B------:R-:W-:Y:S05]  /*3d30*/  @!P0 BRA `(.L_x_999) ;  /* 0x0000000000b48947 */ /* 0x000fea0003800000 */
[----:B------:R-:W-:-:S13]  /*3d40*/  ISETP.NE.AND P0, PT, R4, 0x17, PT ;  /* 0x000000170400780c */ /* 0x000fda0003f05270 */
[----:B------:R-:W-:Y:S05]  /*3d50*/  @!P0 BRA `(.L_x_1000) ;  /* 0x0000000000548947 */ /* 0x000fea0003800000 */
[----:B------:R-:W-:-:S13]  /*3d60*/  ISETP.NE.AND P0, PT, R4, 0x18, PT ;  /* 0x000000180400780c */ /* 0x000fda0003f05270 */
[----:B------:R-:W-:Y:S05]  /*3d70*/  @P0 BRA `(.L_x_988) ;  /* 0x0000000400fc0947 */ /* 0x000fea0003800000 */
[----:B------:R-:W-:Y:S01]  /*3d80*/  HADD2.F32 R19, -RZ, R19.H0_H0 ;  /* 0x20000013ff137230 */ /* 0x000fe20000004100 */
        /* <DEDUP_REMOVED lines=14> */
.L_x_1002:
[----:B------:R-:W-:Y:S05]  /*3e70*/  BSYNC B0 ;  /* 0x0000000000007941 */ /* 0x000fea0003800000 */
.L_x_1001:
[----:B------:R-:W-:-:S05]  /*3e80*/  LOP3.LUT R3, R0, R3, RZ, 0xfc, !PT ;  /* 0x0000000300037212 */ /* 0x000fca00078efcff */
[----:B------:R0:W-:Y:S01]  /*3e90*/  STG.E.U8 desc[UR36][R16.64], R3 ;  /* 0x0000000310007986 */ /* 0x0001e2000c101124 */
[----:B------:R-:W-:Y:S05]  /*3ea0*/  BRA `(.L_x_989) ;  /* 0x0000000800107947 */ /* 0x000fea0003800000 */
.L_x_1000:
[----:B------:R-:W-:Y:S01]  /*3eb0*/  HADD2.F32 R19, -RZ, R19.H0_H0 ;  /* 0x20000013ff137230 */ /* 0x000fe20000004100 */
        /* <DEDUP_REMOVED lines=12> */
.L_x_1004:
[----:B------:R-:W-:Y:S01]  /*3f80*/  IMAD.MOV.U32 R0, RZ, RZ, 0x7f ;  /* 0x0000007fff007424 */ /* 0x000fe200078e00ff */
[----:B------:R-:W-:-:S04]  /*3f90*/  ISETP.GT.U32.AND P0, PT, R2, 0x7f800000, PT ;  /* 0x7f8000000200780c */ /* 0x000fc80003f04070 */
[----:B------:R-:W-:-:S09]  /*3fa0*/  SEL R0, R0, 0x7c, P0 ;  /* 0x0000007c00007807 */ /* 0x000fd20000000000 */
.L_x_1005:
[----:B------:R-:W-:Y:S05]  /*3fb0*/  BSYNC B0 ;  /* 0x0000000000007941 */ /* 0x000fea0003800000 */
.L_x_1003:
[----:B------:R-:W-:-:S04]  /*3fc0*/  LOP3.LUT R2, R19, 0x80000000, RZ, 0xc0, !PT ;  /* 0x8000000013027812 */ /* 0x000fc800078ec0ff */
[----:B------:R-:W-:-:S04]  /*3fd0*/  SHF.R.U32.HI R3, RZ, 0x18, R2 ;  /* 0x00000018ff037819 */ /* 0x000fc80000011602 */
[----:B------:R-:W-:-:S05]  /*3fe0*/  LOP3.LUT R3, R0, R3, RZ, 0xfc, !PT ;  /* 0x0000000300037212 */ /* 0x000fca00078efcff */
[----:B------:R0:W-:Y:S01]  /*3ff0*/  STG.E.U8 desc[UR36][R16.64], R3 ;  /* 0x0000000310007986 */ /* 0x0001e2000c101124 */
[----:B------:R-:W-:Y:S05]  /*4000*/  BRA `(.L_x_989) ;  /* 0x0000000400b87947 */ /* 0x000fea0003800000 */
.L_x_999:
[----:B------:R-:W-:-:S05]  /*4010*/  HADD2.F32 R0, -RZ, R19.H0_H0 ;  /* 0x20000013ff007230 */ /* 0x000fca0000004100 */
[----:B------:R-:W-:-:S05]  /*4020*/  F2FP.BF16.F32.PACK_AB R0, RZ, R0 ;  /* 0x00000000ff00723e */ /* 0x000fca00000010ff */
[----:B------:R0:W-:Y:S01]  /*4030*/  STG.E.U16 desc[UR36][R16.64], R0 ;  /* 0x0000000010007986 */ /* 0x0001e2000c101524 */
[----:B------:R-:W-:Y:S05]  /*4040*/  BRA `(.L_x_989) ;  /* 0x0000000400a87947 */ /* 0x000fea0003800000 */
.L_x_996:
        /* <DEDUP_REMOVED lines=8> */
[----:B------:R-:W-:-:S06]  /*40d0*/  HADD2.F32 R3, -RZ, R19.H0_H0 ;  /* 0x20000013ff037230 */ /* 0x000fcc0000004100 */
[----:B------:R-:W0:Y:S02]  /*40e0*/  F2I.FTZ.U32.TRUNC.NTZ R3, R3 ;  /* 0x0000000300037305 */ /* 0x000e24000021f000 */
[----:B0-----:R0:W-:Y:S01]  /*40f0*/  STG.E.U16 desc[UR36][R16.64], R3 ;  /* 0x0000000310007986 */ /* 0x0011e2000c101524 */
[----:B------:R-:W-:Y:S05]  /*4100*/  BRA `(.L_x_989) ;  /* 0x0000000400787947 */ /* 0x000fea0003800000 */
.L_x_1008:
[----:B------:R-:W-:Y:S01]  /*4110*/  HADD2.F32 R19, -RZ, R19.H0_H0 ;  /* 0x20000013ff137230 */ /* 0x000fe20000004100 */
        /* <DEDUP_REMOVED lines=16> */
.L_x_1011:
[----:B------:R-:W-:-:S04]  /*4220*/  LOP3.LUT R2, R19, 0x80000000, RZ, 0xc0, !PT ;  /* 0x8000000013027812 */ /* 0x000fc800078ec0ff */
[----:B------:R-:W-:-:S04]  /*4230*/  SHF.R.U32.HI R3, RZ, 0x18, R2 ;  /* 0x00000018ff037819 */ /* 0x000fc80000011602 */
[----:B------:R-:W-:-:S04]  /*4240*/  LOP3.LUT R0, R0, R3, RZ, 0xfc, !PT ;  /* 0x0000000300007212 */ /* 0x000fc800078efcff */
[----:B------:R-:W-:-:S07]  /*4250*/  PRMT R8, R0, 0x7610, R8 ;  /* 0x0000761000087816 */ /* 0x000fce0000000008 */
.L_x_1010:
[----:B------:R-:W-:Y:S05]  /*4260*/  BSYNC B0 ;  /* 0x0000000000007941 */ /* 0x000fea0003800000 */
.L_x_1009:
[----:B------:R0:W-:Y:S01]  /*4270*/  STG.E.U8 desc[UR36][R16.64], R8 ;  /* 0x0000000810007986 */ /* 0x0001e2000c101124 */
[----:B------:R-:W-:Y:S05]  /*4280*/  BRA `(.L_x_989) ;  /* 0x0000000400187947 */ /* 0x000fea0003800000 */
.L_x_1007:
        /* <DEDUP_REMOVED lines=17> */
.L_x_1014:
[----:B------:R-:W-:-:S04]  /*43a0*/  LOP3.LUT R2, R19, 0x80000000, RZ, 0xc0, !PT ;  /* 0x8000000013027812 */ /* 0x000fc800078ec0ff */
[----:B------:R-:W-:-:S04]  /*43b0*/  SHF.R.U32.HI R3, RZ, 0x18, R2 ;  /* 0x00000018ff037819 */ /* 0x000fc80000011602 */
[----:B------:R-:W-:-:S04]  /*43c0*/  LOP3.LUT R0, R0, R3, RZ, 0xfc, !PT ;  /* 0x0000000300007212 */ /* 0x000fc800078efcff */
[----:B------:R-:W-:-:S07]  /*43d0*/  PRMT R8, R0, 0x7610, R8 ;  /* 0x0000761000087816 */ /* 0x000fce0000000008 */
.L_x_1013:
[----:B------:R-:W-:Y:S05]  /*43e0*/  BSYNC B0 ;  /* 0x0000000000007941 */ /* 0x000fea0003800000 */
.L_x_1012:
[----:B------:R0:W-:Y:S01]  /*43f0*/  STG.E.U8 desc[UR36][R16.64], R8 ;  /* 0x0000000810007986 */ /* 0x0001e2000c101124 */
[----:B------:R-:W-:Y:S05]  /*4400*/  BRA `(.L_x_989) ;  /* 0x0000000000b87947 */ /* 0x000fea0003800000 */
.L_x_1006:
[----:B------:R-:W-:-:S13]  /*4410*/  ISETP.NE.AND P0, PT, R4, 0x1c, PT ;  /* 0x0000001c0400780c */ /* 0x000fda0003f05270 */
[----:B------:R-:W-:Y:S05]  /*4420*/  @!P0 BRA `(.L_x_1015) ;  /* 0x0000000000a48947 */ /* 0x000fea0003800000 */
[----:B------:R-:W-:-:S13]  /*4430*/  ISETP.NE.AND P0, PT, R4, 0x1d, PT ;  /* 0x0000001d0400780c */ /* 0x000fda0003f05270 */
[----:B------:R-:W-:Y:S05]  /*4440*/  @!P0 BRA `(.L_x_1016) ;  /* 0x00000000008c8947 */ /* 0x000fea0003800000 */
[----:B------:R-:W-:-:S13]  /*4450*/  ISETP.NE.AND P0, PT, R4, 0x2c, PT ;  /* 0x0000002c0400780c */ /* 0x000fda0003f05270 */
[----:B------:R-:W-:Y:S05]  /*4460*/  @P0 BRA `(.L_x_988) ;  /* 0x0000000000400947 */ /* 0x000fea0003800000 */
[----:B------:R-:W-:Y:S02]  /*4470*/  HADD2.F32 R19, -RZ, R19.H0_H0 ;  /* 0x20000013ff137230 */ /* 0x000fe40000004100 */
        /* <DEDUP_REMOVED lines=15> */
.L_x_988:
        /* <DEDUP_REMOVED lines=16> */
.L_x_1017:
[----:B------:R-:W-:Y:S05]  /*4670*/  BRA `(.L_x_989) ;  /* 0x00000000001c7947 */ /* 0x000fea0003800000 */
.L_x_1016:
[----:B------:R-:W-:-:S06]  /*4680*/  HADD2.F32 R2, -RZ, R19.H0_H0 ;  /* 0x20000013ff027230 */ /* 0x000fcc0000004100 */
[----:B------:R-:W0:Y:S02]  /*4690*/  F2I.U64.TRUNC R2, R2 ;  /* 0x0000000200027311 */ /* 0x000e24000020d800 */
[----:B0-----:R0:W-:Y:S01]  /*46a0*/  STG.E.64 desc[UR36][R16.64], R2 ;  /* 0x0000000210007986 */ /* 0x0011e2000c101b24 */
[----:B------:R-:W-:Y:S05]  /*46b0*/  BRA `(.L_x_989) ;  /* 0x00000000000c7947 */ /* 0x000fea0003800000 */
.L_x_1015:
[----:B------:R-:W-:-:S06]  /*46c0*/  HADD2.F32 R19, -RZ, R19.H0_H0 ;  /* 0x20000013ff137230 */ /* 0x000fcc0000004100 */
[----:B------:R-:W0:Y:S02]  /*46d0*/  F2I.FTZ.U32.TRUNC.NTZ R19, R19 ;  /* 0x0000001300137305 */ /* 0x000e24000021f000 */
[----:B0-----:R0:W-:Y:S02]  /*46e0*/  STG.E desc[UR36][R16.64], R19 ;  /* 0x0000001310007986 */ /* 0x0011e4000c101924 */
.L_x_989:
[----:B------:R-:W-:-:S04]  /*46f0*/  IMAD R18, R18, 0x200, R23 ;  /* 0x0000020012127824 */ /* 0x000fc800078e0217 */
[----:B0-23--:R-:W-:-:S07]  /*4700*/  VIADD R19, R18, 0x80 ;  /* 0x0000008012137836 */ /* 0x00dfce0000000000 */
.L_x_916:
[----:B------:R-:W-:Y:S05]  /*4710*/  BSYNC B6 ;  /* 0x0000000000067941 */ /* 0x000fea0003800000 */
.L_x_915:
        /* <DEDUP_REMOVED lines=358> */
.L_x_1020:
        /* <DEDUP_REMOVED lines=23> */
.L_x_1024:
[----:B------:R-:W2:Y:S02]  /*5ef0*/  LDG.E.U8 R2, desc[UR36][R2.64] ;  /* 0x0000002402027981 */ /* 0x000ea4000c1e1100 */
[----:B--2---:R-:W-:-:S04]  /*5f00*/  I2FP.F32.U32 R0, R2 ;  /* 0x0000000200007245 */ /* 0x004fc80000201000 */
[----:B------:R-:W-:-:S04]  /*5f10*/  F2FP.F16.F32.PACK_AB R0, RZ, R0 ;  /* 0x00000000ff00723e */ /* 0x000fc800000000ff */
[----:B------:R-:W-:Y:S01]  /*5f20*/  PRMT R22, R0, 0x7610, R22 ;  /* 0x0000761000167816 */ /* 0x000fe20000000016 */
[----:B------:R-:W-:Y:S06]  /*5f30*/  BRA `(.L_x_1026) ;  /* 0x0000000c00bc7947 */ /* 0x000fec0003800000 */
.L_x_1023:
        /* <DEDUP_REMOVED lines=11> */
.L_x_1028:
[----:B------:R-:W2:Y:S02]  /*5ff0*/  LDG.E R2, desc[UR36][R2.64] ;  /* 0x0000002402027981 */ /* 0x000ea4000c1e1900 */
[----:B--2---:R-:W-:-:S04]  /*6000*/  I2FP.F32.S32 R0, R2 ;  /* 0x0000000200007245 */ /* 0x004fc80000201400 */
[----:B------:R-:W-:-:S04]  /*6010*/  F2FP.F16.F32.PACK_AB R0, RZ, R0 ;  /* 0x00000000ff00723e */ /* 0x000fc800000000ff */
[----:B------:R-:W-:Y:S01]  /*6020*/  PRMT R22, R0, 0x7610, R22 ;  /* 0x0000761000167816 */ /* 0x000fe20000000016 */
[----:B------:R-:W-:Y:S06]  /*6030*/  BRA `(.L_x_1026) ;  /* 0x0000000c007c7947 */ /* 0x000fec0003800000 */
.L_x_1027:
[----:B------:R-:W2:Y:S02]  /*6040*/  LDG.E.U16 R2, desc[UR36][R2.64] ;  /* 0x0000002402027981 */ /* 0x000ea4000c1e1500 */
[----:B--2---:R-:W0:Y:S02]  /*6050*/  I2F.S16 R0, R2 ;  /* 0x0000000200007306 */ /* 0x004e240000101400 */
[----:B0-----:R-:W-:-:S04]  /*6060*/  F2FP.F16.F32.PACK_AB R0, RZ, R0 ;  /* 0x00000000ff00723e */ /* 0x001fc800000000ff */
[----:B------:R-:W-:Y:S01]  /*6070*/  PRMT R22, R0, 0x7610, R22 ;  /* 0x0000761000167816 */ /* 0x000fe20000000016 */
[----:B------:R-:W-:Y:S06]  /*6080*/  BRA `(.L_x_1026) ;  /* 0x0000000c00687947 */ /* 0x000fec0003800000 */
.L_x_1022:
        /* <DEDUP_REMOVED lines=9> */
.L_x_1030:
[----:B------:R1:W5:Y:S01]  /*6120*/  LDG.E.U16 R22, desc[UR36][R2.64] ;  /* 0x0000002402167981 */ /* 0x000362000c1e1500 */
[----:B------:R-:W-:Y:S05]  /*6130*/  BRA `(.L_x_1026) ;  /* 0x0000000c003c7947 */ /* 0x000fea0003800000 */
.L_x_1029:
        /* <DEDUP_REMOVED lines=9> */
.L_x_1032:
[----:B------:R0:W5:Y:S01]  /*61d0*/  LDG.E.U16 R22, desc[UR36][R2.64] ;  /* 0x0000002402167981 */ /* 0x000162000c1e1500 */
[----:B------:R-:W-:Y:S05]  /*61e0*/  BRA `(.L_x_1026) ;  /* 0x0000000c00107947 */ /* 0x000fea0003800000 */
.L_x_1031:
        /* <DEDUP_REMOVED lines=9> */
.L_x_1021:
        /* <DEDUP_REMOVED lines=14> */
.L_x_1035:
        /* <DEDUP_REMOVED lines=9> */
.L_x_1034:
        /* <DEDUP_REMOVED lines=28> */
.L_x_1037:
        /* <DEDUP_REMOVED lines=15> */
.L_x_1036:
[----:B------:R-:W2:Y:S02]  /*66a0*/  LDG.E.U16 R0, desc[UR36][R2.64] ;  /* 0x0000002402007981 */ /* 0x000ea4000c1e1500 */
[----:B--2---:R-:W-:-:S05]  /*66b0*/  IMAD.U32 R0, R0, 0x10000, RZ ;  /* 0x0001000000007824 */ /* 0x004fca00078e00ff */
[----:B------:R-:W-:-:S04]  /*66c0*/  F2FP.F16.F32.PACK_AB R0, RZ, R0 ;  /* 0x00000000ff00723e */ /* 0x000fc800000000ff */
[----:B------:R-:W-:Y:S01]  /*66d0*/  PRMT R22, R0, 0x7610, R22 ;  /* 0x0000761000167816 */ /* 0x000fe20000000016 */
[----:B------:R-:W-:Y:S06]  /*66e0*/  BRA `(.L_x_1026) ;  /* 0x0000000400d07947 */ /* 0x000fec0003800000 */
.L_x_1033:
        /* <DEDUP_REMOVED lines=13> */
.L_x_1040:
        /* <DEDUP_REMOVED lines=21> */
.L_x_1044:
[----:B------:R-:W-:Y:S05]  /*6910*/  BSYNC B1 ;  /* 0x0000000000017941 */ /* 0x000fea0003800000 */
.L_x_1043:
[----:B------:R-:W-:Y:S01]  /*6920*/  LEA R3, R0, 0x3b800000, 0x17 ;  /* 0x3b80000000037811 */ /* 0x000fe200078eb8ff */
[----:B------:R-:W-:-:S05]  /*6930*/  IMAD.SHL.U32 R0, R2, 0x100000, RZ ;  /* 0x0010000002007824 */ /* 0x000fca00078e00ff */
[----:B------:R-:W-:-:S07]  /*6940*/  LOP3.LUT R0, R3, R0, R4, 0xfe, !PT ;  /* 0x0000000003007212 */ /* 0x000fce00078efe04 */
.L_x_1042:
[----:B------:R-:W-:Y:S05]  /*6950*/  BSYNC B0 ;  /* 0x0000000000007941 */ /* 0x000fea0003800000 */
.L_x_1041:
[----:B------:R-:W-:-:S04]  /*6960*/  F2FP.F16.F32.PACK_AB R0, RZ, R0 ;  /* 0x00000000ff00723e */ /* 0x000fc800000000ff */
[----:B------:R-:W-:Y:S01]  /*6970*/  PRMT R22, R0, 0x7610, R22 ;  /* 0x0000761000167816 */ /* 0x000fe20000000016 */
[----:B------:R-:W-:Y:S06]  /*6980*/  BRA `(.L_x_1026) ;  /* 0x0000000400287947 */ /* 0x000fec0003800000 */
.L_x_1039:
        /* <DEDUP_REMOVED lines=21> */
.L_x_1048:
[----:B------:R-:W-:Y:S05]  /*6ae0*/  BSYNC B1 ;  /* 0x0000000000017941 */ /* 0x000fea0003800000 */
.L_x_1047:
[----:B------:R-:W-:Y:S01]  /*6af0*/  LEA R3, R0, 0x37800000, 0x17 ;  /* 0x3780000000037811 */ /* 0x000fe200078eb8ff */
[----:B------:R-:W-:-:S05]  /*6b00*/  IMAD.SHL.U32 R0, R2, 0x200000, RZ ;  /* 0x0020000002007824 */ /* 0x000fca00078e00ff */
[----:B------:R-:W-:-:S07]  /*6b10*/  LOP3.LUT R0, R3, R0, R4, 0xfe, !PT ;  /* 0x0000000003007212 */ /* 0x000fce00078efe04 */
.L_x_1046:
[----:B------:R-:W-:Y:S05]  /*6b20*/  BSYNC B0 ;  /* 0x0000000000007941 */ /* 0x000fea0003800000 */
.L_x_1045:
[----:B------:R-:W-:-:S04]  /*6b30*/  F2FP.F16.F32.PACK_AB R0, RZ, R0 ;  /* 0x00000000ff00723e */ /* 0x000fc800000000ff */
[----:B------:R-:W-:Y:S01]  /*6b40*/  PRMT R22, R0, 0x7610, R22 ;  /* 0x0000761000167816 */ /* 0x000fe20000000016 */
[----:B------:R-:W-:Y:S06]  /*6b50*/  BRA `(.L_x_1026) ;  /* 0x0000000000b47947 */ /* 0x000fec0003800000 */
.L_x_1038:
        /* <DEDUP_REMOVED lines=14> */
.L_x_1052:
[----:B------:R-:W-:Y:S05]  /*6c40*/  BSYNC B0 ;  /* 0x0000000000007941 */ /* 0x000fea0003800000 */
.L_x_1051:
[----:B------:R-:W-:-:S04]  /*6c50*/  F2FP.F16.F32.PACK_AB R0, RZ, R0 ;  /* 0x00000000ff00723e */ /* 0x000fc800000000ff */
[----:B------:R-:W-:Y:S01]  /*6c60*/  PRMT R22, R0, 0x7610, R22 ;  /* 0x0000761000167816 */ /* 0x000fe20000000016 */
[----:B------:R-:W-:Y:S06]  /*6c70*/  BRA `(.L_x_1026) ;  /* 0x00000000006c7947 */ /* 0x000fec0003800000 */
.L_x_1025:
        /* <DEDUP_REMOVED lines=16> */
.L_x_1053:
[----:B------:R-:W-:Y:S01]  /*6d80*/  PRMT R22, RZ, 0x7610, R22 ;  /* 0x00007610ff167816 */ /* 0x000fe20000000016 */
[----:B------:R-:W-:Y:S06]  /*6d90*/  BRA `(.L_x_1026) ;  /* 0x0000000000247947 */ /* 0x000fec0003800000 */
.L_x_1050:
[----:B------:R-:W2:Y:S02]  /*6da0*/  LDG.E.64 R2, desc[UR36][R2.64] ;  /* 0x0000002402027981 */ /* 0x000ea4000c1e1b00 */
[----:B--2---:R-:W0:Y:S02]  /*6db0*/  I2F.U64 R0, R2 ;  /* 0x0000000200007312 */ /* 0x004e240000301000 */
[----:B0-----:R-:W-:-:S04]  /*6dc0*/  F2FP.F16.F32.PACK_AB R0, RZ, R0 ;  /* 0x00000000ff00723e */ /* 0x001fc800000000ff */
[----:B------:R-:W-:Y:S01]  /*6dd0*/  PRMT R22, R0, 0x7610, R22 ;  /* 0x0000761000167816 */ /* 0x000fe20000000016 */
[----:B------:R-:W-:Y:S06]  /*6de0*/  BRA `(.L_x_1026) ;  /* 0x0000000000107947 */ /* 0x000fec0003800000 */
.L_x_1049:
[----:B------:R-:W2:Y:S02]  /*6df0*/  LDG.E R2, desc[UR36][R2.64] ;  /* 0x0000002402027981 */ /* 0x000ea4000c1e1900 */
[----:B--2---:R-:W-:-:S04]  /*6e00*/  I2FP.F32.U32 R0, R2 ;  /* 0x0000000200007245 */ /* 0x004fc80000201000 */
[----:B------:R-:W-:-:S04]  /*6e10*/  F2FP.F16.F32.PACK_AB R0, RZ, R0 ;  /* 0x00000000ff00723e */ /* 0x000fc800000000ff */
[----:B------:R-:W-:-:S07]  /*6e20*/  PRMT R22, R0, 0x7610, R22 ;  /* 0x0000761000167816 */ /* 0x000fce0000000016 */
.L_x_1026:
        /* <DEDUP_REMOVED lines=19> */
.L_x_1057:
[----:B------:R-:W2:Y:S02]  /*6f60*/  LDG.E.U8 R2, desc[UR36][R2.64] ;  /* 0x0000002402027981 */ /* 0x000ea4000c1e1100 */
[----:B--2---:R-:W-:-:S04]  /*6f70*/  I2FP.F32.U32 R0, R2 ;  /* 0x0000000200007245 */ /* 0x004fc80000201000 */
[----:B------:R-:W-:Y:S01]  /*6f80*/  F2FP.F16.F32.PACK_AB R0, RZ, R0 ;  /* 0x00000000ff00723e */ /* 0x000fe200000000ff */
[----:B------:R-:W-:Y:S06]  /*6f90*/  BRA `(.L_x_1059) ;  /* 0x0000000c00887947 */ /* 0x000fec0003800000 */
.L_x_1056:
        /* <DEDUP_REMOVED lines=10> */
.L_x_1061:
[----:B------:R-:W2:Y:S02]  /*7040*/  LDG.E R2, desc[UR36][R2.64] ;  /* 0x0000002402027981 */ /* 0x000ea4000c1e1900 */
[----:B--2---:R-:W-:-:S04]  /*7050*/  I2FP.F32.S32 R0, R2 ;  /* 0x0000000200007245 */ /* 0x004fc80000201400 */
[----:B------:R-:W-:Y:S01]  /*7060*/  F2FP.F16.F32.PACK_AB R0, RZ, R0 ;  /* 0x00000000ff00723e */ /* 0x000fe200000000ff */
[----:B------:R-:W-:Y:S06]  /*7070*/  BRA `(.L_x_1059) ;  /* 0x0000000c00507947 */ /* 0x000fec0003800000 */
.L_x_1060:
[----:B------:R-:W2:Y:S02]  /*7080*/  LDG.E.U16 R2, desc[UR36][R2.64] ;  /* 0x0000002402027981 */ /* 0x000ea4000c1e1500 */
[----:B--2---:R-:W0:Y:S02]  /*7090*/  I2F.S16 R0, R2 ;  /* 0x0000000200007306 */ /* 0x004e240000101400 */
[----:B0-----:R-:W-:Y:S01]  /*70a0*/  F2FP.F16.F32.PACK_AB R0, RZ, R0 ;  /* 0x00000000ff00723e */ /* 0x001fe200000000ff */
[----:B------:R-:W-:Y:S06]  /*70b0*/  BRA `(.L_x_1059) ;  /* 0x0000000c00407947 */ /* 0x000fec0003800000 */
.L_x_1055:
        /* <DEDUP_REMOVED lines=9> */
.L_x_1063:
[----:B------:R1:W5:Y:S01]  /*7150*/  LDG.E.U16 R0, desc[UR36][R2.64] ;  /* 0x0000002402007981 */ /* 0x000362000c1e1500 */
[----:B------:R-:W-:Y:S05]  /*7160*/  BRA `(.L_x_1059) ;  /* 0x0000000c00147947 */ /* 0x000fea0003800000 */
.L_x_1062:
        /* <DEDUP_REMOVED lines=9> */
.L_x_1065:
[----:B------:R0:W5:Y:S01]  /*7200*/  LDG.E.U16 R0, desc[UR36][R2.64] ;  /* 0x0000002402007981 */ /* 0x000162000c1e1500 */
[----:B------:R-:W-:Y:S05]  /*7210*/  BRA `(.L_x_1059) ;  /* 0x0000000800e87947 */ /* 0x000fea0003800000 */
.L_x_1064:
        /* <DEDUP_REMOVED lines=8> */
.L_x_1054:
        /* <DEDUP_REMOVED lines=13> */
.L_x_1068:
        /* <DEDUP_REMOVED lines=8> */
.L_x_1067:
        /* <DEDUP_REMOVED lines=28> */
.L_x_1070:
        /* <DEDUP_REMOVED lines=15> */
.L_x_1069:
[----:B------:R-:W2:Y:S02]  /*76a0*/  LDG.E.U16 R0, desc[UR36][R2.64] ;  /* 0x0000002402007981 */ /* 0x000ea4000c1e1500 */
[----:B--2---:R-:W-:-:S05]  /*76b0*/  IMAD.U32 R0, R0, 0x10000, RZ ;  /* 0x0001000000007824 */ /* 0x004fca00078e00ff */
[----:B------:R-:W-:Y:S01]  /*76c0*/  F2FP.F16.F32.PACK_AB R0, RZ, R0 ;  /* 0x00000000ff00723e */ /* 0x000fe200000000ff */
[----:B------:R-:W-:Y:S06]  /*76d0*/  BRA `(.L_x_1059) ;  /* 0x0000000400b87947 */ /* 0x000fec0003800000 */
.L_x_1066:
        /* <DEDUP_REMOVED lines=12> */
.L_x_1073:
        /* <DEDUP_REMOVED lines=21> */
.L_x_1077:
[----:B------:R-:W-:Y:S05]  /*78f0*/  BSYNC B1 ;  /* 0x0000000000017941 */ /* 0x000fea0003800000 */
.L_x_1076:
[----:B------:R-:W-:Y:S01]  /*7900*/  LEA R3, R0, 0x3b800000, 0x17 ;  /* 0x3b80000000037811 */ /* 0x000fe200078eb8ff */
[----:B------:R-:W-:-:S05]  /*7910*/  IMAD.SHL.U32 R0, R2, 0x100000, RZ ;  /* 0x0010000002007824 */ /* 0x000fca00078e00ff */
[----:B------:R-:W-:-:S07]  /*7920*/  LOP3.LUT R0, R3, R0, R4, 0xfe, !PT ;  /* 0x0000000003007212 */ /* 0x000fce00078efe04 */
.L_x_1075:
[----:B------:R-:W-:Y:S05]  /*7930*/  BSYNC B0 ;  /* 0x0000000000007941 */ /* 0x000fea0003800000 */
.L_x_1074:
[----:B------:R-:W-:Y:S01]  /*7940*/  F2FP.F16.F32.PACK_AB R0, RZ, R0 ;  /* 0x00000000ff00723e */ /* 0x000fe200000000ff */
[----:B------:R-:W-:Y:S06]  /*7950*/  BRA `(.L_x_1059) ;  /* 0x0000000400187947 */ /* 0x000fec0003800000 */
.L_x_1072:
        /* <DEDUP_REMOVED lines=21> */
.L_x_1081:
[----:B------:R-:W-:Y:S05]  /*7ab0*/  BSYNC B1 ;  /* 0x0000000000017941 */ /* 0x000fea0003800000 */
.L_x_1080:
[----:B------:R-:W-:Y:S01]  /*7ac0*/  LEA R3, R0, 0x37800000, 0x17 ;  /* 0x3780000000037811 */ /* 0x000fe200078eb8ff */
[----:B------:R-:W-:-:S05]  /*7ad0*/  IMAD.SHL.U32 R0, R2, 0x200000, RZ ;  /* 0x0020000002007824 */ /* 0x000fca00078e00ff */
[----:B------:R-:W-:-:S07]  /*7ae0*/  LOP3.LUT R0, R3, R0, R4, 0xfe, !PT ;  /* 0x0000000003007212 */ /* 0x000fce00078efe04 */
.L_x_1079:
[----:B------:R-:W-:Y:S05]  /*7af0*/  BSYNC B0 ;  /* 0x0000000000007941 */ /* 0x000fea0003800000 */
.L_x_1078:
[----:B------:R-:W-:Y:S01]  /*7b00*/  F2FP.F16.F32.PACK_AB R0, RZ, R0 ;  /* 0x00000000ff00723e */ /* 0x000fe200000000ff */
[----:B------:R-:W-:Y:S06]  /*7b10*/  BRA `(.L_x_1059) ;  /* 0x0000000000a87947 */ /* 0x000fec0003800000 */
.L_x_1071:
        /* <DEDUP_REMOVED lines=14> */
.L_x_1085:
[----:B------:R-:W-:Y:S05]  /*7c00*/  BSYNC B0 ;  /* 0x0000000000007941 */ /* 0x000fea0003800000 */
.L_x_1084:
[----:B------:R-:W-:Y:S01]  /*7c10*/  F2FP.F16.F32.PACK_AB R0, RZ, R0 ;  /* 0x00000000ff00723e */ /* 0x000fe200000000ff */
[----:B------:R-:W-:Y:S06]  /*7c20*/  BRA `(.L_x_1059) ;  /* 0x0000000000647947 */ /* 0x000fec0003800000 */
.L_x_1058:
        /* <DEDUP_REMOVED lines=16> */
.L_x_1086:
[----:B------:R-:W-:Y:S01]  /*7d30*/  PRMT R0, RZ, 0x7610, R0 ;  /* 0x00007610ff007816 */ /* 0x000fe20000000000 */
[----:B------:R-:W-:Y:S06]  /*7d40*/  BRA `(.L_x_1059) ;  /* 0x00000000001c7947 */ /* 0x000fec0003800000 */
.L_x_1083:
[----:B------:R-:W2:Y:S02]  /*7d50*/  LDG.E.64 R2, desc[UR36][R2.64] ;  /* 0x0000002402027981 */ /* 0x000ea4000c1e1b00 */
[----:B--2---:R-:W0:Y:S02]  /*7d60*/  I2F.U64 R0, R2 ;  /* 0x0000000200007312 */ /* 0x004e240000301000 */
[----:B0-----:R-:W-:Y:S01]  /*7d70*/  F2FP.F16.F32.PACK_AB R0, RZ, R0 ;  /* 0x00000000ff00723e */ /* 0x001fe200000000ff */
[----:B------:R-:W-:Y:S06]  /*7d80*/  BRA `(.L_x_1059) ;  /* 0x00000000000c7947 */ /* 0x000fec0003800000 */
.L_x_1082:
[----:B------:R-:W2:Y:S02]  /*7d90*/  LDG.E R2, desc[UR36][R2.64] ;  /* 0x0000002402027981 */ /* 0x000ea4000c1e1900 */
[----:B--2---:R-:W-:-:S04]  /*7da0*/  I2FP.F32.U32 R0, R2 ;  /* 0x0000000200007245 */ /* 0x004fc80000201000 */
[----:B------:R-:W-:-:S07]  /*7db0*/  F2FP.F16.F32.PACK_AB R0, RZ, R0 ;  /* 0x00000000ff00723e */ /* 0x000fce00000000ff */
.L_x_1059:
[----:B------:R-:W2:Y:S01]  /*7dc0*/  LDC.U8 R4, c[0x0][0x4a0] ;  /* 0x00012800ff047b82 */ /* 0x000ea20000000000 */
[----:B01---5:R-:W-:Y:S02]  /*7dd0*/  HADD2.F32 R3, -RZ, R0.H0_H0 ;  /* 0x20000000ff037230 */ /* 0x023fe40000004100 */
[----:B------:R-:W-:-:S05]  /*7de0*/  HADD2.F32 R22, -RZ, R22.H0_H0 ;  /* 0x20000016ff167230 */ /* 0x000fca0000004100 */
[----:B------:R-:W0:Y:S01]  /*7df0*/  LDC R2, c[0x0][0x490] ;  /* 0x00012400ff027b82 */ /* 0x000e220000000800 */
[----:B------:R-:W-:Y:S01]  /*7e00*/  FADD.FTZ R5, -R22, R3 ;  /* 0x0000000316057221 */ /* 0x000fe20000010100 */
[----:B--2---:R-:W-:-:S04]  /*7e10*/  PRMT R0, R4, 0x9910, RZ ;  /* 0x0000991004007816 */ /* 0x004fc800000000ff */
[----:B------:R-:W-:Y:S02]  /*7e20*/  ISETP.GT.AND P1, PT, R0, 0x9, PT ;  /* 0x000000090000780c */ /* 0x000fe40003f24270 */
[C---:B0-----:R-:W-:Y:S01]  /*7e30*/  FSETP.GEU.FTZ.AND P0, PT, |R2|.reuse, 0.5, PT ;  /* 0x3f0000000200780b */ /* 0x041fe20003f1e200 */
[----:B------:R-:W-:Y:S01]  /*7e40*/  FFMA.FTZ R22, R5, R2, R22 ;  /* 0x0000000205167223 */ /* 0x000fe20000010016 */
[----:B------:R-:W-:-:S11]  /*7e50*/  FADD.FTZ R2, -R2, 1 ;  /* 0x3f80000002027421 */ /* 0x000fd60000010100 */
[----:B------:R-:W-:-:S05]  /*7e60*/  @P0 FFMA.FTZ R22, -R2, R5, R3 ;  /* 0x0000000502160223 */ /* 0x000fca0000010103 */
        /* <DEDUP_REMOVED lines=14> */
.L_x_1090:
[----:B------:R-:W-:-:S06]  /*7f50*/  HADD2.F32 R3, -RZ, R22.H0_H0 ;  /* 0x20000016ff037230 */ /* 0x000fcc0000004100 */
[----:B------:R-:W0:Y:S02]  /*7f60*/  F2I.S64.TRUNC R2, R3 ;  /* 0x0000000300027311 */ /* 0x000e24000020d900 */
[----:B0-----:R0:W-:Y:S01]  /*7f70*/  STG.E.U8 desc[UR36][R16.64], R2 ;  /* 0x0000000210007986 */ /* 0x0011e2000c101124 */
[----:B------:R-:W-:Y:S05]  /*7f80*/  BRA `(.L_x_1092) ;  /* 0x0000000c00847947 */ /* 0x000fea0003800000 */
.L_x_1089:
        /* <DEDUP_REMOVED lines=10> */
.L_x_1094:
[----:B------:R-:W-:-:S04]  /*8030*/  HADD2.F32 R22, -RZ, R22.H0_H0 ;  /* 0x20000016ff167230 */ /* 0x000fc80000004100 */
[----:B------:R-:W0:Y:S02]  /*8040*/  F2I.FTZ.TRUNC.NTZ R3, R22 ;  /* 0x0000001600037305 */ /* 0x000e24000021f100 */
[----:B0-----:R3:W-:Y:S01]  /*8050*/  STG.E desc[UR36][R16.64], R3 ;  /* 0x0000000310007986 */ /* 0x0017e2000c101924 */
[----:B------:R-:W-:Y:S05]  /*8060*/  BRA `(.L_x_1092) ;  /* 0x0000000c004c7947 */ /* 0x000fea0003800000 */
.L_x_1093:
[----:B------:R-:W-:-:S04]  /*8070*/  HADD2.F32 R22, -RZ, R22.H0_H0 ;  /* 0x20000016ff167230 */ /* 0x000fc80000004100 */
[----:B------:R-:W0:Y:S02]  /*8080*/  F2I.FTZ.TRUNC.NTZ R3, R22 ;  /* 0x0000001600037305 */ /* 0x000e24000021f100 */
[----:B0-----:R2:W-:Y:S01]  /*8090*/  STG.E.U16 desc[UR36][R16.64], R3 ;  /* 0x0000000310007986 */ /* 0x0015e2000c101524 */
[----:B------:R-:W-:Y:S05]  /*80a0*/  BRA `(.L_x_1092) ;  /* 0x0000000c003c7947 */ /* 0x000fea0003800000 */
.L_x_1088:
        /* <DEDUP_REMOVED lines=9> */
.L_x_1096:
[----:B------:R0:W-:Y:S01]  /*8140*/  STG.E.U16 desc[UR36][R16.64], R22 ;  /* 0x0000001610007986 */ /* 0x0001e2000c101524 */
[----:B------:R-:W-:Y:S05]  /*8150*/  BRA `(.L_x_1092) ;  /* 0x0000000c00107947 */ /* 0x000fea0003800000 */
.L_x_1095:
        /* <DEDUP_REMOVED lines=10> */
.L_x_1098:
[----:B------:R-:W-:-:S05]  /*8200*/  HADD2.F32 R0, -RZ, R22.H0_H0 ;  /* 0x20000016ff007230 */ /* 0x000fca0000004100 */
[----:B------:R-:W-:-:S04]  /*8210*/  F2FP.F16.F32.PACK_AB R0, RZ, R0 ;  /* 0x00000000ff00723e */ /* 0x000fc800000000ff */
[----:B------:R-:W-:-:S05]  /*8220*/  PRMT R0, R0, 0x5410, RZ ;  /* 0x0000541000007816 */ /* 0x000fca00000000ff */
[----:B------:R0:W-:Y:S01]  /*8230*/  STG.E desc[UR36][R16.64], R0 ;  /* 0x0000000010007986 */ /* 0x0001e2000c101924 */
[----:B------:R-:W-:Y:S05]  /*8240*/  BRA `(.L_x_1092) ;  /* 0x0000000800d47947 */ /* 0x000fea0003800000 */
.L_x_1097:
[----:B------:R-:W-:-:S05]  /*8250*/  HADD2.F32 R2, -RZ, R22.H0_H0 ;  /* 0x20000016ff027230 */ /* 0x000fca0000004100 */
[----:B------:R-:W-:-:S06]  /*8260*/  FMUL.FTZ R2, R2, 1 ;  /* 0x3f80000002027820 */ /* 0x000fcc0000410000 */
[----:B------:R-:W0:Y:S02]  /*8270*/  F2F.F64.F32 R2, R2 ;  /* 0x0000000200027310 */ /* 0x000e240000201800 */
[----:B0-----:R0:W-:Y:S01]  /*8280*/  STG.E.64 desc[UR36][R16.64], R2 ;  /* 0x0000000210007986 */ /* 0x0011e2000c101b24 */
[----:B------:R-:W-:Y:S05]  /*8290*/  BRA `(.L_x_1092) ;  /* 0x0000000800c07947 */ /* 0x000fea0003800000 */
.L_x_1087:
        /* <DEDUP_REMOVED lines=13> */
.L_x_1101:
[----:B------:R-:W-:Y:S01]  /*8370*/  HADD2.F32 R22, -RZ, R22.H0_H0 ;  /* 0x20000016ff167230 */ /* 0x000fe20000004100 */
[----:B------:R-:W-:-:S04]  /*8380*/  CS2R R6, SRZ ;  /* 0x0000000000067805 */ /* 0x000fc8000001ff00 */
[----:B------:R-:W-:-:S06]  /*8390*/  FMUL.FTZ R4, R22, 1 ;  /* 0x3f80000016047820 */ /* 0x000fcc0000410000 */
[----:B------:R-:W0:Y:S02]  /*83a0*/  F2F.F64.F32 R4, R4 ;  /* 0x0000000400047310 */ /* 0x000e240000201800 */
[----:B0-----:R0:W-:Y:S01]  /*83b0*/  STG.E.128 desc[UR36][R16.64], R4 ;  /* 0x0000000410007986 */ /* 0x0011e2000c101d24 */
[----:B------:R-:W-:Y:S05]  /*83c0*/  BRA `(.L_x_1092) ;  /* 0x0000000800747947 */ /* 0x000fea0003800000 */
.L_x_1100:
        /* <DEDUP_REMOVED lines=21> */
.L_x_1105:
[----:B------:R-:W-:Y:S05]  /*8520*/  BSYNC B0 ;  /* 0x0000000000007941 */ /* 0x000fea0003800000 */
.L_x_1104:
[----:B------:R-:W-:-:S05]  /*8530*/  LOP3.LUT R3, R0, R3, RZ, 0xfc, !PT ;  /* 0x0000000300037212 */ /* 0x000fca00078efcff */
[----:B------:R0:W-:Y:S01]  /*8540*/  STG.E.U8 desc[UR36][R16.64], R3 ;  /* 0x0000000310007986 */ /* 0x0001e2000c101124 */
[----:B------:R-:W-:Y:S05]  /*8550*/  BRA `(.L_x_1092) ;  /* 0x0000000800107947 */ /* 0x000fea0003800000 */
.L_x_1103:
        /* <DEDUP_REMOVED lines=13> */
.L_x_1107:
[----:B------:R-:W-:Y:S01]  /*8630*/  IMAD.MOV.U32 R0, RZ, RZ, 0x7f ;  /* 0x0000007fff007424 */ /* 0x000fe200078e00ff */
[----:B------:R-:W-:-:S04]  /*8640*/  ISETP.GT.U32.AND P0, PT, R2, 0x7f800000, PT ;  /* 0x7f8000000200780c */ /* 0x000fc80003f04070 */
[----:B------:R-:W-:-:S09]  /*8650*/  SEL R0, R0, 0x7c, P0 ;  /* 0x0000007c00007807 */ /* 0x000fd20000000000 */
.L_x_1108:
[----:B------:R-:W-:Y:S05]  /*8660*/  BSYNC B0 ;  /* 0x0000000000007941 */ /* 0x000fea0003800000 */
.L_x_1106:
[----:B------:R-:W-:-:S04]  /*8670*/  LOP3.LUT R2, R3, 0x80000000, RZ, 0xc0, !PT ;  /* 0x8000000003027812 */ /* 0x000fc800078ec0ff */
[----:B------:R-:W-:-:S04]  /*8680*/  SHF.R.U32.HI R3, RZ, 0x18, R2 ;  /* 0x00000018ff037819 */ /* 0x000fc80000011602 */
[----:B------:R-:W-:-:S05]  /*8690*/  LOP3.LUT R3, R0, R3, RZ, 0xfc, !PT ;  /* 0x0000000300037212 */ /* 0x000fca00078efcff */
[----:B------:R0:W-:Y:S01]  /*86a0*/  STG.E.U8 desc[UR36][R16.64], R3 ;  /* 0x0000000310007986 */ /* 0x0001e2000c101124 */
[----:B------:R-:W-:Y:S05]  /*86b0*/  BRA `(.L_x_1092) ;  /* 0x0000000400b87947 */ /* 0x000fea0003800000 */
.L_x_1102:
[----:B------:R-:W-:-:S05]  /*86c0*/  HADD2.F32 R0, -RZ, R22.H0_H0 ;  /* 0x20000016ff007230 */ /* 0x000fca0000004100 */
[----:B------:R-:W-:-:S05]  /*86d0*/  F2FP.BF16.F32.PACK_AB R0, RZ, R0 ;  /* 0x00000000ff00723e */ /* 0x000fca00000010ff */
[----:B------:R0:W-:Y:S01]  /*86e0*/  STG.E.U16 desc[UR36][R16.64], R0 ;  /* 0x0000000010007986 */ /* 0x0001e2000c101524 */
[----:B------:R-:W-:Y:S05]  /*86f0*/  BRA `(.L_x_1092) ;  /* 0x0000000400a87947 */ /* 0x000fea0003800000 */
.L_x_1099:
        /* <DEDUP_REMOVED lines=12> */
.L_x_1111:
        /* <DEDUP_REMOVED lines=17> */
.L_x_1114:
[----:B------:R-:W-:-:S04]  /*88d0*/  LOP3.LUT R2, R3, 0x80000000, RZ, 0xc0, !PT ;  /* 0x8000000003027812 */ /* 0x000fc800078ec0ff */
[----:B------:R-:W-:-:S04]  /*88e0*/  SHF.R.U32.HI R3, RZ, 0x18, R2 ;  /* 0x00000018ff037819 */ /* 0x000fc80000011602 */
[----:B------:R-:W-:-:S04]  /*88f0*/  LOP3.LUT R0, R0, R3, RZ, 0xfc, !PT ;  /* 0x0000000300007212 */ /* 0x000fc800078efcff */
[----:B------:R-:W-:-:S07]  /*8900*/  PRMT R8, R0, 0x7610, R8 ;  /* 0x0000761000087816 */ /* 0x000fce0000000008 */
.L_x_1113:
[----:B------:R-:W-:Y:S05]  /*8910*/  BSYNC B0 ;  /* 0x0000000000007941 */ /* 0x000fea0003800000 */
.L_x_1112:
[----:B------:R0:W-:Y:S01]  /*8920*/  STG.E.U8 desc[UR36][R16.64], R8 ;  /* 0x0000000810007986 */ /* 0x0001e2000c101124 */
[----:B------:R-:W-:Y:S05]  /*8930*/  BRA `(.L_x_1092) ;  /* 0x0000000400187947 */ /* 0x000fea0003800000 */
.L_x_1110:
        /* <DEDUP_REMOVED lines=17> */
.L_x_1117:
[----:B------:R-:W-:-:S04]  /*8a50*/  LOP3.LUT R2, R3, 0x80000000, RZ, 0xc0, !PT ;  /* 0x8000000003027812 */ /* 0x000fc800078ec0ff */
[----:B------:R-:W-:-:S04]  /*8a60*/  SHF.R.U32.HI R3, RZ, 0x18, R2 ;  /* 0x00000018ff037819 */ /* 0x000fc80000011602 */
[----:B------:R-:W-:-:S04]  /*8a70*/  LOP3.LUT R0, R0, R3, RZ, 0xfc, !PT ;  /* 0x0000000300007212 */ /* 0x000fc800078efcff */
[----:B------:R-:W-:-:S07]  /*8a80*/  PRMT R8, R0, 0x7610, R8 ;  /* 0x0000761000087816 */ /* 0x000fce0000000008 */
.L_x_1116:
[----:B------:R-:W-:Y:S05]  /*8a90*/  BSYNC B0 ;  /* 0x0000000000007941 */ /* 0x000fea0003800000 */
.L_x_1115:
[----:B------:R0:W-:Y:S01]  /*8aa0*/  STG.E.U8 desc[UR36][R16.64], R8 ;  /* 0x0000000810007986 */ /* 0x0001e2000c101124 */
[----:B------:R-:W-:Y:S05]  /*8ab0*/  BRA `(.L_x_1092) ;  /* 0x0000000000b87947 */ /* 0x000fea0003800000 */
.L_x_1109:
[----:B------:R-:W-:-:S13]  /*8ac0*/  ISETP.NE.AND P0, PT, R0, 0x1c, PT ;  /* 0x0000001c0000780c */ /* 0x000fda0003f05270 */
[----:B------:R-:W-:Y:S05]  /*8ad0*/  @!P0 BRA `(.L_x_1118) ;  /* 0x0000000000a48947 */ /* 0x000fea0003800000 */
[----:B------:R-:W-:-:S13]  /*8ae0*/  ISETP.NE.AND P0, PT, R0, 0x1d, PT ;  /* 0x0000001d0000780c */ /* 0x000fda0003f05270 */
[----:B------:R-:W-:Y:S05]  /*8af0*/  @!P0 BRA `(.L_x_1119) ;  /* 0x00000000008c8947 */ /* 0x000fea0003800000 */
[----:B------:R-:W-:-:S13]  /*8b00*/  ISETP.NE.AND P0, PT, R0, 0x2c, PT ;  /* 0x0000002c0000780c */ /* 0x000fda0003f05270 */
[----:B------:R-:W-:Y:S05]  /*8b10*/  @P0 BRA `(.L_x_1091) ;  /* 0x0000000000400947 */ /* 0x000fea0003800000 */
[----:B------:R-:W-:-:S05]  /*8b20*/  HADD2.F32 R3, -RZ, R22.H0_H0 ;  /* 0x20000016ff037230 */ /* 0x000fca0000004100 */
        /* <DEDUP_REMOVED lines=15> */
.L_x_1091:
        /* <DEDUP_REMOVED lines=16> */
.L_x_1120:
[----:B------:R-:W-:Y:S05]  /*8d20*/  BRA `(.L_x_1092) ;  /* 0x00000000001c7947 */ /* 0x000fea0003800000 */
.L_x_1119:
[----:B------:R-:W-:-:S06]  /*8d30*/  HADD2.F32 R2, -RZ, R22.H0_H0 ;  /* 0x20000016ff027230 */ /* 0x000fcc0000004100 */
[----:B------:R-:W0:Y:S02]  /*8d40*/  F2I.U64.TRUNC R2, R2 ;  /* 0x0000000200027311 */ /* 0x000e24000020d800 */
[----:B0-----:R0:W-:Y:S01]  /*8d50*/  STG.E.64 desc[UR36][R16.64], R2 ;  /* 0x0000000210007986 */ /* 0x0011e2000c101b24 */
[----:B------:R-:W-:Y:S05]  /*8d60*/  BRA `(.L_x_1092) ;  /* 0x00000000000c7947 */ /* 0x000fea0003800000 */
.L_x_1118:
[----:B------:R-:W-:-:S04]  /*8d70*/  HADD2.F32 R22, -RZ, R22.H0_H0 ;  /* 0x20000016ff167230 */ /* 0x000fc80000004100 */
[----:B------:R-:W0:Y:S02]  /*8d80*/  F2I.FTZ.U32.TRUNC.NTZ R3, R22 ;  /* 0x0000001600037305 */ /* 0x000e24000021f000 */
[----:B0-----:R0:W-:Y:S02]  /*8d90*/  STG.E desc[UR36][R16.64], R3 ;  /* 0x0000000310007986 */ /* 0x0011e4000c101924 */
.L_x_1092:
[----:B------:R-:W-:-:S07]  /*8da0*/  VIADD R19, R19, 0x80 ;  /* 0x0000008013137836 */ /* 0x000fce0000000000 */
.L_x_1019:
[----:B------:R-:W-:Y:S05]  /*8db0*/  BSYNC B6 ;  /* 0x0000000000067941 */ /* 0x000fea0003800000 */
.L_x_1018:
        /* <DEDUP_REMOVED lines=358> */
.L_x_1123:
        /* <DEDUP_REMOVED lines=23> */
.L_x_1127:
[----:B------:R-:W2:Y:S02]  /*a590*/  LDG.E.U8 R2, desc[UR36][R2.64] ;  /* 0x0000002402027981 */ /* 0x000ea4000c1e1100 */
[----:B--2---:R-:W-:-:S04]  /*a5a0*/  I2FP.F32.U32 R0, R2 ;  /* 0x0000000200007245 */ /* 0x004fc80000201000 */
[----:B------:R-:W-:-:S04]  /*a5b0*/  F2FP.F16.F32.PACK_AB R0, RZ, R0 ;  /* 0x00000000ff00723e */ /* 0x000fc800000000ff */
[----:B------:R-:W-:Y:S01]  /*a5c0*/  PRMT R22, R0, 0x7610, R22 ;  /* 0x0000761000167816 */ /* 0x000fe20000000016 */
[----:B------:R-:W-:Y:S06]  /*a5d0*/  BRA `(.L_x_1129) ;  /* 0x0000000c00bc7947 */ /* 0x000fec0003800000 */
.L_x_1126:
        /* <DEDUP_REMOVED lines=11> */
.L_x_1131:
[----:B------:R-:W2:Y:S02]  /*a690*/  LDG.E R2, desc[UR36][R2.64] ;  /* 0x0000002402027981 */ /* 0x000ea4000c1e1900 */
[----:B--2---:R-:W-:-:S04]  /*a6a0*/  I2FP.F32.S32 R0, R2 ;  /* 0x0000000200007245 */ /* 0x004fc80000201400 */
[----:B------:R-:W-:-:S04]  /*a6b0*/  F2FP.F16.F32.PACK_AB R0, RZ, R0 ;  /* 0x00000000ff00723e */ /* 0x000fc800000000ff */
[----:B------:R-:W-:Y:S01]  /*a6c0*/  PRMT R22, R0, 0x7610, R22 ;  /* 0x0000761000167816 */ /* 0x000fe20000000016 */
[----:B------:R-:W-:Y:S06]  /*a6d0*/  BRA `(.L_x_1129) ;  /* 0x0000000c007c7947 */ /* 0x000fec0003800000 */
.L_x_1130:
[----:B------:R-:W2:Y:S02]  /*a6e0*/  LDG.E.U16 R2, desc[UR36][R2.64] ;  /* 0x0000002402027981 */ /* 0x000ea4000c1e1500 */
[----:B--2---:R-:W0:Y:S02]  /*a6f0*/  I2F.S16 R0, R2 ;  /* 0x0000000200007306 */ /* 0x004e240000101400 */
[----:B0-----:R-:W-:-:S04]  /*a700*/  F2FP.F16.F32.PACK_AB R0, RZ, R0 ;  /* 0x00000000ff00723e */ /* 0x001fc800000000ff */
[----:B------:R-:W-:Y:S01]  /*a710*/  PRMT R22, R0, 0x7610, R22 ;  /* 0x0000761000167816 */ /* 0x000fe20000000016 */
[----:B------:R-:W-:Y:S06]  /*a720*/  BRA `(.L_x_1129) ;  /* 0x0000000c00687947 */ /* 0x000fec0003800000 */
.L_x_1125:
        /* <DEDUP_REMOVED lines=9> */
.L_x_1133:
[----:B------:R0:W5:Y:S01]  /*a7c0*/  LDG.E.U16 R22, desc[UR36][R2.64] ;  /* 0x0000002402167981 */ /* 0x000162000c1e1500 */
[----:B------:R-:W-:Y:S05]  /*a7d0*/  BRA `(.L_x_1129) ;  /* 0x0000000c003c7947 */ /* 0x000fea0003800000 */
.L_x_1132:
        /* <DEDUP_REMOVED lines=9> */
.L_x_1135:
[----:B------:R1:W5:Y:S01]  /*a870*/  LDG.E.U16 R22, desc[UR36][R2.64] ;  /* 0x0000002402167981 */ /* 0x000362000c1e1500 */
[----:B------:R-:W-:Y:S05]  /*a880*/  BRA `(.L_x_1129) ;  /* 0x0000000c00107947 */ /* 0x000fea0003800000 */
.L_x_1134:
        /* <DEDUP_REMOVED lines=9> */
.L_x_1124:
        /* <DEDUP_REMOVED lines=14> */
.L_x_1138:
        /* <DEDUP_REMOVED lines=9> */
.L_x_1137:
        /* <DEDUP_REMOVED lines=28> */
.L_x_1140:
        /* <DEDUP_REMOVED lines=15> */
.L_x_1139:
[----:B------:R-:W2:Y:S02]  /*ad40*/  LDG.E.U16 R0, desc[UR36][R2.64] ;  /* 0x0000002402007981 */ /* 0x000ea4000c1e1500 */
[----:B--2---:R-:W-:-:S05]  /*ad50*/  IMAD.U32 R0, R0, 0x10000, RZ ;  /* 0x0001000000007824 */ /* 0x004fca00078e00ff */
[----:B------:R-:W-:-:S04]  /*ad60*/  F2FP.F16.F32.PACK_AB R0, RZ, R0 ;  /* 0x00000000ff00723e */ /* 0x000fc800000000ff */
[----:B------:R-:W-:Y:S01]  /*ad70*/  PRMT R22, R0, 0x7610, R22 ;  /* 0x0000761000167816 */ /* 0x000fe20000000016 */
[----:B------:R-:W-:Y:S06]  /*ad80*/  BRA `(.L_x_1129) ;  /* 0x0000000400d07947 */ /* 0x000fec0003800000 */
.L_x_1136:
        /* <DEDUP_REMOVED lines=13> */
.L_x_1143:
        /* <DEDUP_REMOVED lines=21> */
.L_x_1147:
[----:B------:R-:W-:Y:S05]  /*afb0*/  BSYNC B1 ;  /* 0x0000000000017941 */ /* 0x000fea0003800000 */
.L_x_1146:
[----:B------:R-:W-:Y:S01]  /*afc0*/  LEA R3, R0, 0x3b800000, 0x17 ;  /* 0x3b80000000037811 */ /* 0x000fe200078eb8ff */
[----:B------:R-:W-:-:S05]  /*afd0*/  IMAD.SHL.U32 R0, R2, 0x100000, RZ ;  /* 0x0010000002007824 */ /* 0x000fca00078e00ff */
[----:B------:R-:W-:-:S07]  /*afe0*/  LOP3.LUT R0, R3, R0, R4, 0xfe, !PT ;  /* 0x0000000003007212 */ /* 0x000fce00078efe04 */
.L_x_1145:
[----:B------:R-:W-:Y:S05]  /*aff0*/  BSYNC B0 ;  /* 0x0000000000007941 */ /* 0x000fea0003800000 */
.L_x_1144:
[----:B------:R-:W-:-:S04]  /*b000*/  F2FP.F16.F32.PACK_AB R0, RZ, R0 ;  /* 0x00000000ff00723e */ /* 0x000fc800000000ff */
[----:B------:R-:W-:Y:S01]  /*b010*/  PRMT R22, R0, 0x7610, R22 ;  /* 0x0000761000167816 */ /* 0x000fe20000000016 */
[----:B------:R-:W-:Y:S06]  /*b020*/  BRA `(.L_x_1129) ;  /* 0x0000000400287947 */ /* 0x000fec0003800000 */
.L_x_1142:
        /* <DEDUP_REMOVED lines=21> */
.L_x_1151:
[----:B------:R-:W-:Y:S05]  /*b180*/  BSYNC B1 ;  /* 0x0000000000017941 */ /* 0x000fea0003800000 */
.L_x_1150:
[----:B------:R-:W-:Y:S01]  /*b190*/  LEA R3, R0, 0x37800000, 0x17 ;  /* 0x3780000000037811 */ /* 0x000fe200078eb8ff */
[----:B------:R-:W-:-:S05]  /*b1a0*/  IMAD.SHL.U32 R0, R2, 0x200000, RZ ;  /* 0x0020000002007824 */ /* 0x000fca00078e00ff */
[----:B------:R-:W-:-:S07]  /*b1b0*/  LOP3.LUT R0, R3, R0, R4, 0xfe, !PT ;  /* 0x0000000003007212 */ /* 0x000fce00078efe04 */
.L_x_1149:
[----:B------:R-:W-:Y:S05]  /*b1c0*/  BSYNC B0 ;  /* 0x0000000000007941 */ /* 0x000fea0003800000 */
.L_x_1148:
[----:B------:R-:W-:-:S04]  /*b1d0*/  F2FP.F16.F32.PACK_AB R0, RZ, R0 ;  /* 0x00000000ff00723e */ /* 0x000fc800000000ff */
[----:B------:R-:W-:Y:S01]  /*b1e0*/  PRMT R22, R0, 0x7610, R22 ;  /* 0x0000761000167816 */ /* 0x000fe20000000016 */
[----:B------:R-:W-:Y:S06]  /*b1f0*/  BRA `(.L_x_1129) ;  /* 0x0000000000b47947 */ /* 0x000fec0003800000 */
.L_x_1141:
        /* <DEDUP_REMOVED lines=14> */
.L_x_1155:
[----:B------:R-:W-:Y:S05]  /*b2e0*/  BSYNC B0 ;  /* 0x0000000000007941 */ /* 0x000fea0003800000 */
.L_x_1154:
[----:B------:R-:W-:-:S04]  /*b2f0*/  F2FP.F16.F32.PACK_AB R0, RZ, R0 ;  /* 0x00000000ff00723e */ /* 0x000fc800000000ff */
[----:B------:R-:W-:Y:S01]  /*b300*/  PRMT R22, R0, 0x7610, R22 ;  /* 0x0000761000167816 */ /* 0x000fe20000000016 */
[----:B------:R-:W-:Y:S06]  /*b310*/  BRA `(.L_x_1129) ;  /* 0x00000000006c7947 */ /* 0x000fec0003800000 */
.L_x_1128:
        /* <DEDUP_REMOVED lines=16> */
.L_x_1156:
[----:B------:R-:W-:Y:S01]  /*b420*/  PRMT R22, RZ, 0x7610, R22 ;  /* 0x00007610ff167816 */ /* 0x000fe20000000016 */
[----:B------:R-:W-:Y:S06]  /*b430*/  BRA `(.L_x_1129) ;  /* 0x0000000000247947 */ /* 0x000fec0003800000 */
.L_x_1153:
[----:B------:R-:W2:Y:S02]  /*b440*/  LDG.E.64 R2, desc[UR36][R2.64] ;  /* 0x0000002402027981 */ /* 0x000ea4000c1e1b00 */
[----:B--2---:R-:W0:Y:S02]  /*b450*/  I2F.U64 R0, R2 ;  /* 0x0000000200007312 */ /* 0x004e240000301000 */
[----:B0-----:R-:W-:-:S04]  /*b460*/  F2FP.F16.F32.PACK_AB R0, RZ, R0 ;  /* 0x00000000ff00723e */ /* 0x001fc800000000ff */
[----:B------:R-:W-:Y:S01]  /*b470*/  PRMT R22, R0, 0x7610, R22 ;  /* 0x0000761000167816 */ /* 0x000fe20000000016 */
[----:B------:R-:W-:Y:S06]  /*b480*/  BRA `(.L_x_1129) ;  /* 0x0000000000107947 */ /* 0x000fec0003800000 */
.L_x_1152:
[----:B------:R-:W2:Y:S02]  /*b490*/  LDG.E R2, desc[UR36][R2.64] ;  /* 0x0000002402027981 */ /* 0x000ea4000c1e1900 */
[----:B--2---:R-:W-:-:S04]  /*b4a0*/  I2FP.F32.U32 R0, R2 ;  /* 0x0000000200007245 */ /* 0x004fc80000201000 */
[----:B------:R-:W-:-:S04]  /*b4b0*/  F2FP.F16.F32.PACK_AB R0, RZ, R0 ;  /* 0x00000000ff00723e */ /* 0x000fc800000000ff */
[----:B------:R-:W-:-:S07]  /*b4c0*/  PRMT R22, R0, 0x7610, R22 ;  /* 0x0000761000167816 */ /* 0x000fce0000000016 */
.L_x_1129:
        /* <DEDUP_REMOVED lines=19> */
.L_x_1160:
[----:B------:R-:W2:Y:S02]  /*b600*/  LDG.E.U8 R2, desc[UR36][R2.64] ;  /* 0x0000002402027981 */ /* 0x000ea4000c1e1100 */
[----:B--2---:R-:W-:-:S04]  /*b610*/  I2FP.F32.U32 R0, R2 ;  /* 0x0000000200007245 */ /* 0x004fc80000201000 */
[----:B------:R-:W-:Y:S01]  /*b620*/  F2FP.F16.F32.PACK_AB R0, RZ, R0 ;  /* 0x00000000ff00723e */ /* 0x000fe200000000ff */
[----:B------:R-:W-:Y:S06]  /*b630*/  BRA `(.L_x_1162) ;  /* 0x0000000c00887947 */ /* 0x000fec0003800000 */
.L_x_1159:
        /* <DEDUP_REMOVED lines=10> */
.L_x_1164:
[----:B------:R-:W2:Y:S02]  /*b6e0*/  LDG.E R2, desc[UR36][R2.64] ;  /* 0x0000002402027981 */ /* 0x000ea4000c1e1900 */
[----:B--2---:R-:W-:-:S04]  /*b6f0*/  I2FP.F32.S32 R0, R2 ;  /* 0x0000000200007245 */ /* 0x004fc80000201400 */
[----:B------:R-:W-:Y:S01]  /*b700*/  F2FP.F16.F32.PACK_AB R0, RZ, R0 ;  /* 0x00000000ff00723e */ /* 0x000fe200000000ff */
[----:B------:R-:W-:Y:S06]  /*b710*/  BRA `(.L_x_1162) ;  /* 0x0000000c00507947 */ /* 0x000fec0003800000 */
.L_x_1163:
[----:B------:R-:W2:Y:S02]  /*b720*/  LDG.E.U16 R2, desc[UR36][R2.64] ;  /* 0x0000002402027981 */ /* 0x000ea4000c1e1500 */
[----:B--2---:R-:W0:Y:S02]  /*b730*/  I2F.S16 R0, R2 ;  /* 0x0000000200007306 */ /* 0x004e240000101400 */
[----:B0-----:R-:W-:Y:S01]  /*b740*/  F2FP.F16.F32.PACK_AB R0, RZ, R0 ;  /* 0x00000000ff00723e */ /* 0x001fe200000000ff */
[----:B------:R-:W-:Y:S06]  /*b750*/  BRA `(.L_x_1162) ;  /* 0x0000000c00407947 */ /* 0x000fec0003800000 */
.L_x_1158:
        /* <DEDUP_REMOVED lines=9> */
.L_x_1166:
[----:B------:R0:W5:Y:S01]  /*b7f0*/  LDG.E.U16 R0, desc[UR36][R2.64] ;  /* 0x0000002402007981 */ /* 0x000162000c1e1500 */
[----:B------:R-:W-:Y:S05]  /*b800*/  BRA `(.L_x_1162) ;  /* 0x0000000c00147947 */ /* 0x000fea0003800000 */
.L_x_1165:
        /* <DEDUP_REMOVED lines=9> */
.L_x_1168:
[----:B------:R1:W5:Y:S01]  /*b8a0*/  LDG.E.U16 R0, desc[UR36][R2.64] ;  /* 0x0000002402007981 */ /* 0x000362000c1e1500 */
[----:B------:R-:W-:Y:S05]  /*b8b0*/  BRA `(.L_x_1162) ;  /* 0x0000000800e87947 */ /* 0x000fea0003800000 */
.L_x_1167:
        /* <DEDUP_REMOVED lines=8> */
.L_x_1157:
        /* <DEDUP_REMOVED lines=13> */
.L_x_1171:
        /* <DEDUP_REMOVED lines=8> */
.L_x_1170:
        /* <DEDUP_REMOVED lines=28> */
.L_x_1173:
        /* <DEDUP_REMOVED lines=15> */
.L_x_1172:
[----:B------:R-:W2:Y:S02]  /*bd40*/  LDG.E.U16 R0, desc[UR36][R2.64] ;  /* 0x0000002402007981 */ /* 0x000ea4000c1e1500 */
[----:B--2---:R-:W-:-:S05]  /*bd50*/  IMAD.U32 R0, R0, 0x10000, RZ ;  /* 0x0001000000007824 */ /* 0x004fca00078e00ff */
[----:B------:R-:W-:Y:S01]  /*bd60*/  F2FP.F16.F32.PACK_AB R0, RZ, R0 ;  /* 0x00000000ff00723e */ /* 0x000fe200000000ff */
[----:B------:R-:W-:Y:S06]  /*bd70*/  BRA `(.L_x_1162) ;  /* 0x0000000400b87947 */ /* 0x000fec0003800000 */
.L_x_1169:
        /* <DEDUP_REMOVED lines=12> */
.L_x_1176:
        /* <DEDUP_REMOVED lines=21> */
.L_x_1180:
[----:B------:R-:W-:Y:S05]  /*bf90*/  BSYNC B1 ;  /* 0x0000000000017941 */ /* 0x000fea0003800000 */
.L_x_1179:
[----:B------:R-:W-:Y:S01]  /*bfa0*/  LEA R3, R0, 0x3b800000, 0x17 ;  /* 0x3b80000000037811 */ /* 0x000fe200078eb8ff */
[----:B------:R-:W-:-:S05]  /*bfb0*/  IMAD.SHL.U32 R0, R2, 0x100000, RZ ;  /* 0x0010000002007824 */ /* 0x000fca00078e00ff */
[----:B------:R-:W-:-:S07]  /*bfc0*/  LOP3.LUT R0, R3, R0, R4, 0xfe, !PT ;  /* 0x0000000003007212 */ /* 0x000fce00078efe04 */
.L_x_1178:
[----:B------:R-:W-:Y:S05]  /*bfd0*/  BSYNC B0 ;  /* 0x0000000000007941 */ /* 0x000fea0003800000 */
.L_x_1177:
[----:B------:R-:W-:Y:S01]  /*bfe0*/  F2FP.F16.F32.PACK_AB R0, RZ, R0 ;  /* 0x00000000ff00723e */ /* 0x000fe200000000ff */
[----:B------:R-:W-:Y:S06]  /*bff0*/  BRA `(.L_x_1162) ;  /* 0x0000000400187947 */ /* 0x000fec0003800000 */
.L_x_1175:
        /* <DEDUP_REMOVED lines=21> */
.L_x_1184:
[----:B------:R-:W-:Y:S05]  /*c150*/  BSYNC B1 ;  /* 0x0000000000017941 */ /* 0x000fea0003800000 */
.L_x_1183:
[----:B------:R-:W-:Y:S01]  /*c160*/  LEA R3, R0, 0x37800000, 0x17 ;  /* 0x3780000000037811 */ /* 0x000fe200078eb8ff */
[----:B------:R-:W-:-:S05]  /*c170*/  IMAD.SHL.U32 R0, R2, 0x200000, RZ ;  /* 0x0020000002007824 */ /* 0x000fca00078e00ff */
[----:B------:R-:W-:-:S07]  /*c180*/  LOP3.LUT R0, R3, R0, R4, 0xfe, !PT ;  /* 0x0000000003007212 */ /* 0x000fce00078efe04 */
.L_x_1182:
[----:B------:R-:W-:Y:S05]  /*c190*/  BSYNC B0 ;  /* 0x0000000000007941 */ /* 0x000fea0003800000 */
.L_x_1181:
[----:B------:R-:W-:Y:S01]  /*c1a0*/  F2FP.F16.F32.PACK_AB R0, RZ, R0 ;  /* 0x00000000ff00723e */ /* 0x000fe200000000ff */
[----:B------:R-:W-:Y:S06]  /*c1b0*/  BRA `(.L_x_1162) ;  /* 0x0000000000a87947 */ /* 0x000fec0003800000 */
.L_x_1174:
        /* <DEDUP_REMOVED lines=14> */
.L_x_1188:
[----:B------:R-:W-:Y:S05]  /*c2a0*/  BSYNC B0 ;  /* 0x0000000000007941 */ /* 0x000fea0003800000 */
.L_x_1187:
[----:B------:R-:W-:Y:S01]  /*c2b0*/  F2FP.F16.F32.PACK_AB R0, RZ, R0 ;  /* 0x00000000ff00723e */ /* 0x000fe200000000ff */
[----:B------:R-:W-:Y:S06]  /*c2c0*/  BRA `(.L_x_1162) ;  /* 0x0000000000647947 */ /* 0x000fec0003800000 */
.L_x_1161:
        /* <DEDUP_REMOVED lines=16> */
.L_x_1189:
[----:B------:R-:W-:Y:S01]  /*c3d0*/  PRMT R0, RZ, 0x7610, R0 ;  /* 0x00007610ff007816 */ /* 0x000fe20000000000 */
[----:B------:R-:W-:Y:S06]  /*c3e0*/  BRA `(.L_x_1162) ;  /* 0x00000000001c7947 */ /* 0x000fec0003800000 */
.L_x_1186:
[----:B------:R-:W2:Y:S02]  /*c3f0*/  LDG.E.64 R2, desc[UR36][R2.64] ;  /* 0x0000002402027981 */ /* 0x000ea4000c1e1b00 */
[----:B--2---:R-:W0:Y:S02]  /*c400*/  I2F.U64 R0, R2 ;  /* 0x0000000200007312 */ /* 0x004e240000301000 */
[----:B0-----:R-:W-:Y:S01]  /*c410*/  F2FP.F16.F32.PACK_AB R0, RZ, R0 ;  /* 0x00000000ff00723e */ /* 0x001fe200000000ff */
[----:B------:R-:W-:Y:S06]  /*c420*/  BRA `(.L_x_1162) ;  /* 0x00000000000c7947 */ /* 0x000fec0003800000 */
.L_x_1185:
[----:B------:R-:W2:Y:S02]  /*c430*/  LDG.E R2, desc[UR36][R2.64] ;  /* 0x0000002402027981 */ /* 0x000ea4000c1e1900 */
[----:B--2---:R-:W-:-:S04]  /*c440*/  I2FP.F32.U32 R0, R2 ;  /* 0x0000000200007245 */ /* 0x004fc80000201000 */
[----:B------:R-:W-:-:S07]  /*c450*/  F2FP.F16.F32.PACK_AB R0, RZ, R0 ;  /* 0x00000000ff00723e */ /* 0x000fce00000000ff */
.L_x_1162:
        /* <DEDUP_REMOVED lines=25> */
.L_x_1193:
[----:B------:R-:W-:-:S06]  /*c5f0*/  HADD2.F32 R3, -RZ, R22.H0_H0 ;  /* 0x20000016ff037230 */ /* 0x000fcc0000004100 */
[----:B------:R-:W0:Y:S02]  /*c600*/  F2I.S64.TRUNC R2, R3 ;  /* 0x0000000300027311 */ /* 0x000e24000020d900 */
[----:B0-----:R0:W-:Y:S01]  /*c610*/  STG.E.U8 desc[UR36][R16.64], R2 ;  /* 0x0000000210007986 */ /* 0x0011e2000c101124 */
[----:B------:R-:W-:Y:S05]  /*c620*/  BRA `(.L_x_1195) ;  /* 0x0000000c00847947 */ /* 0x000fea0003800000 */
.L_x_1192:
        /* <DEDUP_REMOVED lines=10> */
.L_x_1197:
[----:B------:R-:W-:-:S04]  /*c6d0*/  HADD2.F32 R22, -RZ, R22.H0_H0 ;  /* 0x20000016ff167230 */ /* 0x000fc80000004100 */
[----:B------:R-:W0:Y:S02]  /*c6e0*/  F2I.FTZ.TRUNC.NTZ R3, R22 ;  /* 0x0000001600037305 */ /* 0x000e24000021f100 */
[----:B0-----:R0:W-:Y:S01]  /*c6f0*/  STG.E desc[UR36][R16.64], R3 ;  /* 0x0000000310007986 */ /* 0x0011e2000c101924 */
[----:B------:R-:W-:Y:S05]  /*c700*/  BRA `(.L_x_1195) ;  /* 0x0000000c004c7947 */ /* 0x000fea0003800000 */
.L_x_1196:
[----:B------:R-:W-:-:S04]  /*c710*/  HADD2.F32 R22, -RZ, R22.H0_H0 ;  /* 0x20000016ff167230 */ /* 0x000fc80000004100 */
[----:B------:R-:W0:Y:S02]  /*c720*/  F2I.FTZ.TRUNC.NTZ R3, R22 ;  /* 0x0000001600037305 */ /* 0x000e24000021f100 */
[----:B0-----:R0:W-:Y:S01]  /*c730*/  STG.E.U16 desc[UR36][R16.64], R3 ;  /* 0x0000000310007986 */ /* 0x0011e2000c101524 */
[----:B------:R-:W-:Y:S05]  /*c740*/  BRA `(.L_x_1195) ;  /* 0x0000000c003c7947 */ /* 0x000fea0003800000 */
.L_x_1191:
        /* <DEDUP_REMOVED lines=9> */
.L_x_1199:
[----:B------:R0:W-:Y:S01]  /*c7e0*/  STG.E.U16 desc[UR36][R16.64], R22 ;  /* 0x0000001610007986 */ /* 0x0001e2000c101524 */
[----:B------:R-:W-:Y:S05]  /*c7f0*/  BRA `(.L_x_1195) ;  /* 0x0000000c00107947 */ /* 0x000fea0003800000 */
.L_x_1198:
        /* <DEDUP_REMOVED lines=10> */
.L_x_1201:
[----:B------:R-:W-:-:S05]  /*c8a0*/  HADD2.F32 R0, -RZ, R22.H0_H0 ;  /* 0x20000016ff007230 */ /* 0x000fca0000004100 */
[----:B------:R-:W-:-:S04]  /*c8b0*/  F2FP.F16.F32.PACK_AB R0, RZ, R0 ;  /* 0x00000000ff00723e */ /* 0x000fc800000000ff */
[----:B------:R-:W-:-:S05]  /*c8c0*/  PRMT R0, R0, 0x5410, RZ ;  /* 0x0000541000007816 */ /* 0x000fca00000000ff */
[----:B------:R0:W-:Y:S01]  /*c8d0*/  STG.E desc[UR36][R16.64], R0 ;  /* 0x0000000010007986 */ /* 0x0001e2000c101924 */
[----:B------:R-:W-:Y:S05]  /*c8e0*/  BRA `(.L_x_1195) ;  /* 0x0000000800d47947 */ /* 0x000fea0003800000 */
.L_x_1200:
[----:B------:R-:W-:-:S05]  /*c8f0*/  HADD2.F32 R2, -RZ, R22.H0_H0 ;  /* 0x20000016ff027230 */ /* 0x000fca0000004100 */
[----:B------:R-:W-:-:S06]  /*c900*/  FMUL.FTZ R2, R2, 1 ;  /* 0x3f80000002027820 */ /* 0x000fcc0000410000 */
[----:B------:R-:W0:Y:S02]  /*c910*/  F2F.F64.F32 R2, R2 ;  /* 0x0000000200027310 */ /* 0x000e240000201800 */
[----:B0-----:R0:W-:Y:S01]  /*c920*/  STG.E.64 desc[UR36][R16.64], R2 ;  /* 0x0000000210007986 */ /* 0x0011e2000c101b24 */
[----:B------:R-:W-:Y:S05]  /*c930*/  BRA `(.L_x_1195) ;  /* 0x0000000800c07947 */ /* 0x000fea0003800000 */
.L_x_1190:
        /* <DEDUP_REMOVED lines=13> */
.L_x_1204:
[----:B------:R-:W-:Y:S01]  /*ca10*/  HADD2.F32 R22, -RZ, R22.H0_H0 ;  /* 0x20000016ff167230 */ /* 0x000fe20000004100 */
[----:B------:R-:W-:-:S04]  /*ca20*/  CS2R R6, SRZ ;  /* 0x0000000000067805 */ /* 0x000fc8000001ff00 */
[----:B------:R-:W-:-:S06]  /*ca30*/  FMUL.FTZ R4, R22, 1 ;  /* 0x3f80000016047820 */ /* 0x000fcc0000410000 */
[----:B------:R-:W0:Y:S02]  /*ca40*/  F2F.F64.F32 R4, R4 ;  /* 0x0000000400047310 */ /* 0x000e240000201800 */
[----:B0-----:R0:W-:Y:S01]  /*ca50*/  STG.E.128 desc[UR36][R16.64], R4 ;  /* 0x0000000410007986 */ /* 0x0011e2000c101d24 */
[----:B------:R-:W-:Y:S05]  /*ca60*/  BRA `(.L_x_1195) ;  /* 0x0000000800747947 */ /* 0x000fea0003800000 */
.L_x_1203:
        /* <DEDUP_REMOVED lines=21> */
.L_x_1208:
[----:B------:R-:W-:Y:S05]  /*cbc0*/  BSYNC B0 ;  /* 0x0000000000007941 */ /* 0x000fea0003800000 */
.L_x_1207:
[----:B------:R-:W-:-:S05]  /*cbd0*/  LOP3.LUT R3, R0, R3, RZ, 0xfc, !PT ;  /* 0x0000000300037212 */ /* 0x000fca00078efcff */
[----:B------:R0:W-:Y:S01]  /*cbe0*/  STG.E.U8 desc[UR36][R16.64], R3 ;  /* 0x0000000310007986 */ /* 0x0001e2000c101124 */
[----:B------:R-:W-:Y:S05]  /*cbf0*/  BRA `(.L_x_1195) ;  /* 0x0000000800107947 */ /* 0x000fea0003800000 */
.L_x_1206:
        /* <DEDUP_REMOVED lines=13> */
.L_x_1210:
[----:B------:R-:W-:Y:S01]  /*ccd0*/  IMAD.MOV.U32 R0, RZ, RZ, 0x7f ;  /* 0x0000007fff007424 */ /* 0x000fe200078e00ff */
[----:B------:R-:W-:-:S04]  /*cce0*/  ISETP.GT.U32.AND P0, PT, R2, 0x7f800000, PT ;  /* 0x7f8000000200780c */ /* 0x000fc80003f04070 */
[----:B------:R-:W-:-:S09]  /*ccf0*/  SEL R0, R0, 0x7c, P0 ;  /* 0x0000007c00007807 */ /* 0x000fd20000000000 */
.L_x_1211:
[----:B------:R-:W-:Y:S05]  /*cd00*/  BSYNC B0 ;  /* 0x0000000000007941 */ /* 0x000fea0003800000 */
.L_x_1209:
[----:B------:R-:W-:-:S04]  /*cd10*/  LOP3.LUT R2, R3, 0x80000000, RZ, 0xc0, !PT ;  /* 0x8000000003027812 */ /* 0x000fc800078ec0ff */
[----:B------:R-:W-:-:S04]  /*cd20*/  SHF.R.U32.HI R3, RZ, 0x18, R2 ;  /* 0x00000018ff037819 */ /* 0x000fc80000011602 */
[----:B------:R-:W-:-:S05]  /*cd30*/  LOP3.LUT R3, R0, R3, RZ, 0xfc, !PT ;  /* 0x0000000300037212 */ /* 0x000fca00078efcff */
[----:B------:R0:W-:Y:S01]  /*cd40*/  STG.E.U8 desc[UR36][R16.64], R3 ;  /* 0x0000000310007986 */ /* 0x0001e2000c101124 */
[----:B------:R-:W-:Y:S05]  /*cd50*/  BRA `(.L_x_1195) ;  /* 0x0000000400b87947 */ /* 0x000fea0003800000 */
.L_x_1205:
[----:B------:R-:W-:-:S05]  /*cd60*/  HADD2.F32 R0, -RZ, R22.H0_H0 ;  /* 0x20000016ff007230 */ /* 0x000fca0000004100 */
[----:B------:R-:W-:-:S05]  /*cd70*/  F2FP.BF16.F32.PACK_AB R0, RZ, R0 ;  /* 0x00000000ff00723e */ /* 0x000fca00000010ff */
[----:B------:R0:W-:Y:S01]  /*cd80*/  STG.E.U16 desc[UR36][R16.64], R0 ;  /* 0x0000000010007986 */ /* 0x0001e2000c101524 */
[----:B------:R-:W-:Y:S05]  /*cd90*/  BRA `(.L_x_1195) ;  /* 0x0000000400a87947 */ /* 0x000fea0003800000 */
.L_x_1202:
        /* <DEDUP_REMOVED lines=12> */
.L_x_1214:
        /* <DEDUP_REMOVED lines=17> */
.L_x_1217:
[----:B------:R-:W-:-:S04]  /*cf70*/  LOP3.LUT R2, R3, 0x80000000, RZ, 0xc0, !PT ;  /* 0x8000000003027812 */ /* 0x000fc800078ec0ff */
[----:B------:R-:W-:-:S04]  /*cf80*/  SHF.R.U32.HI R3, RZ, 0x18, R2 ;  /* 0x00000018ff037819 */ /* 0x000fc80000011602 */
[----:B------:R-:W-:-:S04]  /*cf90*/  LOP3.LUT R0, R0, R3, RZ, 0xfc, !PT ;  /* 0x0000000300007212 */ /* 0x000fc800078efcff */
[----:B------:R-:W-:-:S07]  /*cfa0*/  PRMT R8, R0, 0x7610, R8 ;  /* 0x0000761000087816 */ /* 0x000fce0000000008 */
.L_x_1216:
[----:B------:R-:W-:Y:S05]  /*cfb0*/  BSYNC B0 ;  /* 0x0000000000007941 */ /* 0x000fea0003800000 */
.L_x_1215:
[----:B------:R3:W-:Y:S01]  /*cfc0*/  STG.E.U8 desc[UR36][R16.64], R8 ;  /* 0x0000000810007986 */ /* 0x0007e2000c101124 */
[----:B------:R-:W-:Y:S05]  /*cfd0*/  BRA `(.L_x_1195) ;  /* 0x0000000400187947 */ /* 0x000fea0003800000 */
.L_x_1213:
        /* <DEDUP_REMOVED lines=17> */
.L_x_1220:
[----:B------:R-:W-:-:S04]  /*d0f0*/  LOP3.LUT R2, R3, 0x80000000, RZ, 0xc0, !PT ;  /* 0x8000000003027812 */ /* 0x000fc800078ec0ff */
[----:B------:R-:W-:-:S04]  /*d100*/  SHF.R.U32.HI R3, RZ, 0x18, R2 ;  /* 0x00000018ff037819 */ /* 0x000fc80000011602 */
[----:B------:R-:W-:-:S04]  /*d110*/  LOP3.LUT R0, R0, R3, RZ, 0xfc, !PT ;  /* 0x0000000300007212 */ /* 0x000fc800078efcff */
[----:B------:R-:W-:-:S07]  /*d120*/  PRMT R8, R0, 0x7610, R8 ;  /* 0x0000761000087816 */ /* 0x000fce0000000008 */
.L_x_1219:
[----:B------:R-:W-:Y:S05]  /*d130*/  BSYNC B0 ;  /* 0x0000000000007941 */ /* 0x000fea0003800000 */
.L_x_1218:
[----:B------:R0:W-:Y:S01]  /*d140*/  STG.E.U8 desc[UR36][R16.64], R8 ;  /* 0x0000000810007986 */ /* 0x0001e2000c101124 */
[----:B------:R-:W-:Y:S05]  /*d150*/  BRA `(.L_x_1195) ;  /* 0x0000000000b87947 */ /* 0x000fea0003800000 */
.L_x_1212:
        /* <DEDUP_REMOVED lines=22> */
.L_x_1194:
        /* <DEDUP_REMOVED lines=16> */
.L_x_1223:
[----:B------:R-:W-:Y:S05]  /*d3c0*/  BRA `(.L_x_1195) ;  /* 0x00000000001c7947 */ /* 0x000fea0003800000 */
.L_x_1222:
[----:B------:R-:W-:-:S06]  /*d3d0*/  HADD2.F32 R2, -RZ, R22.H0_H0 ;  /* 0x20000016ff027230 */ /* 0x000fcc0000004100 */
[----:B------:R-:W0:Y:S02]  /*d3e0*/  F2I.U64.TRUNC R2, R2 ;  /* 0x0000000200027311 */ /* 0x000e24000020d800 */
[----:B0-----:R1:W-:Y:S01]  /*d3f0*/  STG.E.64 desc[UR36][R16.64], R2 ;  /* 0x0000000210007986 */ /* 0x0013e2000c101b24 */
[----:B------:R-:W-:Y:S05]  /*d400*/  BRA `(.L_x_1195) ;  /* 0x00000000000c7947 */ /* 0x000fea0003800000 */
.L_x_1221:
[----:B------:R-:W-:-:S04]  /*d410*/  HADD2.F32 R22, -RZ, R22.H0_H0 ;  /* 0x20000016ff167230 */ /* 0x000fc80000004100 */
[----:B------:R-:W0:Y:S02]  /*d420*/  F2I.FTZ.U32.TRUNC.NTZ R3, R22 ;  /* 0x0000001600037305 */ /* 0x000e24000021f000 */
[----:B0-----:R0:W-:Y:S02]  /*d430*/  STG.E desc[UR36][R16.64], R3 ;  /* 0x0000000310007986 */ /* 0x0011e4000c101924 */
.L_x_1195:
[----:B------:R-:W-:-:S07]  /*d440*/  VIADD R19, R19, 0x80 ;  /* 0x0000008013137836 */ /* 0x000fce0000000000 */
.L_x_1122:
[----:B------:R-:W-:Y:S05]  /*d450*/  BSYNC B6 ;  /* 0x0000000000067941 */ /* 0x000fea0003800000 */
.L_x_1121:
        /* <DEDUP_REMOVED lines=357> */
.L_x_1224:
        /* <DEDUP_REMOVED lines=23> */
.L_x_1228:
[----:B------:R-:W2:Y:S02]  /*ec20*/  LDG.E.U8 R2, desc[UR36][R2.64] ;  /* 0x0000002402027981 */ /* 0x000ea4000c1e1100 */
[----:B--2---:R-:W-:-:S04]  /*ec30*/  I2FP.F32.U32 R0, R2 ;  /* 0x0000000200007245 */ /* 0x004fc80000201000 */
[----:B------:R-:W-:-:S04]  /*ec40*/  F2FP.F16.F32.PACK_AB R0, RZ, R0 ;  /* 0x00000000ff00723e */ /* 0x000fc800000000ff */
[----:B------:R-:W-:Y:S01]  /*ec50*/  PRMT R19, R0, 0x7610, R19 ;  /* 0x0000761000137816 */ /* 0x000fe20000000013 */
[----:B------:R-:W-:Y:S06]  /*ec60*/  BRA `(.L_x_1230) ;  /* 0x0000000c00bc7947 */ /* 0x000fec0003800000 */
.L_x_1227:
        /* <DEDUP_REMOVED lines=11> */
.L_x_1232:
[----:B------:R-:W2:Y:S02]  /*ed20*/  LDG.E R2, desc[UR36][R2.64] ;  /* 0x0000002402027981 */ /* 0x000ea4000c1e1900 */
[----:B--2---:R-:W-:-:S04]  /*ed30*/  I2FP.F32.S32 R0, R2 ;  /* 0x0000000200007245 */ /* 0x004fc80000201400 */
[----:B------:R-:W-:-:S04]  /*ed40*/  F2FP.F16.F32.PACK_AB R0, RZ, R0 ;  /* 0x00000000ff00723e */ /* 0x000fc800000000ff */
[----:B------:R-:W-:Y:S01]  /*ed50*/  PRMT R19, R0, 0x7610, R19 ;  /* 0x0000761000137816 */ /* 0x000fe20000000013 */
[----:B------:R-:W-:Y:S06]  /*ed60*/  BRA `(.L_x_1230) ;  /* 0x0000000c007c7947 */ /* 0x000fec0003800000 */
.L_x_1231:
[----:B------:R-:W2:Y:S02]  /*ed70*/  LDG.E.U16 R2, desc[UR36][R2.64] ;  /* 0x0000002402027981 */ /* 0x000ea4000c1e1500 */
[----:B--2---:R-:W0:Y:S02]  /*ed80*/  I2F.S16 R0, R2 ;  /* 0x0000000200007306 */ /* 0x004e240000101400 */
[----:B0-----:R-:W-:-:S04]  /*ed90*/  F2FP.F16.F32.PACK_AB R0, RZ, R0 ;  /* 0x00000000ff00723e */ /* 0x001fc800000000ff */
[----:B------:R-:W-:Y:S01]  /*eda0*/  PRMT R19, R0, 0x7610, R19 ;  /* 0x0000761000137816 */ /* 0x000fe20000000013 */
[----:B------:R-:W-:Y:S06]  /*edb0*/  BRA `(.L_x_1230) ;  /* 0x0000000c00687947 */ /* 0x000fec0003800000 */
.L_x_1226:
        /* <DEDUP_REMOVED lines=9> */
.L_x_1234:
[----:B------:R1:W5:Y:S01]  /*ee50*/  LDG.E.U16 R19, desc[UR36][R2.64] ;  /* 0x0000002402137981 */ /* 0x000362000c1e1500 */
[----:B------:R-:W-:Y:S05]  /*ee60*/  BRA `(.L_x_1230) ;  /* 0x0000000c003c7947 */ /* 0x000fea0003800000 */
.L_x_1233:
        /* <DEDUP_REMOVED lines=9> */
.L_x_1236:
[----:B------:R0:W5:Y:S01]  /*ef00*/  LDG.E.U16 R19, desc[UR36][R2.64] ;  /* 0x0000002402137981 */ /* 0x000162000c1e1500 */
[----:B------:R-:W-:Y:S05]  /*ef10*/  BRA `(.L_x_1230) ;  /* 0x0000000c00107947 */ /* 0x000fea0003800000 */
.L_x_1235:
        /* <DEDUP_REMOVED lines=9> */
.L_x_1225:
        /* <DEDUP_REMOVED lines=14> */
.L_x_1239:
        /* <DEDUP_REMOVED lines=9> */
.L_x_1238:
        /* <DEDUP_REMOVED lines=28> */
.L_x_1241:
        /* <DEDUP_REMOVED lines=15> */
.L_x_1240:
[----:B------:R-:W2:Y:S02]  /*f3d0*/  LDG.E.U16 R0, desc[UR36][R2.64] ;  /* 0x0000002402007981 */ /* 0x000ea4000c1e1500 */
[----:B--2---:R-:W-:-:S05]  /*f3e0*/  IMAD.U32 R0, R0, 0x10000, RZ ;  /* 0x0001000000007824 */ /* 0x004fca00078e00ff */
[----:B------:R-:W-:-:S04]  /*f3f0*/  F2FP.F16.F32.PACK_AB R0, RZ, R0 ;  /* 0x00000000ff00723e */ /* 0x000fc800000000ff */
[----:B------:R-:W-:Y:S01]  /*f400*/  PRMT R19, R0, 0x7610, R19 ;  /* 0x0000761000137816 */ /* 0x000fe20000000013 */
[----:B------:R-:W-:Y:S06]  /*f410*/  BRA `(.L_x_1230) ;  /* 0x0000000400d07947 */ /* 0x000fec0003800000 */
.L_x_1237:
        /* <DEDUP_REMOVED lines=13> */
.L_x_1244:
        /* <DEDUP_REMOVED lines=21> */
.L_x_1248:
[----:B------:R-:W-:Y:S05]  /*f640*/  BSYNC B1 ;  /* 0x0000000000017941 */ /* 0x000fea0003800000 */
.L_x_1247:
[----:B------:R-:W-:Y:S01]  /*f650*/  LEA R3, R0, 0x3b800000, 0x17 ;  /* 0x3b80000000037811 */ /* 0x000fe200078eb8ff */
[----:B------:R-:W-:-:S05]  /*f660*/  IMAD.SHL.U32 R0, R2, 0x100000, RZ ;  /* 0x0010000002007824 */ /* 0x000fca00078e00ff */
[----:B------:R-:W-:-:S07]  /*f670*/  LOP3.LUT R0, R3, R0, R4, 0xfe, !PT ;  /* 0x0000000003007212 */ /* 0x000fce00078efe04 */
.L_x_1246:
[----:B------:R-:W-:Y:S05]  /*f680*/  BSYNC B0 ;  /* 0x0000000000007941 */ /* 0x000fea0003800000 */
.L_x_1245:
[----:B------:R-:W-:-:S04]  /*f690*/  F2FP.F16.F32.PACK_AB R0, RZ, R0 ;  /* 0x00000000ff00723e */ /* 0x000fc800000000ff */
[----:B------:R-:W-:Y:S01]  /*f6a0*/  PRMT R19, R0, 0x7610, R19 ;  /* 0x0000761000137816 */ /* 0x000fe20000000013 */
[----:B------:R-:W-:Y:S06]  /*f6b0*/  BRA `(.L_x_1230) ;  /* 0x0000000400287947 */ /* 0x000fec0003800000 */
.L_x_1243:
        /* <DEDUP_REMOVED lines=21> */
.L_x_1252:
[----:B------:R-:W-:Y:S05]  /*f810*/  BSYNC B1 ;  /* 0x0000000000017941 */ /* 0x000fea0003800000 */
.L_x_1251:
[----:B------:R-:W-:Y:S01]  /*f820*/  LEA R3, R0, 0x37800000, 0x17 ;  /* 0x3780000000037811 */ /* 0x000fe200078eb8ff */
[----:B------:R-:W-:-:S05]  /*f830*/  IMAD.SHL.U32 R0, R2, 0x200000, RZ ;  /* 0x0020000002007824 */ /* 0x000fca00078e00ff */
[----:B------:R-:W-:-:S07]  /*f840*/  LOP3.LUT R0, R3, R0, R4, 0xfe, !PT ;  /* 0x0000000003007212 */ /* 0x000fce00078efe04 */
.L_x_1250:
[----:B------:R-:W-:Y:S05]  /*f850*/  BSYNC B0 ;  /* 0x0000000000007941 */ /* 0x000fea0003800000 */
.L_x_1249:
[----:B------:R-:W-:-:S04]  /*f860*/  F2FP.F16.F32.PACK_AB R0, RZ, R0 ;  /* 0x00000000ff00723e */ /* 0x000fc800000000ff */
[----:B------:R-:W-:Y:S01]  /*f870*/  PRMT R19, R0, 0x7610, R19 ;  /* 0x0000761000137816 */ /* 0x000fe20000000013 */
[----:B------:R-:W-:Y:S06]  /*f880*/  BRA `(.L_x_1230) ;  /* 0x0000000000b47947 */ /* 0x000fec0003800000 */
.L_x_1242:
        /* <DEDUP_REMOVED lines=14> */
.L_x_1256:
[----:B------:R-:W-:Y:S05]  /*f970*/  BSYNC B0 ;  /* 0x0000000000007941 */ /* 0x000fea0003800000 */
.L_x_1255:
[----:B------:R-:W-:-:S04]  /*f980*/  F2FP.F16.F32.PACK_AB R0, RZ, R0 ;  /* 0x00000000ff00723e */ /* 0x000fc800000000ff */
[----:B------:R-:W-:Y:S01]  /*f990*/  PRMT R19, R0, 0x7610, R19 ;  /* 0x0000761000137816 */ /* 0x000fe20000000013 */
[----:B------:R-:W-:Y:S06]  /*f9a0*/  BRA `(.L_x_1230) ;  /* 0x00000000006c7947 */ /* 0x000fec0003800000 */
.L_x_1229:
        /* <DEDUP_REMOVED lines=16> */
.L_x_1257:
[----:B------:R-:W-:Y:S01]  /*fab0*/  PRMT R19, RZ, 0x7610, R19 ;  /* 0x00007610ff137816 */ /* 0x000fe20000000013 */
[----:B------:R-:W-:Y:S06]  /*fac0*/  BRA `(.L_x_1230) ;  /* 0x0000000000247947 */ /* 0x000fec0003800000 */
.L_x_1254:
[----:B------:R-:W2:Y:S02]  /*fad0*/  LDG.E.64 R2, desc[UR36][R2.64] ;  /* 0x0000002402027981 */ /* 0x000ea4000c1e1b00 */
[----:B--2---:R-:W0:Y:S02]  /*fae0*/  I2F.U64 R0, R2 ;  /* 0x0000000200007312 */ /* 0x004e240000301000 */
[----:B0-----:R-:W-:-:S04]  /*faf0*/  F2FP.F16.F32.PACK_AB R0, RZ, R0 ;  /* 0x00000000ff00723e */ /* 0x001fc800000000ff */
[----:B------:R-:W-:Y:S01]  /*fb00*/  PRMT R19, R0, 0x7610, R19 ;  /* 0x0000761000137816 */ /* 0x000fe20000000013 */
[----:B------:R-:W-:Y:S06]  /*fb10*/  BRA `(.L_x_1230) ;  /* 0x0000000000107947 */ /* 0x000fec0003800000 */
.L_x_1253:
[----:B------:R-:W2:Y:S02]  /*fb20*/  LDG.E R2, desc[UR36][R2.64] ;  /* 0x0000002402027981 */ /* 0x000ea4000c1e1900 */
[----:B--2---:R-:W-:-:S04]  /*fb30*/  I2FP.F32.U32 R0, R2 ;  /* 0x0000000200007245 */ /* 0x004fc80000201000 */
[----:B------:R-:W-:-:S04]  /*fb40*/  F2FP.F16.F32.PACK_AB R0, RZ, R0 ;  /* 0x00000000ff00723e */ /* 0x000fc800000000ff */
[----:B------:R-:W-:-:S07]  /*fb50*/  PRMT R19, R0, 0x7610, R19 ;  /* 0x0000761000137816 */ /* 0x000fce0000000013 */
.L_x_1230:
        /* <DEDUP_REMOVED lines=19> */
.L_x_1261:
[----:B------:R-:W2:Y:S02]  /*fc90*/  LDG.E.U8 R2, desc[UR36][R2.64] ;  /* 0x0000002402027981 */ /* 0x000ea4000c1e1100 */
[----:B--2---:R-:W-:-:S04]  /*fca0*/  I2FP.F32.U32 R0, R2 ;  /* 0x0000000200007245 */ /* 0x004fc80000201000 */
[----:B------:R-:W-:Y:S01]  /*fcb0*/  F2FP.F16.F32.PACK_AB R0, RZ, R0 ;  /* 0x00000000ff00723e */ /* 0x000fe200000000ff */
[----:B------:R-:W-:Y:S06]  /*fcc0*/  BRA `(.L_x_1263) ;  /* 0x0000000c00887947 */ /* 0x000fec0003800000 */
.L_x_1260:
        /* <DEDUP_REMOVED lines=10> */
.L_x_1265:
[----:B------:R-:W2:Y:S02]  /*fd70*/  LDG.E R2, desc[UR36][R2.64] ;  /* 0x0000002402027981 */ /* 0x000ea4000c1e1900 */
[----:B--2---:R-:W-:-:S04]  /*fd80*/  I2FP.F32.S32 R0, R2 ;  /* 0x0000000200007245 */ /* 0x004fc80000201400 */
[----:B------:R-:W-:Y:S01]  /*fd90*/  F2FP.F16.F32.PACK_AB R0, RZ, R0 ;  /* 0x00000000ff00723e */ /* 0x000fe200000000ff */
[----:B------:R-:W-:Y:S06]  /*fda0*/  BRA `(.L_x_1263) ;  /* 0x0000000c00507947 */ /* 0x000fec0003800000 */
.L_x_1264:
[----:B------:R-:W2:Y:S02]  /*fdb0*/  LDG.E.U16 R2, desc[UR36][R2.64] ;  /* 0x0000002402027981 */ /* 0x000ea4000c1e1500 */
[----:B--2---:R-:W0:Y:S02]  /*fdc0*/  I2F.S16 R0, R2 ;  /* 0x0000000200007306 */ /* 0x004e240000101400 */
[----:B0-----:R-:W-:Y:S01]  /*fdd0*/  F2FP.F16.F32.PACK_AB R0, RZ, R0 ;  /* 0x00000000ff00723e */ /* 0x001fe200000000ff */
[----:B------:R-:W-:Y:S06]  /*fde0*/  BRA `(.L_x_1263) ;  /* 0x0000000c00407947 */ /* 0x000fec0003800000 */
.L_x_1259:
        /* <DEDUP_REMOVED lines=9> */
.L_x_1267:
[----:B------:R1:W5:Y:S01]  /*fe80*/  LDG.E.U16 R0, desc[UR36][R2.64] ;  /* 0x0000002402007981 */ /* 0x000362000c1e1500 */
[----:B------:R-:W-:Y:S05]  /*fe90*/  BRA `(.L_x_1263) ;  /* 0x0000000c00147947 */ /* 0x000fea0003800000 */
.L_x_1266:
        /* <DEDUP_REMOVED lines=9> */
.L_x_1269:
[----:B------:R0:W5:Y:S01]  /*ff30*/  LDG.E.U16 R0, desc[UR36][R2.64] ;  /* 0x0000002402007981 */ /* 0x000162000c1e1500 */
[----:B------:R-:W-:Y:S05]  /*ff40*/  BRA `(.L_x_1263) ;  /* 0x0000000800e87947 */ /* 0x000fea0003800000 */
.L_x_1268:
        /* <DEDUP_REMOVED lines=8> */
.L_x_1258:
        /* <DEDUP_REMOVED lines=13> */
.L_x_1272:
        /* <DEDUP_REMOVED lines=8> */
.L_x_1271:
        /* <DEDUP_REMOVED lines=28> */
.L_x_1274:
        /* <DEDUP_REMOVED lines=15> */
.L_x_1273:
[----:B------:R-:W2:Y:S02]  /*103d0*/  LDG.E.U16 R0, desc[UR36][R2.64] ;  /* 0x0000002402007981 */ /* 0x000ea4000c1e1500 */
[----:B--2---:R-:W-:-:S05]  /*103e0*/  IMAD.U32 R0, R0, 0x10000, RZ ;  /* 0x0001000000007824 */ /* 0x004fca00078e00ff */
[----:B------:R-:W-:Y:S01]  /*103f0*/  F2FP.F16.F32.PACK_AB R0, RZ, R0 ;  /* 0x00000000ff00723e */ /* 0x000fe200000000ff */
[----:B------:R-:W-:Y:S06]  /*10400*/  BRA `(.L_x_1263) ;  /* 0x0000000400b87947 */ /* 0x000fec0003800000 */
.L_x_1270:
        /* <DEDUP_REMOVED lines=12> */
.L_x_1277:
        /* <DEDUP_REMOVED lines=21> */
.L_x_1281:
[----:B------:R-:W-:Y:S05]  /*10620*/  BSYNC B1 ;  /* 0x0000000000017941 */ /* 0x000fea0003800000 */
.L_x_1280:
[----:B------:R-:W-:Y:S01]  /*10630*/  LEA R3, R0, 0x3b800000, 0x17 ;  /* 0x3b80000000037811 */ /* 0x000fe200078eb8ff */
[----:B------:R-:W-:-:S05]  /*10640*/  IMAD.SHL.U32 R0, R2, 0x100000, RZ ;  /* 0x0010000002007824 */ /* 0x000fca00078e00ff */
[----:B------:R-:W-:-:S07]  /*10650*/  LOP3.LUT R0, R3, R0, R4, 0xfe, !PT ;  /* 0x0000000003007212 */ /* 0x000fce00078efe04 */
.L_x_1279:
[----:B------:R-:W-:Y:S05]  /*10660*/  BSYNC B0 ;  /* 0x0000000000007941 */ /* 0x000fea0003800000 */
.L_x_1278:
[----:B------:R-:W-:Y:S01]  /*10670*/  F2FP.F16.F32.PACK_AB R0, RZ, R0 ;  /* 0x00000000ff00723e */ /* 0x000fe200000000ff */
[----:B------:R-:W-:Y:S06]  /*10680*/  BRA `(.L_x_1263) ;  /* 0x0000000400187947 */ /* 0x000fec0003800000 */
.L_x_1276:
        /* <DEDUP_REMOVED lines=21> */
.L_x_1285:
[----:B------:R-:W-:Y:S05]  /*107e0*/  BSYNC B1 ;  /* 0x0000000000017941 */ /* 0x000fea0003800000 */
.L_x_1284:
[----:B------:R-:W-:Y:S01]  /*107f0*/  LEA R3, R0, 0x37800000, 0x17 ;  /* 0x3780000000037811 */ /* 0x000fe200078eb8ff */
[----:B------:R-:W-:-:S05]  /*10800*/  IMAD.SHL.U32 R0, R2, 0x200000, RZ ;  /* 0x0020000002007824 */ /* 0x000fca00078e00ff */
[----:B------:R-:W-:-:S07]  /*10810*/  LOP3.LUT R0, R3, R0, R4, 0xfe, !PT ;  /* 0x0000000003007212 */ /* 0x000fce00078efe04 */
.L_x_1283:
[----:B------:R-:W-:Y:S05]  /*10820*/  BSYNC B0 ;  /* 0x0000000000007941 */ /* 0x000fea0003800000 */
.L_x_1282:
[----:B------:R-:W-:Y:S01]  /*10830*/  F2FP.F16.F32.PACK_AB R0, RZ, R0 ;  /* 0x00000000ff00723e */ /* 0x000fe200000000ff */
[----:B------:R-:W-:Y:S06]  /*10840*/  BRA `(.L_x_1263) ;  /* 0x0000000000a87947 */ /* 0x000fec0003800000 */
.L_x_1275:
        /* <DEDUP_REMOVED lines=14> */
.L_x_1289:
[----:B------:R-:W-:Y:S05]  /*10930*/  BSYNC B0 ;  /* 0x0000000000007941 */ /* 0x000fea0003800000 */
.L_x_1288:
[----:B------:R-:W-:Y:S01]  /*10940*/  F2FP.F16.F32.PACK_AB R0, RZ, R0 ;  /* 0x00000000ff00723e */ /* 0x000fe200000000ff */
[----:B------:R-:W-:Y:S06]  /*10950*/  BRA `(.L_x_1263) ;  /* 0x0000000000647947 */ /* 0x000fec0003800000 */
.L_x_1262:
        /* <DEDUP_REMOVED lines=16> */
.L_x_1290:
[----:B------:R-:W-:Y:S01]  /*10a60*/  PRMT R0, RZ, 0x7610, R0 ;  /* 0x00007610ff007816 */ /* 0x000fe20000000000 */
[----:B------:R-:W-:Y:S06]  /*10a70*/  BRA `(.L_x_1263) ;  /* 0x00000000001c7947 */ /* 0x000fec0003800000 */
.L_x_1287:
[----:B------:R-:W2:Y:S02]  /*10a80*/  LDG.E.64 R2, desc[UR36][R2.64] ;  /* 0x0000002402027981 */ /* 0x000ea4000c1e1b00 */
[----:B--2---:R-:W0:Y:S02]  /*10a90*/  I2F.U64 R0, R2 ;  /* 0x0000000200007312 */ /* 0x004e240000301000 */
[----:B0-----:R-:W-:Y:S01]  /*10aa0*/  F2FP.F16.F32.PACK_AB R0, RZ, R0 ;  /* 0x00000000ff00723e */ /* 0x001fe200000000ff */
[----:B------:R-:W-:Y:S06]  /*10ab0*/  BRA `(.L_x_1263) ;  /* 0x00000000000c7947 */ /* 0x000fec0003800000 */
.L_x_1286:
[----:B------:R-:W2:Y:S02]  /*10ac0*/  LDG.E R2, desc[UR36][R2.64] ;  /* 0x0000002402027981 */ /* 0x000ea4000c1e1900 */
[----:B--2---:R-:W-:-:S04]  /*10ad0*/  I2FP.F32.U32 R0, R2 ;  /* 0x0000000200007245 */ /* 0x004fc80000201000 */
[----:B------:R-:W-:-:S07]  /*10ae0*/  F2FP.F16.F32.PACK_AB R0, RZ, R0 ;  /* 0x00000000ff00723e */ /* 0x000fce00000000ff */
.L_x_1263:
        /* <DEDUP_REMOVED lines=23> */
[----:B0-----:R-:W-:Y:S01]  /*10c60*/  STG.E.U8 desc[UR36][R16.64], R3 ;  /* 0x0000000310007986 */ /* 0x001fe2000c101124 */
[----:B------:R-:W-:Y:S05]  /*10c70*/  EXIT ;  /* 0x000000000000794d */ /* 0x000fea0003800000 */
.L_x_1294:
[----:B------:R-:W-:-:S06]  /*10c80*/  HADD2.F32 R3, -RZ, R19.H0_H0 ;  /* 0x20000013ff037230 */ /* 0x000fcc0000004100 */
[----:B------:R-:W0:Y:S02]  /*10c90*/  F2I.S64.TRUNC R2, R3 ;  /* 0x0000000300027311 */ /* 0x000e24000020d900 */
[----:B0-----:R-:W-:Y:S01]  /*10ca0*/  STG.E.U8 desc[UR36][R16.64], R2 ;  /* 0x0000000210007986 */ /* 0x001fe2000c101124 */
[----:B------:R-:W-:Y:S05]  /*10cb0*/  EXIT ;  /* 0x000000000000794d */ /* 0x000fea0003800000 */
.L_x_1293:
        /* <DEDUP_REMOVED lines=8> */
[----:B0-----:R-:W-:Y:S01]  /*10d40*/  STG.E.64 desc[UR36][R16.64], R2 ;  /* 0x0000000210007986 */ /* 0x001fe2000c101b24 */
[----:B------:R-:W-:Y:S05]  /*10d50*/  EXIT ;  /* 0x000000000000794d */ /* 0x000fea0003800000 */
.L_x_1297:
[----:B------:R-:W-:-:S06]  /*10d60*/  HADD2.F32 R19, -RZ, R19.H0_H0 ;  /* 0x20000013ff137230 */ /* 0x000fcc0000004100 */
[----:B------:R-:W0:Y:S02]  /*10d70*/  F2I.FTZ.TRUNC.NTZ R19, R19 ;  /* 0x0000001300137305 */ /* 0x000e24000021f100 */
[----:B0-----:R-:W-:Y:S01]  /*10d80*/  STG.E desc[UR36][R16.64], R19 ;  /* 0x0000001310007986 */ /* 0x001fe2000c101924 */
[----:B------:R-:W-:Y:S05]  /*10d90*/  EXIT ;  /* 0x000000000000794d */ /* 0x000fea0003800000 */
.L_x_1296:
[----:B------:R-:W-:-:S06]  /*10da0*/  HADD2.F32 R19, -RZ, R19.H0_H0 ;  /* 0x20000013ff137230 */ /* 0x000fcc0000004100 */
[----:B------:R-:W0:Y:S02]  /*10db0*/  F2I.FTZ.TRUNC.NTZ R19, R19 ;  /* 0x0000001300137305 */ /* 0x000e24000021f100 */
[----:B0-----:R-:W-:Y:S01]  /*10dc0*/  STG.E.U16 desc[UR36][R16.64], R19 ;  /* 0x0000001310007986 */ /* 0x001fe2000c101524 */
[----:B------:R-:W-:Y:S05]  /*10dd0*/  EXIT ;  /* 0x000000000000794d */ /* 0x000fea0003800000 */
.L_x_1292:
[----:B------:R-:W-:-:S13]  /*10de0*/  ISETP.GT.AND P0, PT, R4, 0x6, PT ;  /* 0x000000060400780c */ /* 0x000fda0003f04270 */
[----:B------:R-:W-:Y:S05]  /*10df0*/  @P0 BRA `(.L_x_1298) ;  /* 0x0000000000240947 */ /* 0x000fea0003800000 */
[----:B------:R-:W-:-:S13]  /*10e00*/  ISETP.NE.AND P0, PT, R4, 0x5, PT ;  /* 0x000000050400780c */ /* 0x000fda0003f05270 */
[----:B------:R-:W-:Y:S05]  /*10e10*/  @!P0 BRA `(.L_x_1299) ;  /* 0x0000000000148947 */ /* 0x000fea0003800000 */
[----:B------:R-:W-:-:S13]  /*10e20*/  ISETP.NE.AND P0, PT, R4, 0x6, PT ;  /* 0x000000060400780c */ /* 0x000fda0003f05270 */
[----:B------:R-:W-:Y:S05]  /*10e30*/  @P0 BRA `(.L_x_1295) ;  /* 0x0000000800c40947 */ /* 0x000fea0003800000 */
[----:B------:R-:W-:-:S05]  /*10e40*/  HADD2.F32 R19, -RZ, R19.H0_H0 ;  /* 0x20000013ff137230 */ /* 0x000fca0000004100 */
[----:B------:R-:W-:Y:S01]  /*10e50*/  STG.E desc[UR36][R16.64], R19 ;  /* 0x0000001310007986 */ /* 0x000fe2000c101924 */
[----:B------:R-:W-:Y:S05]  /*10e60*/  EXIT ;  /* 0x000000000000794d */ /* 0x000fea0003800000 */
.L_x_1299:
[----:B------:R-:W-:Y:S01]  /*10e70*/  STG.E.U16 desc[UR36][R16.64], R19 ;  /* 0x0000001310007986 */ /* 0x000fe2000c101524 */
[----:B------:R-:W-:Y:S05]  /*10e80*/  EXIT ;  /* 0x000000000000794d */ /* 0x000fea0003800000 */
.L_x_1298:
        /* <DEDUP_REMOVED lines=8> */
[----:B------:R-:W-:Y:S01]  /*10f10*/  STG.E.64 desc[UR36][R16.64], R2 ;  /* 0x0000000210007986 */ /* 0x000fe2000c101b24 */
[----:B------:R-:W-:Y:S05]  /*10f20*/  EXIT ;  /* 0x000000000000794d */ /* 0x000fea0003800000 */
.L_x_1301:
[----:B------:R-:W-:-:S05]  /*10f30*/  HADD2.F32 R0, -RZ, R19.H0_H0 ;  /* 0x20000013ff007230 */ /* 0x000fca0000004100 */
[----:B------:R-:W-:-:S04]  /*10f40*/  F2FP.F16.F32.PACK_AB R0, RZ, R0 ;  /* 0x00000000ff00723e */ /* 0x000fc800000000ff */
[----:B------:R-:W-:-:S05]  /*10f50*/  PRMT R0, R0, 0x5410, RZ ;  /* 0x0000541000007816 */ /* 0x000fca00000000ff */
[----:B------:R-:W-:Y:S01]  /*10f60*/  STG.E desc[UR36][R16.64], R0 ;  /* 0x0000000010007986 */ /* 0x000fe2000c101924 */
[----:B------:R-:W-:Y:S05]  /*10f70*/  EXIT ;  /* 0x000000000000794d */ /* 0x000fea0003800000 */
.L_x_1300:
[----:B------:R-:W-:-:S05]  /*10f80*/  HADD2.F32 R2, -RZ, R19.H0_H0 ;  /* 0x20000013ff027230 */ /* 0x000fca0000004100 */
[----:B------:R-:W-:-:S06]  /*10f90*/  FMUL.FTZ R2, R2, 1 ;  /* 0x3f80000002027820 */ /* 0x000fcc0000410000 */
[----:B------:R-:W0:Y:S02]  /*10fa0*/  F2F.F64.F32 R2, R2 ;  /* 0x0000000200027310 */ /* 0x000e240000201800 */
[----:B0-----:R-:W-:Y:S01]  /*10fb0*/  STG.E.64 desc[UR36][R16.64], R2 ;  /* 0x0000000210007986 */ /* 0x001fe2000c101b24 */
[----:B------:R-:W-:Y:S05]  /*10fc0*/  EXIT ;  /* 0x000000000000794d */ /* 0x000fea0003800000 */
.L_x_1291:
        /* <DEDUP_REMOVED lines=11> */
[----:B------:R-:W-:Y:S01]  /*11080*/  STG.E.U8 desc[UR36][R16.64], R3 ;  /* 0x0000000310007986 */ /* 0x000fe2000c101124 */
[----:B------:R-:W-:Y:S05]  /*11090*/  EXIT ;  /* 0x000000000000794d */ /* 0x000fea0003800000 */
.L_x_1304:
[----:B------:R-:W-:Y:S01]  /*110a0*/  HADD2.F32 R19, -RZ, R19.H0_H0 ;  /* 0x20000013ff137230 */ /* 0x000fe20000004100 */
[----:B------:R-:W-:-:S04]  /*110b0*/  CS2R R6, SRZ ;  /* 0x0000000000067805 */ /* 0x000fc8000001ff00 */
[----:B------:R-:W-:-:S06]  /*110c0*/  FMUL.FTZ R4, R19, 1 ;  /* 0x3f80000013047820 */ /* 0x000fcc0000410000 */
[----:B------:R-:W0:Y:S02]  /*110d0*/  F2F.F64.F32 R4, R4 ;  /* 0x0000000400047310 */ /* 0x000e240000201800 */
[----:B0-----:R-:W-:Y:S01]  /*110e0*/  STG.E.128 desc[UR36][R16.64], R4 ;  /* 0x0000000410007986 */ /* 0x001fe2000c101d24 */
[----:B------:R-:W-:Y:S05]  /*110f0*/  EXIT ;  /* 0x000000000000794d */ /* 0x000fea0003800000 */
.L_x_1303:
        /* <DEDUP_REMOVED lines=21> */
.L_x_1308:
[----:B------:R-:W-:Y:S05]  /*11250*/  BSYNC B0 ;  /* 0x0000000000007941 */ /* 0x000fea0003800000 */
.L_x_1307:
[----:B------:R-:W-:-:S05]  /*11260*/  LOP3.LUT R3, R0, R3, RZ, 0xfc, !PT ;  /* 0x0000000300037212 */ /* 0x000fca00078efcff */
[----:B------:R-:W-:Y:S01]  /*11270*/  STG.E.U8 desc[UR36][R16.64], R3 ;  /* 0x0000000310007986 */ /* 0x000fe2000c101124 */
[----:B------:R-:W-:Y:S05]  /*11280*/  EXIT ;  /* 0x000000000000794d */ /* 0x000fea0003800000 */
.L_x_1306:
        /* <DEDUP_REMOVED lines=13> */
.L_x_1310:
[----:B------:R-:W-:Y:S01]  /*11360*/  IMAD.MOV.U32 R0, RZ, RZ, 0x7f ;  /* 0x0000007fff007424 */ /* 0x000fe200078e00ff */
[----:B------:R-:W-:-:S04]  /*11370*/  ISETP.GT.U32.AND P0, PT, R2, 0x7f800000, PT ;  /* 0x7f8000000200780c */ /* 0x000fc80003f04070 */
[----:B------:R-:W-:-:S09]  /*11380*/  SEL R0, R0, 0x7c, P0 ;  /* 0x0000007c00007807 */ /* 0x000fd20000000000 */
.L_x_1311:
[----:B------:R-:W-:Y:S05]  /*11390*/  BSYNC B0 ;  /* 0x0000000000007941 */ /* 0x000fea0003800000 */
.L_x_1309:
[----:B------:R-:W-:-:S04]  /*113a0*/  LOP3.LUT R2, R19, 0x80000000, RZ, 0xc0, !PT ;  /* 0x8000000013027812 */ /* 0x000fc800078ec0ff */
[----:B------:R-:W-:-:S04]  /*113b0*/  SHF.R.U32.HI R3, RZ, 0x18, R2 ;  /* 0x00000018ff037819 */ /* 0x000fc80000011602 */
[----:B------:R-:W-:-:S05]  /*113c0*/  LOP3.LUT R3, R0, R3, RZ, 0xfc, !PT ;  /* 0x0000000300037212 */ /* 0x000fca00078efcff */
[----:B------:R-:W-:Y:S01]  /*113d0*/  STG.E.U8 desc[UR36][R16.64], R3 ;  /* 0x0000000310007986 */ /* 0x000fe2000c101124 */
[----:B------:R-:W-:Y:S05]  /*113e0*/  EXIT ;  /* 0x000000000000794d */ /* 0x000fea0003800000 */
.L_x_1305:
[----:B------:R-:W-:-:S05]  /*113f0*/  HADD2.F32 R0, -RZ, R19.H0_H0 ;  /* 0x20000013ff007230 */ /* 0x000fca0000004100 */
[----:B------:R-:W-:-:S05]  /*11400*/  F2FP.BF16.F32.PACK_AB R0, RZ, R0 ;  /* 0x00000000ff00723e */ /* 0x000fca00000010ff */
[----:B------:R-:W-:Y:S01]  /*11410*/  STG.E.U16 desc[UR36][R16.64], R0 ;  /* 0x0000000010007986 */ /* 0x000fe2000c101524 */
[----:B------:R-:W-:Y:S05]  /*11420*/  EXIT ;  /* 0x000000000000794d */ /* 0x000fea0003800000 */
.L_x_1302:
        /* <DEDUP_REMOVED lines=10> */
[----:B0-----:R-:W-:Y:S01]  /*114d0*/  STG.E.U16 desc[UR36][R16.64], R3 ;  /* 0x0000000310007986 */ /* 0x001fe2000c101524 */
[----:B------:R-:W-:Y:S05]  /*114e0*/  EXIT ;  /* 0x000000000000794d */ /* 0x000fea0003800000 */
.L_x_1314:
        /* <DEDUP_REMOVED lines=17> */
.L_x_1317:
[----:B------:R-:W-:-:S04]  /*11600*/  LOP3.LUT R2, R19, 0x80000000, RZ, 0xc0, !PT ;  /* 0x8000000013027812 */ /* 0x000fc800078ec0ff */
[----:B------:R-:W-:-:S04]  /*11610*/  SHF.R.U32.HI R3, RZ, 0x18, R2 ;  /* 0x00000018ff037819 */ /* 0x000fc80000011602 */
[----:B------:R-:W-:-:S04]  /*11620*/  LOP3.LUT R0, R0, R3, RZ, 0xfc, !PT ;  /* 0x0000000300007212 */ /* 0x000fc800078efcff */
[----:B------:R-:W-:-:S07]  /*11630*/  PRMT R8, R0, 0x7610, R8 ;  /* 0x0000761000087816 */ /* 0x000fce0000000008 */
.L_x_1316:
[----:B------:R-:W-:Y:S05]  /*11640*/  BSYNC B0 ;  /* 0x0000000000007941 */ /* 0x000fea0003800000 */
.L_x_1315:
[----:B------:R-:W-:Y:S01]  /*11650*/  STG.E.U8 desc[UR36][R16.64], R8 ;  /* 0x0000000810007986 */ /* 0x000fe2000c101124 */
[----:B------:R-:W-:Y:S05]  /*11660*/  EXIT ;  /* 0x000000000000794d */ /* 0x000fea0003800000 */
.L_x_1313:
        /* <DEDUP_REMOVED lines=17> */
.L_x_1320:
[----:B------:R-:W-:-:S04]  /*11780*/  LOP3.LUT R2, R19, 0x80000000, RZ, 0xc0, !PT ;  /* 0x8000000013027812 */ /* 0x000fc800078ec0ff */
[----:B------:R-:W-:-:S04]  /*11790*/  SHF.R.U32.HI R3, RZ, 0x18, R2 ;  /* 0x00000018ff037819 */ /* 0x000fc80000011602 */
[----:B------:R-:W-:-:S04]  /*117a0*/  LOP3.LUT R0, R0, R3, RZ, 0xfc, !PT ;  /* 0x0000000300007212 */ /* 0x000fc800078efcff */
[----:B------:R-:W-:-:S07]  /*117b0*/  PRMT R8, R0, 0x7610, R8 ;  /* 0x0000761000087816 */ /* 0x000fce0000000008 */
.L_x_1319:
[----:B------:R-:W-:Y:S05]  /*117c0*/  BSYNC B0 ;  /* 0x0000000000007941 */ /* 0x000fea0003800000 */
.L_x_1318:
[----:B------:R-:W-:Y:S01]  /*117d0*/  STG.E.U8 desc[UR36][R16.64], R8 ;  /* 0x0000000810007986 */ /* 0x000fe2000c101124 */
[----:B------:R-:W-:Y:S05]  /*117e0*/  EXIT ;  /* 0x000000000000794d */ /* 0x000fea0003800000 */
.L_x_1312:
        /* <DEDUP_REMOVED lines=22> */
.L_x_1295:
        /* <DEDUP_REMOVED lines=16> */
.L_x_1323:
[----:B------:R-:W-:Y:S05]  /*11a50*/  EXIT ;  /* 0x000000000000794d */ /* 0x000fea0003800000 */
.L_x_1322:
[----:B------:R-:W-:-:S06]  /*11a60*/  HADD2.F32 R2, -RZ, R19.H0_H0 ;  /* 0x20000013ff027230 */ /* 0x000fcc0000004100 */
[----:B------:R-:W0:Y:S02]  /*11a70*/  F2I.U64.TRUNC R2, R2 ;  /* 0x0000000200027311 */ /* 0x000e24000020d800 */
[----:B0-----:R-:W-:Y:S01]  /*11a80*/  STG.E.64 desc[UR36][R16.64], R2 ;  /* 0x0000000210007986 */ /* 0x001fe2000c101b24 */
[----:B------:R-:W-:Y:S05]  /*11a90*/  EXIT ;  /* 0x000000000000794d */ /* 0x000fea0003800000 */
.L_x_1321:
[----:B------:R-:W-:-:S06]  /*11aa0*/  HADD2.F32 R19, -RZ, R19.H0_H0 ;  /* 0x20000013ff137230 */ /* 0x000fcc0000004100 */
[----:B------:R-:W0:Y:S02]  /*11ab0*/  F2I.FTZ.U32.TRUNC.NTZ R19, R19 ;  /* 0x0000001300137305 */ /* 0x000e24000021f000 */
[----:B0-----:R-:W-:Y:S01]  /*11ac0*/  STG.E desc[UR36][R16.64], R19 ;  /* 0x0000001310007986 */ /* 0x001fe2000c101924 */
[----:B------:R-:W-:Y:S05]  /*11ad0*/  EXIT ;  /* 0x000000000000794d */ /* 0x000fea0003800000 */
.L_x_1324:
        /* <DEDUP_REMOVED lines=10> */
.L_x_7969:


//--------------------- .text._ZN2at6native27unrolled_elementwise_kernelIZZZNS0_44_GLOBAL__N__40a83637_7_Lerp_cu_f5210f67_358318lerp_scalar_kernelERNS_18TensorIteratorBaseERKN3c106ScalarEENKUlvE0_clEvENKUlvE1_clEvEUlNS5_4HalfESB_E_St5arrayIPcLm3EELi4E23TrivialOffsetCalculatorILi2EjESG_ILi1EjENS0_6memory12LoadWithCastILi2EEENSJ_13StoreWithCastILi1EEEEEviT_T0_T2_T3_T4_T5_ --------------------------
	.section	.text._ZN2at6native27unrolled_elementwise_kernelIZZZNS0_44_GLOBAL__N__40a83637_7_Lerp_cu_f5210f67_358318lerp_scalar_kernelERNS_18TensorIteratorBaseERKN3c106ScalarEENKUlvE0_clEvENKUlvE1_clEvEUlNS5_4HalfESB_E_St5arrayIPcLm3EELi4E23TrivialOffsetCalculatorILi2EjESG_ILi1EjENS0_6memory12LoadWithCastILi2EEENSJ_13StoreWithCastILi1EEEEEviT_T0_T2_T3_T4_T5_,"ax",@progbits
	.align	128
        .global         _ZN2at6native27unrolled_elementwise_kernelIZZZNS0_44_GLOBAL__N__40a83637_7_Lerp_cu_f5210f67_358318lerp_scalar_kernelERNS_18TensorIteratorBaseERKN3c106ScalarEENKUlvE0_clEvENKUlvE1_clEvEUlNS5_4HalfESB_E_St5arrayIPcLm3EELi4E23TrivialOffsetCalculatorILi2EjESG_ILi1EjENS0_6memory12LoadWithCastILi2EEENSJ_13StoreWithCastILi1EEEEEviT_T0_T2_T3_T4_T5_
        .type           _ZN2at6native27unrolled_elementwise_kernelIZZZNS0_44_GLOBAL__N__40a83637_7_Lerp_cu_f5210f67_358318lerp_scalar_kernelERNS_18TensorIteratorBaseERKN3c106ScalarEENKUlvE0_clEvENKUlvE1_clEvEUlNS5_4HalfESB_E_St5arrayIPcLm3EELi4E23TrivialOffsetCalculatorILi2EjESG_ILi1EjENS0_6memory12LoadWithCastILi2EEENSJ_13StoreWithCastILi1EEEEEviT_T0_T2_T3_T4_T5_,@function
        .size           _ZN2at6native27unrolled_elementwise_kernelIZZZNS0_44_GLOBAL__N__40a83637_7_Lerp_cu_f5210f67_358318lerp_scalar_kernelERNS_18TensorIteratorBaseERKN3c106ScalarEENKUlvE0_clEvENKUlvE1_clEvEUlNS5_4HalfESB_E_St5arrayIPcLm3EELi4E23TrivialOffsetCalculatorILi2EjESG_ILi1EjENS0_6memory12LoadWithCastILi2EEENSJ_13StoreWithCastILi1EEEEEviT_T0_T2_T3_T4_T5_,(.L_x_7970 - _ZN2at6native27unrolled_elementwise_kernelIZZZNS0_44_GLOBAL__N__40a83637_7_Lerp_cu_f5210f67_358318lerp_scalar_kernelERNS_18TensorIteratorBaseERKN3c106ScalarEENKUlvE0_clEvENKUlvE1_clEvEUlNS5_4HalfESB_E_St5arrayIPcLm3EELi4E23TrivialOffsetCalculatorILi2EjESG_ILi1EjENS0_6memory12LoadWithCastILi2EEENSJ_13StoreWithCastILi1EEEEEviT_T0_T2_T3_T4_T5_)
        .other          _ZN2at6native27unrolled_elementwise_kernelIZZZNS0_44_GLOBAL__N__40a83637_7_Lerp_cu_f5210f67_358318lerp_scalar_kernelERNS_18TensorIteratorBaseERKN3c106ScalarEENKUlvE0_clEvENKUlvE1_clEvEUlNS5_4HalfESB_E_St5arrayIPcLm3EELi4E23TrivialOffsetCalculatorILi2EjESG_ILi1EjENS0_6memory12LoadWithCastILi2EEENSJ_13StoreWithCastILi1EEEEEviT_T0_T2_T3_T4_T5_,@"STO_CUDA_ENTRY STV_DEFAULT"
_ZN2at6native27unrolled_elementwise_kernelIZZZNS0_44_GLOBAL__N__40a83637_7_Lerp_cu_f5210f67_358318lerp_scalar_kernelERNS_18TensorIteratorBaseERKN3c106ScalarEENKUlvE0_clEvENKUlvE1_clEvEUlNS5_4HalfESB_E_St5arrayIPcLm3EELi4E23TrivialOffsetCalculatorILi2EjESG_ILi1EjENS0_6memory12LoadWithCastILi2EEENSJ_13StoreWithCastILi1EEEEEviT_T0_T2_T3_T4_T5_:
.text._ZN2at6native27unrolled_elementwise_kernelIZZZNS0_44_GLOBAL__N__40a83637_7_Lerp_cu_f5210f67_358318lerp_scalar_kernelERNS_18TensorIteratorBaseERKN3c106ScalarEENKUlvE0_clEvENKUlvE1_clEvEUlNS5_4HalfESB_E_St5arrayIPcLm3EELi4E23TrivialOffsetCalculatorILi2EjESG_ILi1EjENS0_6memory12LoadWithCastILi2EEENSJ_13StoreWithCastILi1EEEEEviT_T0_T2_T3_T4_T5_:
        /* <DEDUP_REMOVED lines=36> */
.L_x_1330:
[----:B------:R-:W2:Y:S02]  /*0240*/  LDG.E.U8 R2, desc[UR36][R2.64] ;  /* 0x0000002402027981 */ /* 0x000ea4000c1e1100 */
[----:B--2---:R-:W-:-:S04]  /*0250*/  I2FP.F32.U32 R0, R2 ;  /* 0x0000000200007245 */ /* 0x004fc80000201000 */
[----:B------:R-:W-:-:S04]  /*0260*/  F2FP.F16.F32.PACK_AB R0, RZ, R0 ;  /* 0x00000000ff00723e */ /* 0x000fc800000000ff */
[----:B------:R-:W-:Y:S01]  /*0270*/  PRMT R19, R0, 0x7610, R19 ;  /* 0x0000761000137816 */ /* 0x000fe20000000013 */
[----:B------:R-:W-:Y:S06]  /*0280*/  BRA `(.L_x_1332) ;  /* 0x0000000c00bc7947 */ /* 0x000fec0003800000 */
.L_x_1329:
        /* <DEDUP_REMOVED lines=11> */
.L_x_1334:
[----:B------:R-:W2:Y:S02]  /*0340*/  LDG.E R2, desc[UR36][R2.64] ;  /* 0x0000002402027981 */ /* 0x000ea4000c1e1900 */
[----:B--2---:R-:W-:-:S04]  /*0350*/  I2FP.F32.S32 R0, R2 ;  /* 0x0000000200007245 */ /* 0x004fc80000201400 */
[----:B------:R-:W-:-:S04]  /*0360*/  F2FP.F16.F32.PACK_AB R0, RZ, R0 ;  /* 0x00000000ff00723e */ /* 0x000fc800000000ff */
[----:B------:R-:W-:Y:S01]  /*0370*/  PRMT R19, R0, 0x7610, R19 ;  /* 0x0000761000137816 */ /* 0x000fe20000000013 */
[----:B------:R-:W-:Y:S06]  /*0380*/  BRA `(.L_x_1332) ;  /* 0x0000000c007c7947 */ /* 0x000fec0003800000 */
.L_x_1333:
[----:B------:R-:W2:Y:S02]  /*0390*/  LDG.E.U16 R2, desc[UR36][R2.64] ;  /* 0x0000002402027981 */ /* 0x000ea4000c1e1500 */
[----:B--2---:R-:W0:Y:S02]  /*03a0*/  I2F.S16 R0, R2 ;  /* 0x0000000200007306 */ /* 0x004e240000101400 */
[----:B0-----:R-:W-:-:S04]  /*03b0*/  F2FP.F16.F32.PACK_AB R0, RZ, R0 ;  /* 0x00000000ff00723e */ /* 0x001fc800000000ff */
[----:B------:R-:W-:Y:S01]  /*03c0*/  PRMT R19, R0, 0x7610, R19 ;  /* 0x0000761000137816 */ /* 0x000fe20000000013 */
[----:B------:R-:W-:Y:S06]  /*03d0*/  BRA `(.L_x_1332) ;  /* 0x0000000c00687947 */ /* 0x000fec0003800000 */
.L_x_1328:
        /* <DEDUP_REMOVED lines=9> */
.L_x_1336:
[----:B------:R1:W5:Y:S01]  /*0470*/  LDG.E.U16 R19, desc[UR36][R2.64] ;  /* 0x0000002402137981 */ /* 0x000362000c1e1500 */
[----:B------:R-:W-:Y:S05]  /*0480*/  BRA `(.L_x_1332) ;  /* 0x0000000c003c7947 */ /* 0x000fea0003800000 */
.L_x_1335:
        /* <DEDUP_REMOVED lines=9> */
.L_x_1338:
[----:B------:R0:W5:Y:S01]  /*0520*/  LDG.E.U16 R19, desc[UR36][R2.64] ;  /* 0x0000002402137981 */ /* 0x000162000c1e1500 */
[----:B------:R-:W-:Y:S05]  /*0530*/  BRA `(.L_x_1332) ;  /* 0x0000000c00107947 */ /* 0x000fea0003800000 */
.L_x_1337:
        /* <DEDUP_REMOVED lines=9> */
.L_x_1327:
        /* <DEDUP_REMOVED lines=14> */
.L_x_1341:
        /* <DEDUP_REMOVED lines=9> */
.L_x_1340:
        /* <DEDUP_REMOVED lines=28> */
.L_x_1343:
        /* <DEDUP_REMOVED lines=15> */
.L_x_1342:
[----:B------:R-:W2:Y:S02]  /*09f0*/  LDG.E.U16 R0, desc[UR36][R2.64] ;  /* 0x0000002402007981 */ /* 0x000ea4000c1e1500 */
[----:B--2---:R-:W-:-:S05]  /*0a00*/  IMAD.U32 R0, R0, 0x10000, RZ ;  /* 0x0001000000007824 */ /* 0x004fca00078e00ff */
[----:B------:R-:W-:-:S04]  /*0a10*/  F2FP.F16.F32.PACK_AB R0, RZ, R0 ;  /* 0x00000000ff00723e */ /* 0x000fc800000000ff */
[----:B------:R-:W-:Y:S01]  /*0a20*/  PRMT R19, R0, 0x7610, R19 ;  /* 0x0000761000137816 */ /* 0x000fe20000000013 */
[----:B------:R-:W-:Y:S06]  /*0a30*/  BRA `(.L_x_1332) ;  /* 0x0000000400d07947 */ /* 0x000fec0003800000 */
.L_x_1339:
        /* <DEDUP_REMOVED lines=13> */
.L_x_1346:
        /* <DEDUP_REMOVED lines=21> */
.L_x_1350:
[----:B------:R-:W-:Y:S05]  /*0c60*/  BSYNC B1 ;  /* 0x0000000000017941 */ /* 0x000fea0003800000 */
.L_x_1349:
[----:B------:R-:W-:Y:S01]  /*0c70*/  LEA R3, R0, 0x3b800000, 0x17 ;  /* 0x3b80000000037811 */ /* 0x000fe200078eb8ff */
[----:B------:R-:W-:-:S05]  /*0c80*/  IMAD.SHL.U32 R0, R2, 0x100000, RZ ;  /* 0x0010000002007824 */ /* 0x000fca00078e00ff */
[----:B------:R-:W-:-:S07]  /*0c90*/  LOP3.LUT R0, R3, R0, R4, 0xfe, !PT ;  /* 0x0000000003007212 */ /* 0x000fce00078efe04 */
.L_x_1348:
[----:B------:R-:W-:Y:S05]  /*0ca0*/  BSYNC B0 ;  /* 0x0000000000007941 */ /* 0x000fea0003800000 */
.L_x_1347:
[----:B------:R-:W-:-:S04]  /*0cb0*/  F2FP.F16.F32.PACK_AB R0, RZ, R0 ;  /* 0x00000000ff00723e */ /* 0x000fc800000000ff */
[----:B------:R-:W-:Y:S01]  /*0cc0*/  PRMT R19, R0, 0x7610, R19 ;  /* 0x0000761000137816 */ /* 0x000fe20000000013 */
[----:B------:R-:W-:Y:S06]  /*0cd0*/  BRA `(.L_x_1332) ;  /* 0x0000000400287947 */ /* 0x000fec0003800000 */
.L_x_1345:
        /* <DEDUP_REMOVED lines=21> */
.L_x_1354:
[----:B------:R-:W-:Y:S05]  /*0e30*/  BSYNC B1 ;  /* 0x0000000000017941 */ /* 0x000fea0003800000 */
.L_x_1353:
[----:B------:R-:W-:Y:S01]  /*0e40*/  LEA R3, R0, 0x37800000, 0x17 ;  /* 0x3780000000037811 */ /* 0x000fe200078eb8ff */
[----:B------:R-:W-:-:S05]  /*0e50*/  IMAD.SHL.U32 R0, R2, 0x200000, RZ ;  /* 0x0020000002007824 */ /* 0x000fca00078e00ff */
[----:B------:R-:W-:-:S07]  /*0e60*/  LOP3.LUT R0, R3, R0, R4, 0xfe, !PT ;  /* 0x0000000003007212 */ /* 0x000fce00078efe04 */
.L_x_1352:
[----:B------:R-:W-:Y:S05]  /*0e70*/  BSYNC B0 ;  /* 0x0000000000007941 */ /* 0x000fea0003800000 */
.L_x_1351:
[----:B------:R-:W-:-:S04]  /*0e80*/  F2FP.F16.F32.PACK_AB R0, RZ, R0 ;  /* 0x00000000ff00723e */ /* 0x000fc800000000ff */
[----:B------:R-:W-:Y:S01]  /*0e90*/  PRMT R19, R0, 0x7610, R19 ;  /* 0x0000761000137816 */ /* 0x000fe20000000013 */
[----:B------:R-:W-:Y:S06]  /*0ea0*/  BRA `(.L_x_1332) ;  /* 0x0000000000b47947 */ /* 0x000fec0003800000 */
.L_x_1344:
        /* <DEDUP_REMOVED lines=14> */
.L_x_1358:
[----:B------:R-:W-:Y:S05]  /*0f90*/  BSYNC B0 ;  /* 0x0000000000007941 */ /* 0x000fea0003800000 */
.L_x_1357:
[----:B------:R-:W-:-:S04]  /*0fa0*/  F2FP.F16.F32.PACK_AB R0, RZ, R0 ;  /* 0x00000000ff00723e */ /* 0x000fc800000000ff */
[----:B------:R-:W-:Y:S01]  /*0fb0*/  PRMT R19, R0, 0x7610, R19 ;  /* 0x0000761000137816 */ /* 0x000fe20000000013 */
[----:B------:R-:W-:Y:S06]  /*0fc0*/  BRA `(.L_x_1332) ;  /* 0x00000000006c7947 */ /* 0x000fec0003800000 */
.L_x_1331:
        /* <DEDUP_REMOVED lines=16> */
.L_x_1359:
[----:B------:R-:W-:Y:S01]  /*10d0*/  PRMT R19, RZ, 0x7610, R19 ;  /* 0x00007610ff137816 */ /* 0x000fe20000000013 */
[----:B------:R-:W-:Y:S06]  /*10e0*/  BRA `(.L_x_1332) ;  /* 0x0000000000247947 */ /* 0x000fec0003800000 */
.L_x_1356:
[----:B------:R-:W2:Y:S02]  /*10f0*/  LDG.E.64 R2, desc[UR36][R2.64] ;  /* 0x0000002402027981 */ /* 0x000ea4000c1e1b00 */
[----:B--2---:R-:W0:Y:S02]  /*1100*/  I2F.U64 R0, R2 ;  /* 0x0000000200007312 */ /* 0x004e240000301000 */
[----:B0-----:R-:W-:-:S04]  /*1110*/  F2FP.F16.F32.PACK_AB R0, RZ, R0 ;  /* 0x00000000ff00723e */ /* 0x001fc800000000ff */
[----:B------:R-:W-:Y:S01]  /*1120*/  PRMT R19, R0, 0x7610, R19 ;  /* 0x0000761000137816 */ /* 0x000fe20000000013 */
[----:B------:R-:W-:Y:S06]  /*1130*/  BRA `(.L_x_1332) ;  /* 0x0000000000107947 */ /* 0x000fec0003800000 */
.L_x_1355:
[----:B------:R-:W2:Y:S02]  /*1140*/  LDG.E R2, desc[UR36][R2.64] ;  /* 0x0000002402027981 */ /* 0x000ea4000c1e1900 */
[----:B--2---:R-:W-:-:S04]  /*1150*/  I2FP.F32.U32 R0, R2 ;  /* 0x0000000200007245 */ /* 0x004fc80000201000 */
[----:B------:R-:W-:-:S04]  /*1160*/  F2FP.F16.F32.PACK_AB R0, RZ, R0 ;  /* 0x00000000ff00723e */ /* 0x000fc800000000ff */
[----:B------:R-:W-:-:S07]  /*1170*/  PRMT R19, R0, 0x7610, R19 ;  /* 0x0000761000137816 */ /* 0x000fce0000000013 */
.L_x_1332:
[----:B01----:R-:W0:Y:S01]  /*1180*/  LDC.64 R2, c[0x0][0x238] ;  /* 0x00008e00ff027b82 */ /* 0x003e220000000a00 */
        /* <DEDUP_REMOVED lines=20> */
.L_x_1363:
[----:B------:R-:W2:Y:S02]  /*12d0*/  LDG.E.U8 R2, desc[UR36][R2.64] ;  /* 0x0000002402027981 */ /* 0x000ea4000c1e1100 */
[----:B--2---:R-:W-:-:S04]  /*12e0*/  I2FP.F32.U32 R0, R2 ;  /* 0x0000000200007245 */ /* 0x004fc80000201000 */
[----:B------:R-:W-:-:S04]  /*12f0*/  F2FP.F16.F32.PACK_AB R0, RZ, R0 ;  /* 0x00000000ff00723e */ /* 0x000fc800000000ff */
[----:B------:R-:W-:Y:S01]  /*1300*/  PRMT R18, R0, 0x7610, R18 ;  /* 0x0000761000127816 */ /* 0x000fe20000000012 */
[----:B------:R-:W-:Y:S06]  /*1310*/  BRA `(.L_x_1365) ;  /* 0x0000000c00bc7947 */ /* 0x000fec0003800000 */
.L_x_1362:
        /* <DEDUP_REMOVED lines=11> */
.L_x_1367:
[----:B------:R-:W2:Y:S02]  /*13d0*/  LDG.E R2, desc[UR36][R2.64] ;  /* 0x0000002402027981 */ /* 0x000ea4000c1e1900 */
[----:B--2---:R-:W-:-:S04]  /*13e0*/  I2FP.F32.S32 R0, R2 ;  /* 0x0000000200007245 */ /* 0x004fc80000201400 */
[----:B------:R-:W-:-:S04]  /*13f0*/  F2FP.F16.F32.PACK_AB R0, RZ, R0 ;  /* 0x00000000ff00723e */ /* 0x000fc800000000ff */
[----:B------:R-:W-:Y:S01]  /*1400*/  PRMT R18, R0, 0x7610, R18 ;  /* 0x0000761000127816 */ /* 0x000fe20000000012 */
[----:B------:R-:W-:Y:S06]  /*1410*/  BRA `(.L_x_1365) ;  /* 0x0000000c007c7947 */ /* 0x000fec0003800000 */
.L_x_1366:
[----:B------:R-:W2:Y:S02]  /*1420*/  LDG.E.U16 R2, desc[UR36][R2.64] ;  /* 0x0000002402027981 */ /* 0x000ea4000c1e1500 */
[----:B--2---:R-:W0:Y:S02]  /*1430*/  I2F.S16 R0, R2 ;  /* 0x0000000200007306 */ /* 0x004e240000101400 */
[----:B0-----:R-:W-:-:S04]  /*1440*/  F2FP.F16.F32.PACK_AB R0, RZ, R0 ;  /* 0x00000000ff00723e */ /* 0x001fc800000000ff */
[----:B------:R-:W-:Y:S01]  /*1450*/  PRMT R18, R0, 0x7610, R18 ;  /* 0x0000761000127816 */ /* 0x000fe20000000012 */
[----:B------:R-:W-:Y:S06]  /*1460*/  BRA `(.L_x_1365) ;  /* 0x0000000c00687947 */ /* 0x000fec0003800000 */
.L_x_1361:
        /* <DEDUP_REMOVED lines=9> */
.L_x_1369:
[----:B------:R1:W5:Y:S01]  /*1500*/  LDG.E.U16 R18, desc[UR36][R2.64] ;  /* 0x0000002402127981 */ /* 0x000362000c1e1500 */
[----:B------:R-:W-:Y:S05]  /*1510*/  BRA `(.L_x_1365) ;  /* 0x0000000c003c7947 */ /* 0x000fea0003800000 */
.L_x_1368:
        /* <DEDUP_REMOVED lines=9> */
.L_x_1371:
[----:B------:R0:W5:Y:S01]  /*15b0*/  LDG.E.U16 R18, desc[UR36][R2.64] ;  /* 0x0000002402127981 */ /* 0x000162000c1e1500 */
[----:B------:R-:W-:Y:S05]  /*15c0*/  BRA `(.L_x_1365) ;  /* 0x0000000c00107947 */ /* 0x000fea0003800000 */
.L_x_1370:
        /* <DEDUP_REMOVED lines=9> */
.L_x_1360:
        /* <DEDUP_REMOVED lines=14> */
.L_x_1374:
        /* <DEDUP_REMOVED lines=9> */
.L_x_1373:
        /* <DEDUP_REMOVED lines=28> */
.L_x_1376:
        /* <DEDUP_REMOVED lines=15> */
.L_x_1375:
[----:B------:R-:W2:Y:S02]  /*1a80*/  LDG.E.U16 R0, desc[UR36][R2.64] ;  /* 0x0000002402007981 */ /* 0x000ea4000c1e1500 */
[----:B--2---:R-:W-:-:S05]  /*1a90*/  IMAD.U32 R0, R0, 0x10000, RZ ;  /* 0x0001000000007824 */ /* 0x004fca00078e00ff */
[----:B------:R-:W-:-:S04]  /*1aa0*/  F2FP.F16.F32.PACK_AB R0, RZ, R0 ;  /* 0x00000000ff00723e */ /* 0x000fc800000000ff */
[----:B------:R-:W-:Y:S01]  /*1ab0*/  PRMT R18, R0, 0x7610, R18 ;  /* 0x0000761000127816 */ /* 0x000fe20000000012 */
[----:B------:R-:W-:Y:S06]  /*1ac0*/  BRA `(.L_x_1365) ;  /* 0x0000000400d07947 */ /* 0x000fec0003800000 */
.L_x_1372:
        /* <DEDUP_REMOVED lines=13> */
.L_x_1379:
        /* <DEDUP_REMOVED lines=21> */
.L_x_1383:
[----:B------:R-:W-:Y:S05]  /*1cf0*/  BSYNC B1 ;  /* 0x0000000000017941 */ /* 0x000fea0003800000 */
.L_x_1382:
[----:B------:R-:W-:Y:S01]  /*1d00*/  LEA R3, R0, 0x3b800000, 0x17 ;  /* 0x3b80000000037811 */ /* 0x000fe200078eb8ff */
[----:B------:R-:W-:-:S05]  /*1d10*/  IMAD.SHL.U32 R0, R2, 0x100000, RZ ;  /* 0x0010000002007824 */ /* 0x000fca00078e00ff */
[----:B------:R-:W-:-:S07]  /*1d20*/  LOP3.LUT R0, R3, R0, R4, 0xfe, !PT ;  /* 0x0000000003007212 */ /* 0x000fce00078efe04 */
.L_x_1381:
[----:B------:R-:W-:Y:S05]  /*1d30*/  BSYNC B0 ;  /* 0x0000000000007941 */ /* 0x000fea0003800000 */
.L_x_1380:
[----:B------:R-:W-:-:S04]  /*1d40*/  F2FP.F16.F32.PACK_AB R0, RZ, R0 ;  /* 0x00000000ff00723e */ /* 0x000fc800000000ff */
[----:B------:R-:W-:Y:S01]  /*1d50*/  PRMT R18, R0, 0x7610, R18 ;  /* 0x0000761000127816 */ /* 0x000fe20000000012 */
[----:B------:R-:W-:Y:S06]  /*1d60*/  BRA `(.L_x_1365) ;  /* 0x0000000400287947 */ /* 0x000fec0003800000 */
.L_x_1378:
        /* <DEDUP_REMOVED lines=21> */
.L_x_1387:
[----:B------:R-:W-:Y:S05]  /*1ec0*/  BSYNC B1 ;  /* 0x0000000000017941 */ /* 0x000fea0003800000 */
.L_x_1386:
[----:B------:R-:W-:Y:S01]  /*1ed0*/  LEA R3, R0, 0x37800000, 0x17 ;  /* 0x3780000000037811 */ /* 0x000fe200078eb8ff */
[----:B------:R-:W-:-:S05]  /*1ee0*/  IMAD.SHL.U32 R0, R2, 0x200000, RZ ;  /* 0x0020000002007824 */ /* 0x000fca00078e00ff */
[----:B------:R-:W-:-:S07]  /*1ef0*/  LOP3.LUT R0, R3, R0, R4, 0xfe, !PT ;  /* 0x0000000003007212 */ /* 0x000fce00078efe04 */
.L_x_1385:
[----:B------:R-:W-:Y:S05]  /*1f00*/  BSYNC B0 ;  /* 0x0000000000007941 */ /* 0x000fea0003800000 */
.L_x_1384:
[----:B------:R-:W-:-:S04]  /*1f10*/  F2FP.F16.F32.PACK_AB R0, RZ, R0 ;  /* 0x00000000ff00723e */ /* 0x000fc800000000ff */
[----:B------:R-:W-:Y:S01]  /*1f20*/  PRMT R18, R0, 0x7610, R18 ;  /* 0x0000761000127816 */ /* 0x000fe20000000012 */
[----:B------:R-:W-:Y:S06]  /*1f30*/  BRA `(.L_x_1365) ;  /* 0x0000000000b47947 */ /* 0x000fec0003800000 */
.L_x_1377:
        /* <DEDUP_REMOVED lines=14> */
.L_x_1391:
[----:B------:R-:W-:Y:S05]  /*2020*/  BSYNC B0 ;  /* 0x0000000000007941 */ /* 0x000fea0003800000 */
.L_x_1390:
[----:B------:R-:W-:-:S04]  /*2030*/  F2FP.F16.F32.PACK_AB R0, RZ, R0 ;  /* 0x00000000ff00723e */ /* 0x000fc800000000ff */
[----:B------:R-:W-:Y:S01]  /*2040*/  PRMT R18, R0, 0x7610, R18 ;  /* 0x0000761000127816 */ /* 0x000fe20000000012 */
[----:B------:R-:W-:Y:S06]  /*2050*/  BRA `(.L_x_1365) ;  /* 0x00000000006c7947 */ /* 0x000fec0003800000 */
.L_x_1364:
        /* <DEDUP_REMOVED lines=16> */
.L_x_1392:
[----:B------:R-:W-:Y:S01]  /*2160*/  PRMT R18, RZ, 0x7610, R18 ;  /* 0x00007610ff127816 */ /* 0x000fe20000000012 */
[----:B------:R-:W-:Y:S06]  /*2170*/  BRA `(.L_x_1365) ;  /* 0x0000000000247947 */ /* 0x000fec0003800000 */
.L_x_1389:
[----:B------:R-:W2:Y:S02]  /*2180*/  LDG.E.64 R2, desc[UR36][R2.64] ;  /* 0x0000002402027981 */ /* 0x000ea4000c1e1b00 */
[----:B--2---:R-:W0:Y:S02]  /*2190*/  I2F.U64 R0, R2 ;  /* 0x0000000200007312 */ /* 0x004e240000301000 */
[----:B0-----:R-:W-:-:S04]  /*21a0*/  F2FP.F16.F32.PACK_AB R0, RZ, R0 ;  /* 0x00000000ff00723e */ /* 0x001fc800000000ff */
[----:B------:R-:W-:Y:S01]  /*21b0*/  PRMT R18, R0, 0x7610, R18 ;  /* 0x0000761000127816 */ /* 0x000fe20000000012 */
[----:B------:R-:W-:Y:S06]  /*21c0*/  BRA `(.L_x_1365) ;  /* 0x0000000000107947 */ /* 0x000fec0003800000 */
.L_x_1388:
[----:B------:R-:W2:Y:S02]  /*21d0*/  LDG.E R2, desc[UR36][R2.64] ;  /* 0x0000002402027981 */ /* 0x000ea4000c1e1900 */
[----:B--2---:R-:W-:-:S04]  /*21e0*/  I2FP.F32.U32 R0, R2 ;  /* 0x0000000200007245 */ /* 0x004fc80000201000 */
[----:B------:R-:W-:-:S04]  /*21f0*/  F2FP.F16.F32.PACK_AB R0, RZ, R0 ;  /* 0x00000000ff00723e */ /* 0x000fc800000000ff */
[----:B------:R-:W-:-:S07]  /*2200*/  PRMT R18, R0, 0x7610, R18 ;  /* 0x0000761000127816 */ /* 0x000fce0000000012 */
.L_x_1365:
[----:B------:R-:W-:-:S07]  /*2210*/  VIADD R26, R26, 0x80 ;  /* 0x000000801a1a7836 */ /* 0x000fce0000000000 */
.L_x_1326:
[----:B------:R-:W-:Y:S05]  /*2220*/  BSYNC B6 ;  /* 0x0000000000067941 */ /* 0x000fea0003800000 */
.L_x_1325:
[----:B------:R-:W-:Y:S01]  /*2230*/  ISETP.GE.AND P0, PT, R26, R23, PT ;  /* 0x000000171a00720c */ /* 0x000fe20003f06270 */
[----:B------:R-:W-:Y:S01]  /*2240*/  BSSY B6, `(.L_x_1393) ;  /* 0x0000218000067945 */ /* 0x000fe20003800000 */
[----:B------:R-:W-:-:S11]  /*2250*/  PRMT R17, RZ, 0x7610, R17 ;  /* 0x00007610ff117816 */ /* 0x000fd60000000011 */
[----:B------:R-:W-:Y:S05]  /*2260*/  @P0 BRA `(.L_x_1394) ;  /* 0x0000002000540947 */ /* 0x000fea0003800000 */
[----:B01----:R-:W0:Y:S01]  /*2270*/  LDC.64 R2, c[0x0][0x230] ;  /* 0x00008c00ff027b82 */ /* 0x003e220000000a00 */
        /* <DEDUP_REMOVED lines=21> */
.L_x_1398:
[----:B------:R-:W2:Y:S02]  /*23d0*/  LDG.E.U8 R2, desc[UR36][R2.64] ;  /* 0x0000002402027981 */ /* 0x000ea4000c1e1100 */
[----:B--2---:R-:W-:-:S04]  /*23e0*/  I2FP.F32.U32 R0, R2 ;  /* 0x0000000200007245 */ /* 0x004fc80000201000 */
[----:B------:R-:W-:-:S04]  /*23f0*/  F2FP.F16.F32.PACK_AB R0, RZ, R0 ;  /* 0x00000000ff00723e */ /* 0x000fc800000000ff */
[----:B------:R-:W-:Y:S01]  /*2400*/  PRMT R22, R0, 0x7610, R22 ;  /* 0x0000761000167816 */ /* 0x000fe20000000016 */
[----:B------:R-:W-:Y:S06]  /*2410*/  BRA `(.L_x_1400) ;  /* 0x0000000c00c07947 */ /* 0x000fec0003800000 */
.L_x_1397:
        /* <DEDUP_REMOVED lines=11> */
.L_x_1402:
[----:B------:R-:W2:Y:S02]  /*24d0*/  LDG.E R2, desc[UR36][R2.64] ;  /* 0x0000002402027981 */ /* 0x000ea4000c1e1900 */
[----:B--2---:R-:W-:-:S04]  /*24e0*/  I2FP.F32.S32 R0, R2 ;  /* 0x0000000200007245 */ /* 0x004fc80000201400 */
[----:B------:R-:W-:-:S04]  /*24f0*/  F2FP.F16.F32.PACK_AB R0, RZ, R0 ;  /* 0x00000000ff00723e */ /* 0x000fc800000000ff */
[----:B------:R-:W-:Y:S01]  /*2500*/  PRMT R22, R0, 0x7610, R22 ;  /* 0x0000761000167816 */ /* 0x000fe20000000016 */
[----:B------:R-:W-:Y:S06]  /*2510*/  BRA `(.L_x_1400) ;  /* 0x0000000c00807947 */ /* 0x000fec0003800000 */
.L_x_1401:
[----:B------:R-:W2:Y:S02]  /*2520*/  LDG.E.U16 R2, desc[UR36][R2.64] ;  /* 0x0000002402027981 */ /* 0x000ea4000c1e1500 */
[----:B--2---:R-:W0:Y:S02]  /*2530*/  I2F.S16 R0, R2 ;  /* 0x0000000200007306 */ /* 0x004e240000101400 */
[----:B0-----:R-:W-:-:S04]  /*2540*/  F2FP.F16.F32.PACK_AB R0, RZ, R0 ;  /* 0x00000000ff00723e */ /* 0x001fc800000000ff */
[----:B------:R-:W-:Y:S01]  /*2550*/  PRMT R22, R0, 0x7610, R22 ;  /* 0x0000761000167816 */ /* 0x000fe20000000016 */
[----:B------:R-:W-:Y:S06]  /*2560*/  BRA `(.L_x_1400) ;  /* 0x0000000c006c7947 */ /* 0x000fec0003800000 */
.L_x_1396:
        /* <DEDUP_REMOVED lines=9> */
.L_x_1404:
[----:B------:R1:W5:Y:S01]  /*2600*/  LDG.E.U16 R22, desc[UR36][R2.64] ;  /* 0x0000002402167981 */ /* 0x000362000c1e1500 */
[----:B------:R-:W-:Y:S05]  /*2610*/  BRA `(.L_x_1400) ;  /* 0x0000000c00407947 */ /* 0x000fea0003800000 */
.L_x_1403:
        /* <DEDUP_REMOVED lines=9> */
.L_x_1406:
[----:B------:R0:W5:Y:S01]  /*26b0*/  LDG.E.U16 R22, desc[UR36][R2.64] ;  /* 0x0000002402167981 */ /* 0x000162000c1e1500 */
[----:B------:R-:W-:Y:S05]  /*26c0*/  BRA `(.L_x_1400) ;  /* 0x0000000c00147947 */ /* 0x000fea0003800000 */
.L_x_1405:
        /* <DEDUP_REMOVED lines=9> */
.L_x_1395:
        /* <DEDUP_REMOVED lines=14> */
.L_x_1409:
        /* <DEDUP_REMOVED lines=9> */
.L_x_1408:
        /* <DEDUP_REMOVED lines=28> */
.L_x_1411:
[----:B------:R-:W2:Y:S02]  /*2a90*/  LDG.E.U8 R3, desc[UR36][R2.64] ;  /* 0x0000002402037981 */ /* 0x000ea4000c1e1100 */
[----:B--2---:R-:W-:-:S05]  /*2aa0*/  IMAD.SHL.U32 R0, R3, 0x2000000, RZ ;  /* 0x0200000003007824 */ /* 0x004fca00078e00ff */
[----:B------:R-:W-:-:S13]  /*2ab0*/  ISETP.GE.U32.AND P0, PT, R0, 0x8000000, PT ;  /* 0x080000000000780c */ /* 0x000fda0003f06070 */
[C---:B------:R-:W-:Y:S02]  /*2ac0*/  @P0 IMAD.SHL.U32 R4, R3.reuse, 0x200000, RZ ;  /* 0x0020000003040824 */ /* 0x040fe400078e00ff */
[C---:B------:R-:W-:Y:S02]  /*2ad0*/  @!P0 IMAD.SHL.U32 R0, R3.reuse, 0x100, RZ ;  /* 0x0000010003008824 */ /* 0x040fe400078e00ff */
[----:B------:R-:W-:Y:S01]  /*2ae0*/  IMAD.SHL.U32 R3, R3, 0x1000000, RZ ;  /* 0x0100000003037824 */ /* 0x000fe200078e00ff */
[----:B------:R-:W-:Y:S02]  /*2af0*/  @P0 LOP3.LUT R4, R4, 0xfe00000, RZ, 0xc0, !PT ;  /* 0x0fe0000004040812 */ /* 0x000fe400078ec0ff */
        /* <DEDUP_REMOVED lines=9> */
.L_x_1410:
[----:B------:R-:W2:Y:S02]  /*2b90*/  LDG.E.U16 R0, desc[UR36][R2.64] ;  /* 0x0000002402007981 */ /* 0x000ea4000c1e1500 */
[----:B--2---:R-:W-:-:S05]  /*2ba0*/  IMAD.U32 R0, R0, 0x10000, RZ ;  /* 0x0001000000007824 */ /* 0x004fca00078e00ff */
[----:B------:R-:W-:-:S04]  /*2bb0*/  F2FP.F16.F32.PACK_AB R0, RZ, R0 ;  /* 0x00000000ff00723e */ /* 0x000fc800000000ff */
[----:B------:R-:W-:Y:S01]  /*2bc0*/  PRMT R22, R0, 0x7610, R22 ;  /* 0x0000761000167816 */ /* 0x000fe20000000016 */
[----:B------:R-:W-:Y:S06]  /*2bd0*/  BRA `(.L_x_1400) ;  /* 0x0000000400d07947 */ /* 0x000fec0003800000 */
.L_x_1407:
        /* <DEDUP_REMOVED lines=13> */
.L_x_1414:
        /* <DEDUP_REMOVED lines=21> */
.L_x_1418:
[----:B------:R-:W-:Y:S05]  /*2e00*/  BSYNC B1 ;  /* 0x0000000000017941 */ /* 0x000fea0003800000 */
.L_x_1417:
[----:B------:R-:W-:Y:S01]  /*2e10*/  LEA R3, R0, 0x3b800000, 0x17 ;  /* 0x3b80000000037811 */ /* 0x000fe200078eb8ff */
[----:B------:R-:W-:-:S05]  /*2e20*/  IMAD.SHL.U32 R0, R2, 0x100000, RZ ;  /* 0x0010000002007824 */ /* 0x000fca00078e00ff */
[----:B------:R-:W-:-:S07]  /*2e30*/  LOP3.LUT R0, R3, R0, R4, 0xfe, !PT ;  /* 0x0000000003007212 */ /* 0x000fce00078efe04 */
.L_x_1416:
[----:B------:R-:W-:Y:S05]  /*2e40*/  BSYNC B0 ;  /* 0x0000000000007941 */ /* 0x000fea0003800000 */
.L_x_1415:
[----:B------:R-:W-:-:S04]  /*2e50*/  F2FP.F16.F32.PACK_AB R0, RZ, R0 ;  /* 0x00000000ff00723e */ /* 0x000fc800000000ff */
[----:B------:R-:W-:Y:S01]  /*2e60*/  PRMT R22, R0, 0x7610, R22 ;  /* 0x0000761000167816 */ /* 0x000fe20000000016 */
[----:B------:R-:W-:Y:S06]  /*2e70*/  BRA `(.L_x_1400) ;  /* 0x0000000400287947 */ /* 0x000fec0003800000 */
.L_x_1413:
        /* <DEDUP_REMOVED lines=21> */
.L_x_1422:
[----:B------:R-:W-:Y:S05]  /*2fd0*/  BSYNC B1 ;  /* 0x0000000000017941 */ /* 0x000fea0003800000 */
.L_x_1421:
[----:B------:R-:W-:Y:S01]  /*2fe0*/  LEA R3, R0, 0x37800000, 0x17 ;  /* 0x3780000000037811 */ /* 0x000fe200078eb8ff */
[----:B------:R-:W-:-:S05]  /*2ff0*/  IMAD.SHL.U32 R0, R2, 0x200000, RZ ;  /* 0x0020000002007824 */ /* 0x000fca00078e00ff */
[----:B------:R-:W-:-:S07]  /*3000*/  LOP3.LUT R0, R3, R0, R4, 0xfe, !PT ;  /* 0x0000000003007212 */ /* 0x000fce00078efe04 */
.L_x_1420:
[----:B------:R-:W-:Y:S05]  /*3010*/  BSYNC B0 ;  /* 0x0000000000007941 */ /* 0x000fea0003800000 */
.L_x_1419:
[----:B------:R-:W-:-:S04]  /*3020*/  F2FP.F16.F32.PACK_AB R0, RZ, R0 ;  /* 0x00000000ff00723e */ /* 0x000fc800000000ff */
[----:B------:R-:W-:Y:S01]  /*3030*/  PRMT R22, R0, 0x7610, R22 ;  /* 0x0000761000167816 */ /* 0x000fe20000000016 */
[----:B------:R-:W-:Y:S06]  /*3040*/  BRA `(.L_x_1400) ;  /* 0x0000000000b47947 */ /* 0x000fec0003800000 */
.L_x_1412:
        /* <DEDUP_REMOVED lines=14> */
.L_x_1426:
[----:B------:R-:W-:Y:S05]  /*3130*/  BSYNC B0 ;  /* 0x0000000000007941 */ /* 0x000fea0003800000 */
.L_x_1425:
[----:B------:R-:W-:-:S04]  /*3140*/  F2FP.F16.F32.PACK_AB R0, RZ, R0 ;  /* 0x00000000ff00723e */ /* 0x000fc800000000ff */
[----:B------:R-:W-:Y:S01]  /*3150*/  PRMT R22, R0, 0x7610, R22 ;  /* 0x0000761000167816 */ /* 0x000fe20000000016 */
[----:B------:R-:W-:Y:S06]  /*3160*/  BRA `(.L_x_1400) ;  /* 0x00000000006c7947 */ /* 0x000fec0003800000 */
.L_x_1399:
        /* <DEDUP_REMOVED lines=16> */
.L_x_1427:
[----:B------:R-:W-:Y:S01]  /*3270*/  PRMT R22, RZ, 0x7610, R22 ;  /* 0x00007610ff167816 */ /* 0x000fe20000000016 */
[----:B------:R-:W-:Y:S06]  /*3280*/  BRA `(.L_x_1400) ;  /* 0x0000000000247947 */ /* 0x000fec0003800000 */
.L_x_1424:
[----:B------:R-:W2:Y:S02]  /*3290*/  LDG.E.64 R2, desc[UR36][R2.64] ;  /* 0x0000002402027981 */ /* 0x000ea4000c1e1b00 */
[----:B--2---:R-:W0:Y:S02]  /*32a0*/  I2F.U64 R0, R2 ;  /* 0x0000000200007312 */ /* 0x004e240000301000 */
[----:B0-----:R-:W-:-:S04]  /*32b0*/  F2FP.F16.F32.PACK_AB R0, RZ, R0 ;  /* 0x00000000ff00723e */ /* 0x001fc800000000ff */
[----:B------:R-:W-:Y:S01]  /*32c0*/  PRMT R22, R0, 0x7610, R22 ;  /* 0x0000761000167816 */ /* 0x000fe20000000016 */
[----:B------:R-:W-:Y:S06]  /*32d0*/  BRA `(.L_x_1400) ;  /* 0x0000000000107947 */ /* 0x000fec0003800000 */
.L_x_1423:
[----:B------:R-:W2:Y:S02]  /*32e0*/  LDG.E R2, desc[UR36][R2.64] ;  /* 0x0000002402027981 */ /* 0x000ea4000c1e1900 */
[----:B--2---:R-:W-:-:S04]  /*32f0*/  I2FP.F32.U32 R0, R2 ;  /* 0x0000000200007245 */ /* 0x004fc80000201000 */
[----:B------:R-:W-:-:S04]  /*3300*/  F2FP.F16.F32.PACK_AB R0, RZ, R0 ;  /* 0x00000000ff00723e */ /* 0x000fc800000000ff */
[----:B------:R-:W-:-:S07]  /*3310*/  PRMT R22, R0, 0x7610, R22 ;  /* 0x0000761000167816 */ /* 0x000fce0000000016 */
.L_x_1400:
        /* <DEDUP_REMOVED lines=21> */
.L_x_1431:
[----:B------:R-:W2:Y:S02]  /*3470*/  LDG.E.U8 R2, desc[UR36][R2.64] ;  /* 0x0000002402027981 */ /* 0x000ea4000c1e1100 */
[----:B--2---:R-:W-:-:S04]  /*3480*/  I2FP.F32.U32 R0, R2 ;  /* 0x0000000200007245 */ /* 0x004fc80000201000 */
[----:B------:R-:W-:-:S04]  /*3490*/  F2FP.F16.F32.PACK_AB R0, RZ, R0 ;  /* 0x00000000ff00723e */ /* 0x000fc800000000ff */
[----:B------:R-:W-:Y:S01]  /*34a0*/  PRMT R17, R0, 0x7610, R17 ;  /* 0x0000761000117816 */ /* 0x000fe20000000011 */
[----:B------:R-:W-:Y:S06]  /*34b0*/  BRA `(.L_x_1433) ;  /* 0x0000000c00bc7947 */ /* 0x000fec0003800000 */
.L_x_1430:
        /* <DEDUP_REMOVED lines=11> */
.L_x_1435:
[----:B------:R-:W2:Y:S02]  /*3570*/  LDG.E R2, desc[UR36][R2.64] ;  /* 0x0000002402027981 */ /* 0x000ea4000c1e1900 */
[----:B--2---:R-:W-:-:S04]  /*3580*/  I2FP.F32.S32 R0, R2 ;  /* 0x0000000200007245 */ /* 0x004fc80000201400 */
[----:B------:R-:W-:-:S04]  /*3590*/  F2FP.F16.F32.PACK_AB R0, RZ, R0 ;  /* 0x00000000ff00723e */ /* 0x000fc800000000ff */
[----:B------:R-:W-:Y:S01]  /*35a0*/  PRMT R17, R0, 0x7610, R17 ;  /* 0x0000761000117816 */ /* 0x000fe20000000011 */
[----:B------:R-:W-:Y:S06]  /*35b0*/  BRA `(.L_x_1433) ;  /* 0x0000000c007c7947 */ /* 0x000fec0003800000 */
.L_x_1434:
[----:B------:R-:W2:Y:S02]  /*35c0*/  LDG.E.U16 R2, desc[UR36][R2.64] ;  /* 0x0000002402027981 */ /* 0x000ea4000c1e1500 */
[----:B--2---:R-:W0:Y:S02]  /*35d0*/  I2F.S16 R0, R2 ;  /* 0x0000000200007306 */ /* 0x004e240000101400 */
[----:B0-----:R-:W-:-:S04]  /*35e0*/  F2FP.F16.F32.PACK_AB R0, RZ, R0 ;  /* 0x00000000ff00723e */ /* 0x001fc800000000ff */
[----:B------:R-:W-:Y:S01]  /*35f0*/  PRMT R17, R0, 0x7610, R17 ;  /* 0x0000761000117816 */ /* 0x000fe20000000011 */
[----:B------:R-:W-:Y:S06]  /*3600*/  BRA `(.L_x_1433) ;  /* 0x0000000c00687947 */ /* 0x000fec0003800000 */
.L_x_1429:
        /* <DEDUP_REMOVED lines=9> */
.L_x_1437:
[----:B------:R1:W5:Y:S01]  /*36a0*/  LDG.E.U16 R17, desc[UR36][R2.64] ;  /* 0x0000002402117981 */ /* 0x000362000c1e1500 */
[----:B------:R-:W-:Y:S05]  /*36b0*/  BRA `(.L_x_1433) ;  /* 0x0000000c003c7947 */ /* 0x000fea0003800000 */
.L_x_1436:
        /* <DEDUP_REMOVED lines=9> */
.L_x_1439:
[----:B------:R0:W5:Y:S01]  /*3750*/  LDG.E.U16 R17, desc[UR36][R2.64] ;  /* 0x0000002402117981 */ /* 0x000162000c1e1500 */
[----:B------:R-:W-:Y:S05]  /*3760*/  BRA `(.L_x_1433) ;  /* 0x0000000c00107947 */ /* 0x000fea0003800000 */
.L_x_1438:
        /* <DEDUP_REMOVED lines=9> */
.L_x_1428:
        /* <DEDUP_REMOVED lines=14> */
.L_x_1442:
        /* <DEDUP_REMOVED lines=9> */
.L_x_1441:
        /* <DEDUP_REMOVED lines=28> */
.L_x_1444:
        /* <DEDUP_REMOVED lines=15> */
.L_x_1443:
[----:B------:R-:W2:Y:S02]  /*3c20*/  LDG.E.U16 R0, desc[UR36][R2.64] ;  /* 0x0000002402007981 */ /* 0x000ea4000c1e1500 */
[----:B--2---:R-:W-:-:S05]  /*3c30*/  IMAD.U32 R0, R0, 0x10000, RZ ;  /* 0x0001000000007824 */ /* 0x004fca00078e00ff */
[----:B------:R-:W-:-:S04]  /*3c40*/  F2FP.F16.F32.PACK_AB R0, RZ, R0 ;  /* 0x00000000ff00723e */ /* 0x000fc800000000ff */
[----:B------:R-:W-:Y:S01]  /*3c50*/  PRMT R17, R0, 0x7610, R17 ;  /* 0x0000761000117816 */ /* 0x000fe20000000011 */
[----:B------:R-:W-:Y:S06]  /*3c60*/  BRA `(.L_x_1433) ;  /* 0x0000000400d07947 */ /* 0x000fec0003800000 */
.L_x_1440:
        /* <DEDUP_REMOVED lines=13> */
.L_x_1447:
        /* <DEDUP_REMOVED lines=21> */
.L_x_1451:
[----:B------:R-:W-:Y:S05]  /*3e90*/  BSYNC B1 ;  /* 0x0000000000017941 */ /* 0x000fea0003800000 */
.L_x_1450:
[----:B------:R-:W-:Y:S01]  /*3ea0*/  LEA R3, R0, 0x3b800000, 0x17 ;  /* 0x3b80000000037811 */ /* 0x000fe200078eb8ff */
[----:B------:R-:W-:-:S05]  /*3eb0*/  IMAD.SHL.U32 R0, R2, 0x100000, RZ ;  /* 0x0010000002007824 */ /* 0x000fca00078e00ff */
[----:B------:R-:W-:-:S07]  /*3ec0*/  LOP3.LUT R0, R3, R0, R4, 0xfe, !PT ;  /* 0x0000000003007212 */ /* 0x000fce00078efe04 */
.L_x_1449:
[----:B------:R-:W-:Y:S05]  /*3ed0*/  BSYNC B0 ;  /* 0x0000000000007941 */ /* 0x000fea0003800000 */
.L_x_1448:
[----:B------:R-:W-:-:S04]  /*3ee0*/  F2FP.F16.F32.PACK_AB R0, RZ, R0 ;  /* 0x00000000ff00723e */ /* 0x000fc800000000ff */
[----:B------:R-:W-:Y:S01]  /*3ef0*/  PRMT R17, R0, 0x7610, R17 ;  /* 0x0000761000117816 */ /* 0x000fe20000000011 */
[----:B------:R-:W-:Y:S06]  /*3f00*/  BRA `(.L_x_1433) ;  /* 0x0000000400287947 */ /* 0x000fec0003800000 */
.L_x_1446:
        /* <DEDUP_REMOVED lines=21> */
.L_x_1455:
[----:B------:R-:W-:Y:S05]  /*4060*/  BSYNC B1 ;  /* 0x0000000000017941 */ /* 0x000fea0003800000 */
.L_x_1454:
[----:B------:R-:W-:Y:S01]  /*4070*/  LEA R3, R0, 0x37800000, 0x17 ;  /* 0x3780000000037811 */ /* 0x000fe200078eb8ff */
[----:B------:R-:W-:-:S05]  /*4080*/  IMAD.SHL.U32 R0, R2, 0x200000, RZ ;  /* 0x0020000002007824 */ /* 0x000fca00078e00ff */
[----:B------:R-:W-:-:S07]  /*4090*/  LOP3.LUT R0, R3, R0, R4, 0xfe, !PT ;  /* 0x0000000003007212 */ /* 0x000fce00078efe04 */
.L_x_1453:
[----:B------:R-:W-:Y:S05]  /*40a0*/  BSYNC B0 ;  /* 0x0000000000007941 */ /* 0x000fea0003800000 */
.L_x_1452:
[----:B------:R-:W-:-:S04]  /*40b0*/  F2FP.F16.F32.PACK_AB R0, RZ, R0 ;  /* 0x00000000ff00723e */ /* 0x000fc800000000ff */
[----:B------:R-:W-:Y:S01]  /*40c0*/  PRMT R17, R0, 0x7610, R17 ;  /* 0x0000761000117816 */ /* 0x000fe20000000011 */
[----:B------:R-:W-:Y:S06]  /*40d0*/  BRA `(.L_x_1433) ;  /* 0x0000000000b47947 */ /* 0x000fec0003800000 */
.L_x_1445:
        /* <DEDUP_REMOVED lines=14> */
.L_x_1459:
[----:B------:R-:W-:Y:S05]  /*41c0*/  BSYNC B0 ;  /* 0x0000000000007941 */ /* 0x000fea0003800000 */
.L_x_1458:
[----:B------:R-:W-:-:S04]  /*41d0*/  F2FP.F16.F32.PACK_AB R0, RZ, R0 ;  /* 0x00000000ff00723e */ /* 0x000fc800000000ff */
[----:B------:R-:W-:Y:S01]  /*41e0*/  PRMT R17, R0, 0x7610, R17 ;  /* 0x0000761000117816 */ /* 0x000fe20000000011 */
[----:B------:R-:W-:Y:S06]  /*41f0*/  BRA `(.L_x_1433) ;  /* 0x00000000006c7947 */ /* 0x000fec0003800000 */
.L_x_1432:
        /* <DEDUP_REMOVED lines=16> */
.L_x_1460:
[----:B------:R-:W-:Y:S01]  /*4300*/  PRMT R17, RZ, 0x7610, R17 ;  /* 0x00007610ff117816 */ /* 0x000fe20000000011 */
[----:B------:R-:W-:Y:S06]  /*4310*/  BRA `(.L_x_1433) ;  /* 0x0000000000247947 */ /* 0x000fec0003800000 */
.L_x_1457:
[----:B------:R-:W2:Y:S02]  /*4320*/  LDG.E.64 R2, desc[UR36][R2.64] ;  /* 0x0000002402027981 */ /* 0x000ea4000c1e1b00 */
[----:B--2---:R-:W0:Y:S02]  /*4330*/  I2F.U64 R0, R2 ;  /* 0x0000000200007312 */ /* 0x004e240000301000 */
[----:B0-----:R-:W-:-:S04]  /*4340*/  F2FP.F16.F32.PACK_AB R0, RZ, R0 ;  /* 0x00000000ff00723e */ /* 0x001fc800000000ff */
[----:B------:R-:W-:Y:S01]  /*4350*/  PRMT R17, R0, 0x7610, R17 ;  /* 0x0000761000117816 */ /* 0x000fe20000000011 */
[----:B------:R-:W-:Y:S06]  /*4360*/  BRA `(.L_x_1433) ;  /* 0x0000000000107947 */ /* 0x000fec0003800000 */
.L_x_1456:
[----:B------:R-:W2:Y:S02]  /*4370*/  LDG.E R2, desc[UR36][R2.64] ;  /* 0x0000002402027981 */ /* 0x000ea4000c1e1900 */
[----:B--2---:R-:W-:-:S04]  /*4380*/  I2FP.F32.U32 R0, R2 ;  /* 0x0000000200007245 */ /* 0x004fc80000201000 */
[----:B------:R-:W-:-:S04]  /*4390*/  F2FP.F16.F32.PACK_AB R0, RZ, R0 ;  /* 0x00000000ff00723e */ /* 0x000fc800000000ff */
[----:B------:R-:W-:-:S07]  /*43a0*/  PRMT R17, R0, 0x7610, R17 ;  /* 0x0000761000117816 */ /* 0x000fce0000000011 */
.L_x_1433:
[----:B------:R-:W-:-:S07]  /*43b0*/  VIADD R26, R26, 0x80 ;  /* 0x000000801a1a7836 */ /* 0x000fce0000000000 */
.L_x_1394:
[----:B------:R-:W-:Y:S05]  /*43c0*/  BSYNC B6 ;  /* 0x0000000000067941 */ /* 0x000fea0003800000 */
.L_x_1393:
[----:B------:R-:W-:Y:S01]  /*43d0*/  ISETP.GE.AND P0, PT, R26, R23, PT ;  /* 0x000000171a00720c */ /* 0x000fe20003f06270 */
[----:B------:R-:W-:Y:S01]  /*43e0*/  BSSY B6, `(.L_x_1461) ;  /* 0x0000219000067945 */ /* 0x000fe20003800000 */
[----:B------:R-:W-:Y:S02]  /*43f0*/  PRMT R16, RZ, 0x7610, R16 ;  /* 0x00007610ff107816 */ /* 0x000fe40000000010 */
[----:B01----:R-:W-:Y:S02]  /*4400*/  PRMT R2, RZ, 0x7610, R2 ;  /* 0x00007610ff027816 */ /* 0x003fe40000000002 */
[----:B------:R-:W-:-:S07]  /*4410*/  PRMT R27, RZ, 0x7610, R27 ;  /* 0x00007610ff1b7816 */ /* 0x000fce000000001b */
        /* <DEDUP_REMOVED lines=23> */
.L_x_1466:
[----:B------:R-:W2:Y:S02]  /*4590*/  LDG.E.U8 R4, desc[UR36][R4.64] ;  /* 0x0000002404047981 */ /* 0x000ea4000c1e1100 */
[----:B--2---:R-:W-:-:S04]  /*45a0*/  I2FP.F32.U32 R0, R4 ;  /* 0x0000000400007245 */ /* 0x004fc80000201000 */
[----:B------:R-:W-:-:S04]  /*45b0*/  F2FP.F16.F32.PACK_AB R0, RZ, R0 ;  /* 0x00000000ff00723e */ /* 0x000fc800000000ff */
[----:B------:R-:W-:Y:S01]  /*45c0*/  PRMT R2, R0, 0x7610, R2 ;  /* 0x0000761000027816 */ /* 0x000fe20000000002 */
[----:B------:R-:W-:Y:S06]  /*45d0*/  BRA `(.L_x_1468) ;  /* 0x0000000c00b87947 */ /* 0x000fec0003800000 */
.L_x_1465:
        /* <DEDUP_REMOVED lines=11> */
.L_x_1470:
[----:B------:R-:W2:Y:S02]  /*4690*/  LDG.E R4, desc[UR36][R4.64] ;  /* 0x0000002404047981 */ /* 0x000ea4000c1e1900 */
[----:B--2---:R-:W-:-:S04]  /*46a0*/  I2FP.F32.S32 R0, R4 ;  /* 0x0000000400007245 */ /* 0x004fc80000201400 */
[----:B------:R-:W-:-:S04]  /*46b0*/  F2FP.F16.F32.PACK_AB R0, RZ, R0 ;  /* 0x00000000ff00723e */ /* 0x000fc800000000ff */
[----:B------:R-:W-:Y:S01]  /*46c0*/  PRMT R2, R0, 0x7610, R2 ;  /* 0x0000761000027816 */ /* 0x000fe20000000002 */
[----:B------:R-:W-:Y:S06]  /*46d0*/  BRA `(.L_x_1468) ;  /* 0x0000000c00787947 */ /* 0x000fec0003800000 */
.L_x_1469:
[----:B------:R-:W2:Y:S02]  /*46e0*/  LDG.E.U16 R4, desc[UR36][R4.64] ;  /* 0x0000002404047981 */ /* 0x000ea4000c1e1500 */
[----:B--2---:R-:W0:Y:S02]  /*46f0*/  I2F.S16 R0, R4 ;  /* 0x0000000400007306 */ /* 0x004e240000101400 */
[----:B0-----:R-:W-:-:S04]  /*4700*/  F2FP.F16.F32.PACK_AB R0, RZ, R0 ;  /* 0x00000000ff00723e */ /* 0x001fc800000000ff */
[----:B------:R-:W-:Y:S01]  /*4710*/  PRMT R2, R0, 0x7610, R2 ;  /* 0x0000761000027816 */ /* 0x000fe20000000002 */
[----:B------:R-:W-:Y:S06]  /*4720*/  BRA `(.L_x_1468) ;  /* 0x0000000c00647947 */ /* 0x000fec0003800000 */
.L_x_1464:
        /* <DEDUP_REMOVED lines=9> */
.L_x_1472:
[----:B------:R1:W5:Y:S01]  /*47c0*/  LDG.E.U16 R2, desc[UR36][R4.64] ;  /* 0x0000002404027981 */ /* 0x000362000c1e1500 */
[----:B------:R-:W-:Y:S05]  /*47d0*/  BRA `(.L_x_1468) ;  /* 0x0000000c00387947 */ /* 0x000fea0003800000 */
.L_x_1471:
        /* <DEDUP_REMOVED lines=9> */
.L_x_1474:
[----:B------:R0:W5:Y:S01]  /*4870*/  LDG.E.U16 R2, desc[UR36][R4.64] ;  /* 0x0000002404027981 */ /* 0x000162000c1e1500 */
[----:B------:R-:W-:Y:S05]  /*4880*/  BRA `(.L_x_1468) ;  /* 0x0000000c000c7947 */ /* 0x000fea0003800000 */
.L_x_1473:
        /* <DEDUP_REMOVED lines=9> */
.L_x_1463:
        /* <DEDUP_REMOVED lines=14> */
.L_x_1477:
        /* <DEDUP_REMOVED lines=9> */
.L_x_1476:
        /* <DEDUP_REMOVED lines=25> */
[----:B------:R-:W-:-:S04]  /*4c20*/  F2FP.F16.F32.PACK_AB R3, RZ, R3 ;  /* 0x00000003ff03723e */ /* 0x000fc800000000ff */
[----:B------:R-:W-:Y:S01]  /*4c30*/  PRMT R2, R3, 0x7610, R2 ;  /* 0x0000761003027816 */ /* 0x000fe20000000002 */
[----:B------:R-:W-:Y:S06]  /*4c40*/  BRA `(.L_x_1468) ;  /* 0x00000008001c7947 */ /* 0x000fec0003800000 */
.L_x_1479:
[----:B------:R-:W2:Y:S02]  /*4c50*/  LDG.E.U8 R3, desc[UR36][R4.64] ;  /* 0x0000002404037981 */ /* 0x000ea4000c1e1100 */
[----:B--2---:R-:W-:-:S05]  /*4c60*/  IMAD.SHL.U32 R0, R3, 0x2000000, RZ ;  /* 0x0200000003007824 */ /* 0x004fca00078e00ff */
[----:B------:R-:W-:-:S13]  /*4c70*/  ISETP.GE.U32.AND P0, PT, R0, 0x8000000, PT ;  /* 0x080000000000780c */ /* 0x000fda0003f06070 */
[C---:B------:R-:W-:Y:S02]  /*4c80*/  @!P0 IMAD.SHL.U32 R0, R3.reuse, 0x100, RZ ;  /* 0x0000010003008824 */ /* 0x040fe400078e00ff */
[C---:B------:R-:W-:Y:S02]  /*4c90*/  @P0 IMAD.SHL.U32 R2, R3.reuse, 0x200000, RZ ;  /* 0x0020000003020824 */ /* 0x040fe400078e00ff */
[----:B------:R-:W-:Y:S01]  /*4ca0*/  IMAD.SHL.U32 R3, R3, 0x1000000, RZ ;  /* 0x0100000003037824 */ /* 0x000fe200078e00ff */
[----:B------:R-:W-:Y:S02]  /*4cb0*/  @!P0 LOP3.LUT R0, R0, 0x7f00, RZ, 0xc0, !PT ;  /* 0x00007f0000008812 */ /* 0x000fe400078ec0ff */
[----:B------:R-:W-:Y:S02]  /*4cc0*/  @P0 LOP3.LUT R2, R2, 0x70000000, RZ, 0xfc, !PT ;  /* 0x7000000002020812 */ /* 0x000fe400078efcff */
[----:B------:R-:W-:-:S03]  /*4cd0*/  @!P0 LOP3.LUT R0, R0, 0x3f000000, RZ, 0xfc, !PT ;  /* 0x3f00000000008812 */ /* 0x000fc600078efcff */
[----:B------:R-:W-:Y:S02]  /*4ce0*/  @P0 FMUL.FTZ R2, R2, 1.9259299443872358531e-34 ;  /* 0x0780000002020820 */ /* 0x000fe40000410000 */
[----:B------:R-:W-:-:S05]  /*4cf0*/  @!P0 FADD.FTZ R2, R0, -0.5 ;  /* 0xbf00000000028421 */ /* 0x000fca0000010000 */
[----:B------:R-:W-:-:S04]  /*4d00*/  LOP3.LUT R2, R2, 0x80000000, R3, 0xf8, !PT ;  /* 0x8000000002027812 */ /* 0x000fc800078ef803 */
[----:B------:R-:W-:Y:S01]  /*4d10*/  F2FP.F16.F32.PACK_AB R2, RZ, R2 ;  /* 0x00000002ff02723e */ /* 0x000fe200000000ff */
[----:B------:R-:W-:Y:S06]  /*4d20*/  BRA `(.L_x_1468) ;  /* 0x0000000400e47947 */ /* 0x000fec0003800000 */
.L_x_1478:
[----:B------:R-:W2:Y:S02]  /*4d30*/  LDG.E.U16 R0, desc[UR36][R4.64] ;  /* 0x0000002404007981 */ /* 0x000ea4000c1e1500 */
[----:B--2---:R-:W-:-:S05]  /*4d40*/  IMAD.U32 R0, R0, 0x10000, RZ ;  /* 0x0001000000007824 */ /* 0x004fca00078e00ff */
[----:B------:R-:W-:-:S04]  /*4d50*/  F2FP.F16.F32.PACK_AB R0, RZ, R0 ;  /* 0x00000000ff00723e */ /* 0x000fc800000000ff */
[----:B------:R-:W-:Y:S01]  /*4d60*/  PRMT R2, R0, 0x7610, R2 ;  /* 0x0000761000027816 */ /* 0x000fe20000000002 */
[----:B------:R-:W-:Y:S06]  /*4d70*/  BRA `(.L_x_1468) ;  /* 0x0000000400d07947 */ /* 0x000fec0003800000 */
.L_x_1475:
        /* <DEDUP_REMOVED lines=13> */
.L_x_1482:
        /* <DEDUP_REMOVED lines=21> */
.L_x_1486:
[----:B------:R-:W-:Y:S05]  /*4fa0*/  BSYNC B1 ;  /* 0x0000000000017941 */ /* 0x000fea0003800000 */
.L_x_1485:
[----:B------:R-:W-:Y:S01]  /*4fb0*/  LEA R3, R0, 0x3b800000, 0x17 ;  /* 0x3b80000000037811 */ /* 0x000fe200078eb8ff */
[----:B------:R-:W-:-:S05]  /*4fc0*/  IMAD.SHL.U32 R0, R2, 0x100000, RZ ;  /* 0x0010000002007824 */ /* 0x000fca00078e00ff */
[----:B------:R-:W-:-:S07]  /*4fd0*/  LOP3.LUT R0, R3, R0, R4, 0xfe, !PT ;  /* 0x0000000003007212 */ /* 0x000fce00078efe04 */
.L_x_1484:
[----:B------:R-:W-:Y:S05]  /*4fe0*/  BSYNC B0 ;  /* 0x0000000000007941 */ /* 0x000fea0003800000 */
.L_x_1483:
[----:B------:R-:W-:-:S04]  /*4ff0*/  F2FP.F16.F32.PACK_AB R0, RZ, R0 ;  /* 0x00000000ff00723e */ /* 0x000fc800000000ff */
[----:B------:R-:W-:Y:S01]  /*5000*/  PRMT R2, R0, 0x7610, R2 ;  /* 0x0000761000027816 */ /* 0x000fe20000000002 */
[----:B------:R-:W-:Y:S06]  /*5010*/  BRA `(.L_x_1468) ;  /* 0x0000000400287947 */ /* 0x000fec0003800000 */
.L_x_1481:
        /* <DEDUP_REMOVED lines=21> */
.L_x_1490:
[----:B------:R-:W-:Y:S05]  /*5170*/  BSYNC B1 ;  /* 0x0000000000017941 */ /* 0x000fea0003800000 */
.L_x_1489:
[----:B------:R-:W-:Y:S01]  /*5180*/  LEA R3, R0, 0x37800000, 0x17 ;  /* 0x3780000000037811 */ /* 0x000fe200078eb8ff */
[----:B------:R-:W-:-:S05]  /*5190*/  IMAD.SHL.U32 R0, R2, 0x200000, RZ ;  /* 0x0020000002007824 */ /* 0x000fca00078e00ff */
[----:B------:R-:W-:-:S07]  /*51a0*/  LOP3.LUT R0, R3, R0, R4, 0xfe, !PT ;  /* 0x0000000003007212 */ /* 0x000fce00078efe04 */
.L_x_1488:
[----:B------:R-:W-:Y:S05]  /*51b0*/  BSYNC B0 ;  /* 0x0000000000007941 */ /* 0x000fea0003800000 */
.L_x_1487:
[----:B------:R-:W-:-:S04]  /*51c0*/  F2FP.F16.F32.PACK_AB R0, RZ, R0 ;  /* 0x00000000ff00723e */ /* 0x000fc800000000ff */
[----:B------:R-:W-:Y:S01]  /*51d0*/  PRMT R2, R0, 0x7610, R2 ;  /* 0x0000761000027816 */ /* 0x000fe20000000002 */
[----:B------:R-:W-:Y:S06]  /*51e0*/  BRA `(.L_x_1468) ;  /* 0x0000000000b47947 */ /* 0x000fec0003800000 */
.L_x_1480:
        /* <DEDUP_REMOVED lines=14> */
.L_x_1494:
[----:B------:R-:W-:Y:S05]  /*52d0*/  BSYNC B0 ;  /* 0x0000000000007941 */ /* 0x000fea0003800000 */
.L_x_1493:
[----:B------:R-:W-:-:S04]  /*52e0*/  F2FP.F16.F32.PACK_AB R0, RZ, R0 ;  /* 0x00000000ff00723e */ /* 0x000fc800000000ff */
[----:B------:R-:W-:Y:S01]  /*52f0*/  PRMT R2, R0, 0x7610, R2 ;  /* 0x0000761000027816 */ /* 0x000fe20000000002 */
[----:B------:R-:W-:Y:S06]  /*5300*/  BRA `(.L_x_1468) ;  /* 0x00000000006c7947 */ /* 0x000fec0003800000 */
.L_x_1467:
        /* <DEDUP_REMOVED lines=16> */
.L_x_1495:
[----:B------:R-:W-:Y:S01]  /*5410*/  PRMT R2, RZ, 0x7610, R2 ;  /* 0x00007610ff027816 */ /* 0x000fe20000000002 */
[----:B------:R-:W-:Y:S06]  /*5420*/  BRA `(.L_x_1468) ;  /* 0x0000000000247947 */ /* 0x000fec0003800000 */
.L_x_1492:
[----:B------:R-:W2:Y:S02]  /*5430*/  LDG.E.64 R4, desc[UR36][R4.64] ;  /* 0x0000002404047981 */ /* 0x000ea4000c1e1b00 */
[----:B--2---:R-:W0:Y:S02]  /*5440*/  I2F.U64 R0, R4 ;  /* 0x0000000400007312 */ /* 0x004e240000301000 */
[----:B0-----:R-:W-:-:S04]  /*5450*/  F2FP.F16.F32.PACK_AB R0, RZ, R0 ;  /* 0x00000000ff00723e */ /* 0x001fc800000000ff */
[----:B------:R-:W-:Y:S01]  /*5460*/  PRMT R2, R0, 0x7610, R2 ;  /* 0x0000761000027816 */ /* 0x000fe20000000002 */
[----:B------:R-:W-:Y:S06]  /*5470*/  BRA `(.L_x_1468) ;  /* 0x0000000000107947 */ /* 0x000fec0003800000 */
.L_x_1491:
[----:B------:R-:W2:Y:S02]  /*5480*/  LDG.E R4, desc[UR36][R4.64] ;  /* 0x0000002404047981 */ /* 0x000ea4000c1e1900 */
[----:B--2---:R-:W-:-:S04]  /*5490*/  I2FP.F32.U32 R0, R4 ;  /* 0x0000000400007245 */ /* 0x004fc80000201000 */
[----:B------:R-:W-:-:S04]  /*54a0*/  F2FP.F16.F32.PACK_AB R0, RZ, R0 ;  /* 0x00000000ff00723e */ /* 0x000fc800000000ff */
[----:B------:R-:W-:-:S07]  /*54b0*/  PRMT R2, R0, 0x7610, R2 ;  /* 0x0000761000027816 */ /* 0x000fce0000000002 */
.L_x_1468:
[----:B------:R-:W2:Y:S01]  /*54c0*/  LDC.U8 R3, c[0x0][0x245] ;  /* 0x00009140ff037b82 */ /* 0x000ea20000000000 */
[----:B------:R-:W-:Y:S02]  /*54d0*/  ULDC UR4, c[0x0][0x24c] ;  /* 0x0000930000047ab9 */ /* 0x000fe40000000800 */
[----:B------:R-:W-:-:S05]  /*54e0*/  IMAD R27, R27, UR4, RZ ;  /* 0x000000041b1b7c24 */ /* 0x000fca000f8e02ff */
[----:B01----:R-:W0:Y:S01]  /*54f0*/  LDC.64 R4, c[0x0][0x238] ;  /* 0x00008e00ff047b82 */ /* 0x003e220000000a00 */
[----:B--2---:R-:W-:-:S04]  /*5500*/  PRMT R0, R3, 0x9910, RZ ;  /* 0x0000991003007816 */ /* 0x004fc800000000ff */
        /* <DEDUP_REMOVED lines=17> */
.L_x_1499:
[----:B------:R-:W2:Y:S02]  /*5620*/  LDG.E.U8 R4, desc[UR36][R4.64] ;  /* 0x0000002404047981 */ /* 0x000ea4000c1e1100 */
[----:B--2---:R-:W-:-:S04]  /*5630*/  I2FP.F32.U32 R0, R4 ;  /* 0x0000000400007245 */ /* 0x004fc80000201000 */
[----:B------:R-:W-:-:S04]  /*5640*/  F2FP.F16.F32.PACK_AB R0, RZ, R0 ;  /* 0x00000000ff00723e */ /* 0x000fc800000000ff */
[----:B------:R-:W-:Y:S01]  /*5650*/  PRMT R27, R0, 0x7610, R27 ;  /* 0x00007610001b7816 */ /* 0x000fe2000000001b */
[----:B------:R-:W-:Y:S06]  /*5660*/  BRA `(.L_x_1501) ;  /* 0x0000000c00bc7947 */ /* 0x000fec0003800000 */
.L_x_1498:
        /* <DEDUP_REMOVED lines=11> */
.L_x_1503:
[----:B------:R-:W2:Y:S02]  /*5720*/  LDG.E R4, desc[UR36][R4.64] ;  /* 0x0000002404047981 */ /* 0x000ea4000c1e1900 */
[----:B--2---:R-:W-:-:S04]  /*5730*/  I2FP.F32.S32 R0, R4 ;  /* 0x0000000400007245 */ /* 0x004fc80000201400 */
[----:B------:R-:W-:-:S04]  /*5740*/  F2FP.F16.F32.PACK_AB R0, RZ, R0 ;  /* 0x00000000ff00723e */ /* 0x000fc800000000ff */
[----:B------:R-:W-:Y:S01]  /*5750*/  PRMT R27, R0, 0x7610, R27 ;  /* 0x00007610001b7816 */ /* 0x000fe2000000001b */
[----:B------:R-:W-:Y:S06]  /*5760*/  BRA `(.L_x_1501) ;  /* 0x0000000c007c7947 */ /* 0x000fec0003800000 */
.L_x_1502:
[----:B------:R-:W2:Y:S02]  /*5770*/  LDG.E.U16 R4, desc[UR36][R4.64] ;  /* 0x0000002404047981 */ /* 0x000ea4000c1e1500 */
[----:B--2---:R-:W0:Y:S02]  /*5780*/  I2F.S16 R0, R4 ;  /* 0x0000000400007306 */ /* 0x004e240000101400 */
[----:B0-----:R-:W-:-:S04]  /*5790*/  F2FP.F16.F32.PACK_AB R0, RZ, R0 ;  /* 0x00000000ff00723e */ /* 0x001fc800000000ff */
[----:B------:R-:W-:Y:S01]  /*57a0*/  PRMT R27, R0, 0x7610, R27 ;  /* 0x00007610001b7816 */ /* 0x000fe2000000001b */
[----:B------:R-:W-:Y:S06]  /*57b0*/  BRA `(.L_x_1501) ;  /* 0x0000000c00687947 */ /* 0x000fec0003800000 */
.L_x_1497:
        /* <DEDUP_REMOVED lines=9> */
.L_x_1505:
[----:B------:R1:W5:Y:S01]  /*5850*/  LDG.E.U16 R27, desc[UR36][R4.64] ;  /* 0x00000024041b7981 */ /* 0x000362000c1e1500 */
[----:B------:R-:W-:Y:S05]  /*5860*/  BRA `(.L_x_1501) ;  /* 0x0000000c003c7947 */ /* 0x000fea0003800000 */
.L_x_1504:
        /* <DEDUP_REMOVED lines=9> */
.L_x_1507:
[----:B------:R0:W5:Y:S01]  /*5900*/  LDG.E.U16 R27, desc[UR36][R4.64] ;  /* 0x00000024041b7981 */ /* 0x000162000c1e1500 */
[----:B------:R-:W-:Y:S05]  /*5910*/  BRA `(.L_x_1501) ;  /* 0x0000000c00107947 */ /* 0x000fea0003800000 */
.L_x_1506:
        /* <DEDUP_REMOVED lines=9> */
.L_x_1496:
        /* <DEDUP_REMOVED lines=14> */
.L_x_1510:
        /* <DEDUP_REMOVED lines=9> */
.L_x_1509:
        /* <DEDUP_REMOVED lines=28> */
.L_x_1512:
        /* <DEDUP_REMOVED lines=12> */
[----:B------:R-:W-:-:S04]  /*5da0*/  F2FP.F16.F32.PACK_AB R0, RZ, R0 ;  /* 0x00000000ff00723e */ /* 0x000fc800000000ff */
[----:B------:R-:W-:Y:S01]  /*5db0*/  PRMT R27, R0, 0x7610, R27 ;  /* 0x00007610001b7816 */ /* 0x000fe2000000001b */
[----:B------:R-:W-:Y:S06]  /*5dc0*/  BRA `(.L_x_1501) ;  /* 0x0000000400e47947 */ /* 0x000fec0003800000 */
.L_x_1511:
[----:B------:R-:W2:Y:S02]  /*5dd0*/  LDG.E.U16 R0, desc[UR36][R4.64] ;  /* 0x0000002404007981 */ /* 0x000ea4000c1e1500 */
[----:B--2---:R-:W-:-:S05]  /*5de0*/  IMAD.U32 R0, R0, 0x10000, RZ ;  /* 0x0001000000007824 */ /* 0x004fca00078e00ff */
[----:B------:R-:W-:-:S04]  /*5df0*/  F2FP.F16.F32.PACK_AB R0, RZ, R0 ;  /* 0x00000000ff00723e */ /* 0x000fc800000000ff */
[----:B------:R-:W-:Y:S01]  /*5e00*/  PRMT R27, R0, 0x7610, R27 ;  /* 0x00007610001b7816 */ /* 0x000fe2000000001b */
[----:B------:R-:W-:Y:S06]  /*5e10*/  BRA `(.L_x_1501) ;  /* 0x0000000400d07947 */ /* 0x000fec0003800000 */
.L_x_1508:
        /* <DEDUP_REMOVED lines=13> */
.L_x_1515:
        /* <DEDUP_REMOVED lines=21> */
.L_x_1519:
[----:B------:R-:W-:Y:S05]  /*6040*/  BSYNC B1 ;  /* 0x0000000000017941 */ /* 0x000fea0003800000 */
.L_x_1518:
[----:B------:R-:W-:Y:S01]  /*6050*/  LEA R5, R0, 0x3b800000, 0x17 ;  /* 0x3b80000000057811 */ /* 0x000fe200078eb8ff */
[----:B------:R-:W-:-:S05]  /*6060*/  IMAD.SHL.U32 R0, R3, 0x100000, RZ ;  /* 0x0010000003007824 */ /* 0x000fca00078e00ff */
[----:B------:R-:W-:-:S07]  /*6070*/  LOP3.LUT R0, R5, R0, R6, 0xfe, !PT ;  /* 0x0000000005007212 */ /* 0x000fce00078efe06 */
.L_x_1517:
[----:B------:R-:W-:Y:S05]  /*6080*/  BSYNC B0 ;  /* 0x0000000000007941 */ /* 0x000fea0003800000 */
.L_x_1516:
[----:B------:R-:W-:-:S04]  /*6090*/  F2FP.F16.F32.PACK_AB R0, RZ, R0 ;  /* 0x00000000ff00723e */ /* 0x000fc800000000ff */
[----:B------:R-:W-:Y:S01]  /*60a0*/  PRMT R27, R0, 0x7610, R27 ;  /* 0x00007610001b7816 */ /* 0x000fe2000000001b */
[----:B------:R-:W-:Y:S06]  /*60b0*/  BRA `(.L_x_1501) ;  /* 0x0000000400287947 */ /* 0x000fec0003800000 */
.L_x_1514:
        /* <DEDUP_REMOVED lines=21> */
.L_x_1523:
[----:B------:R-:W-:Y:S05]  /*6210*/  BSYNC B1 ;  /* 0x0000000000017941 */ /* 0x000fea0003800000 */
.L_x_1522:
[----:B------:R-:W-:Y:S01]  /*6220*/  LEA R5, R0, 0x37800000, 0x17 ;  /* 0x3780000000057811 */ /* 0x000fe200078eb8ff */
[----:B------:R-:W-:-:S05]  /*6230*/  IMAD.SHL.U32 R0, R3, 0x200000, RZ ;  /* 0x0020000003007824 */ /* 0x000fca00078e00ff */
[----:B------:R-:W-:-:S07]  /*6240*/  LOP3.LUT R0, R5, R0, R6, 0xfe, !PT ;  /* 0x0000000005007212 */ /* 0x000fce00078efe06 */
.L_x_1521:
[----:B------:R-:W-:Y:S05]  /*6250*/  BSYNC B0 ;  /* 0x0000000000007941 */ /* 0x000fea0003800000 */
.L_x_1520:
[----:B------:R-:W-:-:S04]  /*6260*/  F2FP.F16.F32.PACK_AB R0, RZ, R0 ;  /* 0x00000000ff00723e */ /* 0x000fc800000000ff */
[----:B------:R-:W-:Y:S01]  /*6270*/  PRMT R27, R0, 0x7610, R27 ;  /* 0x00007610001b7816 */ /* 0x000fe2000000001b */
[----:B------:R-:W-:Y:S06]  /*6280*/  BRA `(.L_x_1501) ;  /* 0x0000000000b47947 */ /* 0x000fec0003800000 */
.L_x_1513:
        /* <DEDUP_REMOVED lines=14> */
.L_x_1527:
[----:B------:R-:W-:Y:S05]  /*6370*/  BSYNC B0 ;  /* 0x0000000000007941 */ /* 0x000fea0003800000 */
.L_x_1526:
[----:B------:R-:W-:-:S04]  /*6380*/  F2FP.F16.F32.PACK_AB R0, RZ, R0 ;  /* 0x00000000ff00723e */ /* 0x000fc800000000ff */
[----:B------:R-:W-:Y:S01]  /*6390*/  PRMT R27, R0, 0x7610, R27 ;  /* 0x00007610001b7816 */ /* 0x000fe2000000001b */
[----:B------:R-:W-:Y:S06]  /*63a0*/  BRA `(.L_x_1501) ;  /* 0x00000000006c7947 */ /* 0x000fec0003800000 */
.L_x_1500:
        /* <DEDUP_REMOVED lines=16> */
.L_x_1528:
[----:B------:R-:W-:Y:S01]  /*64b0*/  PRMT R27, RZ, 0x7610, R27 ;  /* 0x00007610ff1b7816 */ /* 0x000fe2000000001b */
[----:B------:R-:W-:Y:S06]  /*64c0*/  BRA `(.L_x_1501) ;  /* 0x0000000000247947 */ /* 0x000fec0003800000 */
.L_x_1525:
[----:B------:R-:W2:Y:S02]  /*64d0*/  LDG.E.64 R4, desc[UR36][R4.64] ;  /* 0x0000002404047981 */ /* 0x000ea4000c1e1b00 */
[----:B--2---:R-:W0:Y:S02]  /*64e0*/  I2F.U64 R0, R4 ;  /* 0x0000000400007312 */ /* 0x004e240000301000 */
[----:B0-----:R-:W-:-:S04]  /*64f0*/  F2FP.F16.F32.PACK_AB R0, RZ, R0 ;  /* 0x00000000ff00723e */ /* 0x001fc800000000ff */
[----:B------:R-:W-:Y:S01]  /*6500*/  PRMT R27, R0, 0x7610, R27 ;  /* 0x00007610001b7816 */ /* 0x000fe2000000001b */
[----:B------:R-:W-:Y:S06]  /*6510*/  BRA `(.L_x_1501) ;  /* 0x0000000000107947 */ /* 0x000fec0003800000 */
.L_x_1524:
[----:B------:R-:W2:Y:S02]  /*6520*/  LDG.E R4, desc[UR36][R4.64] ;  /* 0x0000002404047981 */ /* 0x000ea4000c1e1900 */
[----:B--2---:R-:W-:-:S04]  /*6530*/  I2FP.F32.U32 R0, R4 ;  /* 0x0000000400007245 */ /* 0x004fc80000201000 */
[----:B------:R-:W-:-:S04]  /*6540*/  F2FP.F16.F32.PACK_AB R0, RZ, R0 ;  /* 0x00000000ff00723e */ /* 0x000fc800000000ff */
[----:B------:R-:W-:-:S07]  /*6550*/  PRMT R27, R0, 0x7610, R27 ;  /* 0x00007610001b7816 */ /* 0x000fce000000001b */
.L_x_1501:
[----:B------:R-:W-:-:S07]  /*6560*/  VIADD R26, R26, 0x80 ;  /* 0x000000801a1a7836 */ /* 0x000fce0000000000 */
.L_x_1462:
[----:B------:R-:W-:Y:S05]  /*6570*/  BSYNC B6 ;  /* 0x0000000000067941 */ /* 0x000fea0003800000 */
.L_x_1461:
        /* <DEDUP_REMOVED lines=26> */
.L_x_1534:
[----:B------:R-:W2:Y:S02]  /*6720*/  LDG.E.U8 R4, desc[UR36][R4.64] ;  /* 0x0000002404047981 */ /* 0x000ea4000c1e1100 */
[----:B--2---:R-:W-:-:S04]  /*6730*/  I2FP.F32.U32 R0, R4 ;  /* 0x0000000400007245 */ /* 0x004fc80000201000 */
[----:B------:R-:W-:-:S04]  /*6740*/  F2FP.F16.F32.PACK_AB R0, RZ, R0 ;  /* 0x00000000ff00723e */ /* 0x000fc800000000ff */
[----:B------:R-:W-:Y:S01]  /*6750*/  PRMT R16, R0, 0x7610, R16 ;  /* 0x0000761000107816 */ /* 0x000fe20000000010 */
[----:B------:R-:W-:Y:S06]  /*6760*/  BRA `(.L_x_1536) ;  /* 0x0000000c00bc7947 */ /* 0x000fec0003800000 */
.L_x_1533:
        /* <DEDUP_REMOVED lines=11> */
.L_x_1538:
[----:B------:R-:W2:Y:S02]  /*6820*/  LDG.E R4, desc[UR36][R4.64] ;  /* 0x0000002404047981 */ /* 0x000ea4000c1e1900 */
[----:B--2---:R-:W-:-:S04]  /*6830*/  I2FP.F32.S32 R0, R4 ;  /* 0x0000000400007245 */ /* 0x004fc80000201400 */
[----:B------:R-:W-:-:S04]  /*6840*/  F2FP.F16.F32.PACK_AB R0, RZ, R0 ;  /* 0x00000000ff00723e */ /* 0x000fc800000000ff */
[----:B------:R-:W-:Y:S01]  /*6850*/  PRMT R16, R0, 0x7610, R16 ;  /* 0x0000761000107816 */ /* 0x000fe20000000010 */
[----:B------:R-:W-:Y:S06]  /*6860*/  BRA `(.L_x_1536) ;  /* 0x0000000c007c7947 */ /* 0x000fec0003800000 */
.L_x_1537:
[----:B------:R-:W2:Y:S02]  /*6870*/  LDG.E.U16 R4, desc[UR36][R4.64] ;  /* 0x0000002404047981 */ /* 0x000ea4000c1e1500 */
[----:B--2---:R-:W0:Y:S02]  /*6880*/  I2F.S16 R0, R4 ;  /* 0x0000000400007306 */ /* 0x004e240000101400 */
[----:B0-----:R-:W-:-:S04]  /*6890*/  F2FP.F16.F32.PACK_AB R0, RZ, R0 ;  /* 0x00000000ff00723e */ /* 0x001fc800000000ff */
[----:B------:R-:W-:Y:S01]  /*68a0*/  PRMT R16, R0, 0x7610, R16 ;  /* 0x0000761000107816 */ /* 0x000fe20000000010 */
[----:B------:R-:W-:Y:S06]  /*68b0*/  BRA `(.L_x_1536) ;  /* 0x0000000c00687947 */ /* 0x000fec0003800000 */
.L_x_1532:
        /* <DEDUP_REMOVED lines=9> */
.L_x_1540:
[----:B------:R0:W5:Y:S01]  /*6950*/  LDG.E.U16 R16, desc[UR36][R4.64] ;  /* 0x0000002404107981 */ /* 0x000162000c1e1500 */
[----:B------:R-:W-:Y:S05]  /*6960*/  BRA `(.L_x_1536) ;  /* 0x0000000c003c7947 */ /* 0x000fea0003800000 */
.L_x_1539:
        /* <DEDUP_REMOVED lines=9> */
.L_x_1542:
[----:B------:R1:W5:Y:S01]  /*6a00*/  LDG.E.U16 R16, desc[UR36][R4.64] ;  /* 0x0000002404107981 */ /* 0x000362000c1e1500 */
[----:B------:R-:W-:Y:S05]  /*6a10*/  BRA `(.L_x_1536) ;  /* 0x0000000c00107947 */ /* 0x000fea0003800000 */
.L_x_1541:
        /* <DEDUP_REMOVED lines=9> */
.L_x_1531:
        /* <DEDUP_REMOVED lines=14> */
.L_x_1545:
        /* <DEDUP_REMOVED lines=9> */
.L_x_1544:
        /* <DEDUP_REMOVED lines=28> */
.L_x_1547:
        /* <DEDUP_REMOVED lines=15> */
.L_x_1546:
[----:B------:R-:W2:Y:S02]  /*6ed0*/  LDG.E.U16 R0, desc[UR36][R4.64] ;  /* 0x0000002404007981 */ /* 0x000ea4000c1e1500 */
[----:B--2---:R-:W-:-:S05]  /*6ee0*/  IMAD.U32 R0, R0, 0x10000, RZ ;  /* 0x0001000000007824 */ /* 0x004fca00078e00ff */
[----:B------:R-:W-:-:S04]  /*6ef0*/  F2FP.F16.F32.PACK_AB R0, RZ, R0 ;  /* 0x00000000ff00723e */ /* 0x000fc800000000ff */
[----:B------:R-:W-:Y:S01]  /*6f00*/  PRMT R16, R0, 0x7610, R16 ;  /* 0x0000761000107816 */ /* 0x000fe20000000010 */
[----:B------:R-:W-:Y:S06]  /*6f10*/  BRA `(.L_x_1536) ;  /* 0x0000000400d07947 */ /* 0x000fec0003800000 */
.L_x_1543:
        /* <DEDUP_REMOVED lines=13> */
.L_x_1550:
        /* <DEDUP_REMOVED lines=21> */
.L_x_1554:
[----:B------:R-:W-:Y:S05]  /*7140*/  BSYNC B1 ;  /* 0x0000000000017941 */ /* 0x000fea0003800000 */
.L_x_1553:
[----:B------:R-:W-:Y:S01]  /*7150*/  LEA R5, R0, 0x3b800000, 0x17 ;  /* 0x3b80000000057811 */ /* 0x000fe200078eb8ff */
[----:B------:R-:W-:-:S05]  /*7160*/  IMAD.SHL.U32 R0, R3, 0x100000, RZ ;  /* 0x0010000003007824 */ /* 0x000fca00078e00ff */
[----:B------:R-:W-:-:S07]  /*7170*/  LOP3.LUT R0, R5, R0, R6, 0xfe, !PT ;  /* 0x0000000005007212 */ /* 0x000fce00078efe06 */
.L_x_1552:
[----:B------:R-:W-:Y:S05]  /*7180*/  BSYNC B0 ;  /* 0x0000000000007941 */ /* 0x000fea0003800000 */
.L_x_1551:
[----:B------:R-:W-:-:S04]  /*7190*/  F2FP.F16.F32.PACK_AB R0, RZ, R0 ;  /* 0x00000000ff00723e */ /* 0x000fc800000000ff */
[----:B------:R-:W-:Y:S01]  /*71a0*/  PRMT R16, R0, 0x7610, R16 ;  /* 0x0000761000107816 */ /* 0x000fe20000000010 */
[----:B------:R-:W-:Y:S06]  /*71b0*/  BRA `(.L_x_1536) ;  /* 0x0000000400287947 */ /* 0x000fec0003800000 */
.L_x_1549:
        /* <DEDUP_REMOVED lines=21> */
.L_x_1558:
[----:B------:R-:W-:Y:S05]  /*7310*/  BSYNC B1 ;  /* 0x0000000000017941 */ /* 0x000fea0003800000 */
.L_x_1557:
[----:B------:R-:W-:Y:S01]  /*7320*/  LEA R5, R0, 0x37800000, 0x17 ;  /* 0x3780000000057811 */ /* 0x000fe200078eb8ff */
[----:B------:R-:W-:-:S05]  /*7330*/  IMAD.SHL.U32 R0, R3, 0x200000, RZ ;  /* 0x0020000003007824 */ /* 0x000fca00078e00ff */
[----:B------:R-:W-:-:S07]  /*7340*/  LOP3.LUT R0, R5, R0, R6, 0xfe, !PT ;  /* 0x0000000005007212 */ /* 0x000fce00078efe06 */
.L_x_1556:
[----:B------:R-:W-:Y:S05]  /*7350*/  BSYNC B0 ;  /* 0x0000000000007941 */ /* 0x000fea0003800000 */
.L_x_1555:
[----:B------:R-:W-:-:S04]  /*7360*/  F2FP.F16.F32.PACK_AB R0, RZ, R0 ;  /* 0x00000000ff00723e */ /* 0x000fc800000000ff */
[----:B------:R-:W-:Y:S01]  /*7370*/  PRMT R16, R0, 0x7610, R16 ;  /* 0x0000761000107816 */ /* 0x000fe20000000010 */
[----:B------:R-:W-:Y:S06]  /*7380*/  BRA `(.L_x_1536) ;  /* 0x0000000000b47947 */ /* 0x000fec0003800000 */
.L_x_1548:
        /* <DEDUP_REMOVED lines=14> */
.L_x_1562:
[----:B------:R-:W-:Y:S05]  /*7470*/  BSYNC B0 ;  /* 0x0000000000007941 */ /* 0x000fea0003800000 */
.L_x_1561:
[----:B------:R-:W-:-:S04]  /*7480*/  F2FP.F16.F32.PACK_AB R0, RZ, R0 ;  /* 0x00000000ff00723e */ /* 0x000fc800000000ff */
[----:B------:R-:W-:Y:S01]  /*7490*/  PRMT R16, R0, 0x7610, R16 ;  /* 0x0000761000107816 */ /* 0x000fe20000000010 */
[----:B------:R-:W-:Y:S06]  /*74a0*/  BRA `(.L_x_1536) ;  /* 0x00000000006c7947 */ /* 0x000fec0003800000 */
.L_x_1535:
        /* <DEDUP_REMOVED lines=16> */
.L_x_1563:
[----:B------:R-:W-:Y:S01]  /*75b0*/  PRMT R16, RZ, 0x7610, R16 ;  /* 0x00007610ff107816 */ /* 0x000fe20000000010 */
[----:B------:R-:W-:Y:S06]  /*75c0*/  BRA `(.L_x_1536) ;  /* 0x0000000000247947 */ /* 0x000fec0003800000 */
.L_x_1560:
[----:B------:R-:W2:Y:S02]  /*75d0*/  LDG.E.64 R4, desc[UR36][R4.64] ;  /* 0x0000002404047981 */ /* 0x000ea4000c1e1b00 */
[----:B--2---:R-:W0:Y:S02]  /*75e0*/  I2F.U64 R0, R4 ;  /* 0x0000000400007312 */ /* 0x004e240000301000 */
[----:B0-----:R-:W-:-:S04]  /*75f0*/  F2FP.F16.F32.PACK_AB R0, RZ, R0 ;  /* 0x00000000ff00723e */ /* 0x001fc800000000ff */
[----:B------:R-:W-:Y:S01]  /*7600*/  PRMT R16, R0, 0x7610, R16 ;  /* 0x0000761000107816 */ /* 0x000fe20000000010 */
[----:B------:R-:W-:Y:S06]  /*7610*/  BRA `(.L_x_1536) ;  /* 0x0000000000107947 */ /* 0x000fec0003800000 */
.L_x_1559:
[----:B------:R-:W2:Y:S02]  /*7620*/  LDG.E R4, desc[UR36][R4.64] ;  /* 0x0000002404047981 */ /* 0x000ea4000c1e1900 */
[----:B--2---:R-:W-:-:S04]  /*7630*/  I2FP.F32.U32 R0, R4 ;  /* 0x0000000400007245 */ /* 0x004fc80000201000 */
[----:B------:R-:W-:-:S04]  /*7640*/  F2FP.F16.F32.PACK_AB R0, RZ, R0 ;  /* 0x00000000ff00723e */ /* 0x000fc800000000ff */
[----:B------:R-:W-:-:S07]  /*7650*/  PRMT R16, R0, 0x7610, R16 ;  /* 0x0000761000107816 */ /* 0x000fce0000000010 */
.L_x_1536:
        /* <DEDUP_REMOVED lines=22> */
.L_x_1567:
[----:B------:R-:W2:Y:S02]  /*77c0*/  LDG.E.U8 R4, desc[UR36][R4.64] ;  /* 0x0000002404047981 */ /* 0x000ea4000c1e1100 */
[----:B--2---:R-:W-:-:S04]  /*77d0*/  I2FP.F32.U32 R0, R4 ;  /* 0x0000000400007245 */ /* 0x004fc80000201000 */
[----:B------:R-:W-:-:S04]  /*77e0*/  F2FP.F16.F32.PACK_AB R0, RZ, R0 ;  /* 0x00000000ff00723e */ /* 0x000fc800000000ff */
[----:B------:R-:W-:Y:S01]  /*77f0*/  PRMT R6, R0, 0x7610, R6 ;  /* 0x0000761000067816 */ /* 0x000fe20000000006 */
[----:B------:R-:W-:Y:S06]  /*7800*/  BRA `(.L_x_1530) ;  /* 0x0000000c00bc7947 */ /* 0x000fec0003800000 */
.L_x_1566:
        /* <DEDUP_REMOVED lines=11> */
.L_x_1570:
[----:B------:R-:W2:Y:S02]  /*78c0*/  LDG.E R4, desc[UR36][R4.64] ;  /* 0x0000002404047981 */ /* 0x000ea4000c1e1900 */
[----:B--2---:R-:W-:-:S04]  /*78d0*/  I2FP.F32.S32 R0, R4 ;  /* 0x0000000400007245 */ /* 0x004fc80000201400 */
[----:B------:R-:W-:-:S04]  /*78e0*/  F2FP.F16.F32.PACK_AB R0, RZ, R0 ;  /* 0x00000000ff00723e */ /* 0x000fc800000000ff */
[----:B------:R-:W-:Y:S01]  /*78f0*/  PRMT R6, R0, 0x7610, R6 ;  /* 0x0000761000067816 */ /* 0x000fe20000000006 */
[----:B------:R-:W-:Y:S06]  /*7900*/  BRA `(.L_x_1530) ;  /* 0x0000000c007c7947 */ /* 0x000fec0003800000 */
.L_x_1569:
[----:B------:R-:W2:Y:S02]  /*7910*/  LDG.E.U16 R4, desc[UR36][R4.64] ;  /* 0x0000002404047981 */ /* 0x000ea4000c1e1500 */
[----:B--2---:R-:W0:Y:S02]  /*7920*/  I2F.S16 R0, R4 ;  /* 0x0000000400007306 */ /* 0x004e240000101400 */
[----:B0-----:R-:W-:-:S04]  /*7930*/  F2FP.F16.F32.PACK_AB R0, RZ, R0 ;  /* 0x00000000ff00723e */ /* 0x001fc800000000ff */
[----:B------:R-:W-:Y:S01]  /*7940*/  PRMT R6, R0, 0x7610, R6 ;  /* 0x0000761000067816 */ /* 0x000fe20000000006 */
[----:B------:R-:W-:Y:S06]  /*7950*/  BRA `(.L_x_1530) ;  /* 0x0000000c00687947 */ /* 0x000fec0003800000 */
.L_x_1565:
        /* <DEDUP_REMOVED lines=9> */
.L_x_1572:
[----:B------:R2:W5:Y:S01]  /*79f0*/  LDG.E.U16 R6, desc[UR36][R4.64] ;  /* 0x0000002404067981 */ /* 0x000562000c1e1500 */
[----:B------:R-:W-:Y:S05]  /*7a00*/  BRA `(.L_x_1530) ;  /* 0x0000000c003c7947 */ /* 0x000fea0003800000 */
.L_x_1571:
        /* <DEDUP_REMOVED lines=9> */
.L_x_1574:
[----:B------:R3:W5:Y:S01]  /*7aa0*/  LDG.E.U16 R6, desc[UR36][R4.64] ;  /* 0x0000002404067981 */ /* 0x000762000c1e1500 */
[----:B------:R-:W-:Y:S05]  /*7ab0*/  BRA `(.L_x_1530) ;  /* 0x0000000c00107947 */ /* 0x000fea0003800000 */
.L_x_1573:
        /* <DEDUP_REMOVED lines=9> */
.L_x_1564:
        /* <DEDUP_REMOVED lines=14> */
.L_x_1577:
        /* <DEDUP_REMOVED lines=9> */
.L_x_1576:
        /* <DEDUP_REMOVED lines=28> */
.L_x_1579:
        /* <DEDUP_REMOVED lines=15> */
.L_x_1578:
[----:B------:R-:W2:Y:S02]  /*7f70*/  LDG.E.U16 R0, desc[UR36][R4.64] ;  /* 0x0000002404007981 */ /* 0x000ea4000c1e1500 */
[----:B--2---:R-:W-:-:S05]  /*7f80*/  IMAD.U32 R0, R0, 0x10000, RZ ;  /* 0x0001000000007824 */ /* 0x004fca00078e00ff */
[----:B------:R-:W-:-:S04]  /*7f90*/  F2FP.F16.F32.PACK_AB R0, RZ, R0 ;  /* 0x00000000ff00723e */ /* 0x000fc800000000ff */
[----:B------:R-:W-:Y:S01]  /*7fa0*/  PRMT R6, R0, 0x7610, R6 ;  /* 0x0000761000067816 */ /* 0x000fe20000000006 */
[----:B------:R-:W-:Y:S06]  /*7fb0*/  BRA `(.L_x_1530) ;  /* 0x0000000400d07947 */ /* 0x000fec0003800000 */
.L_x_1575:
        /* <DEDUP_REMOVED lines=13> */
.L_x_1582:
        /* <DEDUP_REMOVED lines=21> */
.L_x_1586:
[----:B------:R-:W-:Y:S05]  /*81e0*/  BSYNC B1 ;  /* 0x0000000000017941 */ /* 0x000fea0003800000 */
.L_x_1585:
[----:B------:R-:W-:Y:S01]  /*81f0*/  LEA R5, R0, 0x3b800000, 0x17 ;  /* 0x3b80000000057811 */ /* 0x000fe200078eb8ff */
[----:B------:R-:W-:-:S05]  /*8200*/  IMAD.SHL.U32 R0, R3, 0x100000, RZ ;  /* 0x0010000003007824 */ /* 0x000fca00078e00ff */
[----:B------:R-:W-:-:S07]  /*8210*/  LOP3.LUT R0, R5, R0, R6, 0xfe, !PT ;  /* 0x0000000005007212 */ /* 0x000fce00078efe06 */
.L_x_1584:
[----:B------:R-:W-:Y:S05]  /*8220*/  BSYNC B0 ;  /* 0x0000000000007941 */ /* 0x000fea0003800000 */
.L_x_1583:
[----:B------:R-:W-:-:S04]  /*8230*/  F2FP.F16.F32.PACK_AB R0, RZ, R0 ;  /* 0x00000000ff00723e */ /* 0x000fc800000000ff */
[----:B------:R-:W-:Y:S01]  /*8240*/  PRMT R6, R0, 0x7610, R6 ;  /* 0x0000761000067816 */ /* 0x000fe20000000006 */
[----:B------:R-:W-:Y:S06]  /*8250*/  BRA `(.L_x_1530) ;  /* 0x0000000400287947 */ /* 0x000fec0003800000 */
.L_x_1581:
        /* <DEDUP_REMOVED lines=21> */
.L_x_1590:
[----:B------:R-:W-:Y:S05]  /*83b0*/  BSYNC B1 ;  /* 0x0000000000017941 */ /* 0x000fea0003800000 */
.L_x_1589:
[----:B------:R-:W-:Y:S01]  /*83c0*/  LEA R5, R0, 0x37800000, 0x17 ;  /* 0x3780000000057811 */ /* 0x000fe200078eb8ff */
[----:B------:R-:W-:-:S05]  /*83d0*/  IMAD.SHL.U32 R0, R3, 0x200000, RZ ;  /* 0x0020000003007824 */ /* 0x000fca00078e00ff */
[----:B------:R-:W-:-:S07]  /*83e0*/  LOP3.LUT R0, R5, R0, R6, 0xfe, !PT ;  /* 0x0000000005007212 */ /* 0x000fce00078efe06 */
.L_x_1588:
[----:B------:R-:W-:Y:S05]  /*83f0*/  BSYNC B0 ;  /* 0x0000000000007941 */ /* 0x000fea0003800000 */
.L_x_1587:
[----:B------:R-:W-:-:S04]  /*8400*/  F2FP.F16.F32.PACK_AB R0, RZ, R0 ;  /* 0x00000000ff00723e */ /* 0x000fc800000000ff */
[----:B------:R-:W-:Y:S01]  /*8410*/  PRMT R6, R0, 0x7610, R6 ;  /* 0x0000761000067816 */ /* 0x000fe20000000006 */
[----:B------:R-:W-:Y:S06]  /*8420*/  BRA `(.L_x_1530) ;  /* 0x0000000000b47947 */ /* 0x000fec0003800000 */
.L_x_1580:
        /* <DEDUP_REMOVED lines=14> */
.L_x_1594:
[----:B------:R-:W-:Y:S05]  /*8510*/  BSYNC B0 ;  /* 0x0000000000007941 */ /* 0x000fea0003800000 */
.L_x_1593:
[----:B------:R-:W-:-:S04]  /*8520*/  F2FP.F16.F32.PACK_AB R0, RZ, R0 ;  /* 0x00000000ff00723e */ /* 0x000fc800000000ff */
[----:B------:R-:W-:Y:S01]  /*8530*/  PRMT R6, R0, 0x7610, R6 ;  /* 0x0000761000067816 */ /* 0x000fe20000000006 */
[----:B------:R-:W-:Y:S06]  /*8540*/  BRA `(.L_x_1530) ;  /* 0x00000000006c7947 */ /* 0x000fec0003800000 */
.L_x_1568:
        /* <DEDUP_REMOVED lines=16> */
.L_x_1595:
[----:B------:R-:W-:Y:S01]  /*8650*/  PRMT R6, RZ, 0x7610, R6 ;  /* 0x00007610ff067816 */ /* 0x000fe20000000006 */
[----:B------:R-:W-:Y:S06]  /*8660*/  BRA `(.L_x_1530) ;  /* 0x0000000000247947 */ /* 0x000fec0003800000 */
.L_x_1592:
[----:B------:R-:W2:Y:S02]  /*8670*/  LDG.E.64 R4, desc[UR36][R4.64] ;  /* 0x0000002404047981 */ /* 0x000ea4000c1e1b00 */
[----:B--2---:R-:W0:Y:S02]  /*8680*/  I2F.U64 R0, R4 ;  /* 0x0000000400007312 */ /* 0x004e240000301000 */
[----:B0-----:R-:W-:-:S04]  /*8690*/  F2FP.F16.F32.PACK_AB R0, RZ, R0 ;  /* 0x00000000ff00723e */ /* 0x001fc800000000ff */
[----:B------:R-:W-:Y:S01]  /*86a0*/  PRMT R6, R0, 0x7610, R6 ;  /* 0x0000761000067816 */ /* 0x000fe20000000006 */
[----:B------:R-:W-:Y:S06]  /*86b0*/  BRA `(.L_x_1530) ;  /* 0x0000000000107947 */ /* 0x000fec0003800000 */
.L_x_1591:
[----:B------:R-:W2:Y:S02]  /*86c0*/  LDG.E R4, desc[UR36][R4.64] ;  /* 0x0000002404047981 */ /* 0x000ea4000c1e1900 */
[----:B--2---:R-:W-:-:S04]  /*86d0*/  I2FP.F32.U32 R0, R4 ;  /* 0x0000000400007245 */ /* 0x004fc80000201000 */
[----:B------:R-:W-:-:S04]  /*86e0*/  F2FP.F16.F32.PACK_AB R0, RZ, R0 ;  /* 0x00000000ff00723e */ /* 0x000fc800000000ff */
[----:B------:R-:W-:-:S07]  /*86f0*/  PRMT R6, R0, 0x7610, R6 ;  /* 0x0000761000067816 */ /* 0x000fce0000000006 */
.L_x_1530:
[----:B------:R-:W-:Y:S05]  /*8700*/  BSYNC B6 ;  /* 0x0000000000067941 */ /* 0x000fea0003800000 */
.L_x_1529:
[----:B------:R-:W4:Y:S01]  /*8710*/  S2R R24, SR_TID.X ;  /* 0x0000000000187919 */ /* 0x000f220000002100 */
[----:B------:R-:W0:Y:S01]  /*8720*/  LDC R0, c[0x0][0x218] ;  /* 0x00008600ff007b82 */ /* 0x000e220000000800 */
[----:B------:R-:W-:Y:S01]  /*8730*/  BSSY B6, `(.L_x_1596) ;  /* 0x0000137000067945 */ /* 0x000fe20003800000 */
[----:B0-----:R-:W-:Y:S01]  /*8740*/  FADD.FTZ R3, -R0, 1 ;  /* 0x3f80000000037421 */ /* 0x001fe20000010100 */
[CC--:B----4-:R-:W-:Y:S01]  /*8750*/  ISETP.GE.AND P0, PT, R24.reuse, R23.reuse, PT ;  /* 0x000000171800720c */ /* 0x0d0fe20003f06270 */
[C---:B------:R-:W-:Y:S02]  /*8760*/  VIADD R12, R24.reuse, 0x180 ;  /* 0x00000180180c7836 */ /* 0x040fe40000000000 */
[----:B------:R-:W-:Y:S01]  /*8770*/  VIADD R10, R24, 0x100 ;  /* 0x00000100180a7836 */ /* 0x000fe20000000000 */
[----:B------:R-:W-:Y:S02]  /*8780*/  FSETP.GEU.AND P4, PT, |R0|, 0.5, !P0 ;  /* 0x3f0000000000780b */ /* 0x000fe4000478e200 */
[----:B------:R-:W-:-:S02]  /*8790*/  ISETP.GE.AND P1, PT, R12, R23, PT ;  /* 0x000000170c00720c */ /* 0x000fc40003f26270 */
[-C--:B------:R-:W-:Y:S02]  /*87a0*/  ISETP.GE.AND P3, PT, R10, R23.reuse, PT ;  /* 0x000000170a00720c */ /* 0x080fe40003f66270 */
[C---:B------:R-:W-:Y:S02]  /*87b0*/  FSETP.GEU.AND P6, PT, |R0|.reuse, 0.5, !P1 ;  /* 0x3f0000000000780b */ /* 0x040fe40004fce200 */
[----:B------:R-:W-:Y:S01]  /*87c0*/  FSETP.GEU.AND P5, PT, |R0|, 0.5, !P3 ;  /* 0x3f0000000000780b */ /* 0x000fe20005fae200 */
[----:B-----5:R-:W-:Y:S02]  /*87d0*/  @!P0 HADD2.F32 R8, -RZ, R18.H0_H0 ;  /* 0x20000012ff088230 */ /* 0x020fe40000004100 */
[----:B------:R-:W-:Y:S02]  /*87e0*/  VIADD R18, R24, 0x80 ;  /* 0x0000008018127836 */ /* 0x000fe40000000000 */
[----:B-123--:R-:W-:Y:S02]  /*87f0*/  @!P0 HADD2.F32 R5, -RZ, R19.H0_H0 ;  /* 0x20000013ff058230 */ /* 0x00efe40000004100 */
[----:B------:R-:W-:Y:S01]  /*8800*/  @!P1 HADD2.F32 R11, -RZ, R16.H0_H0 ;  /* 0x20000010ff0b9230 */ /* 0x000fe20000004100 */
[----:B------:R-:W-:Y:S01]  /*8810*/  ISETP.GE.AND P2, PT, R18, R23, PT ;  /* 0x000000171200720c */ /* 0x000fe20003f46270 */
[----:B------:R-:W0:Y:S01]  /*8820*/  LDC.U8 R16, c[0x0][0x250] ;  /* 0x00009400ff107b82 */ /* 0x000e220000000000 */
[----:B------:R-:W-:Y:S01]  /*8830*/  @!P0 FADD.FTZ R10, -R5, R8 ;  /* 0x00000008050a8221 */ /* 0x000fe20000010100 */
[----:B------:R-:W-:-:S02]  /*8840*/  @!P3 HADD2.F32 R9, -RZ, R2.H0_H0 ;  /* 0x20000002ff09b230 */ /* 0x000fc40000004100 */
[----:B------:R-:W-:Y:S02]  /*8850*/  @!P1 HADD2.F32 R12, -RZ, R6.H0_H0 ;  /* 0x20000006ff0c9230 */ /* 0x000fe40000004100 */
[----:B------:R-:W-:Y:S01]  /*8860*/  @!P0 FFMA.FTZ R5, R10, R0, R5 ;  /* 0x000000000a058223 */ /* 0x000fe20000010005 */
[----:B------:R-:W-:Y:S01]  /*8870*/  @P4 FFMA.FTZ R5, -R3, R10, R8 ;  /* 0x0000000a03054223 */ /* 0x000fe20000010108 */
[----:B------:R-:W-:Y:S01]  /*8880*/  FSETP.GEU.AND P4, PT, |R0|, 0.5, !P2 ;  /* 0x3f0000000000780b */ /* 0x000fe2000578e200 */
[----:B------:R-:W-:Y:S02]  /*8890*/  @!P3 HADD2.F32 R8, -RZ, R27.H0_H0 ;  /* 0x2000001bff08b230 */ /* 0x000fe40000004100 */
[----:B------:R-:W-:Y:S01]  /*88a0*/  @!P1 FADD.FTZ R13, -R11, R12 ;  /* 0x0000000c0b0d9221 */ /* 0x000fe20000010100 */
[----:B------:R-:W-:Y:S01]  /*88b0*/  @!P0 F2FP.F16.F32.PACK_AB R4, RZ, R5 ;  /* 0x00000005ff04823e */ /* 0x000fe200000000ff */
[----:B------:R-:W-:Y:S02]  /*88c0*/  @!P2 HADD2.F32 R7, -RZ, R22.H0_H0 ;  /* 0x20000016ff07a230 */ /* 0x000fe40000004100 */
[----:B------:R-:W-:Y:S01]  /*88d0*/  @!P3 FADD.FTZ R10, -R9, R8 ;  /* 0x00000008090ab221 */ /* 0x000fe20000010100 */
[----:B------:R-:W-:-:S03]  /*88e0*/  @!P2 HADD2.F32 R2, -RZ, R17.H0_H0 ;  /* 0x20000011ff02a230 */ /* 0x000fc60000004100 */
[----:B------:R-:W-:Y:S01]  /*88f0*/  @!P3 FFMA.FTZ R9, R10, R0, R9 ;  /* 0x000000000a09b223 */ /* 0x000fe20000010009 */
[----:B------:R-:W-:Y:S01]  /*8900*/  @P5 FFMA.FTZ R9, -R3, R10, R8 ;  /* 0x0000000a03095223 */ /* 0x000fe20000010108 */
[----:B------:R-:W-:-:S04]  /*8910*/  @!P2 FADD.FTZ R6, -R7, R2 ;  /* 0x000000020706a221 */ /* 0x000fc80000010100 */
[-C--:B------:R-:W-:Y:S01]  /*8920*/  @!P2 FFMA.FTZ R7, R6, R0.reuse, R7 ;  /* 0x000000000607a223 */ /* 0x080fe20000010007 */
[----:B------:R-:W-:Y:S01]  /*8930*/  @!P1 FFMA.FTZ R0, R13, R0, R11 ;  /* 0x000000000d009223 */ /* 0x000fe2000001000b */
[C---:B------:R-:W-:Y:S01]  /*8940*/  @P4 FFMA.FTZ R7, -R3.reuse, R6, R2 ;  /* 0x0000000603074223 */ /* 0x040fe20000010102 */
[----:B------:R-:W-:Y:S01]  /*8950*/  @P6 FFMA.FTZ R0, -R3, R13, R12 ;  /* 0x0000000d03006223 */ /* 0x000fe2000001010c */
[----:B------:R-:W-:-:S03]  /*8960*/  @!P3 F2FP.F16.F32.PACK_AB R19, RZ, R9 ;  /* 0x00000009ff13b23e */ /* 0x000fc600000000ff */
[----:B------:R-:W-:Y:S02]  /*8970*/  @!P2 F2FP.F16.F32.PACK_AB R22, RZ, R7 ;  /* 0x00000007ff16a23e */ /* 0x000fe400000000ff */
[----:B------:R-:W-:Y:S01]  /*8980*/  @!P1 F2FP.F16.F32.PACK_AB R17, RZ, R0 ;  /* 0x00000000ff11923e */ /* 0x000fe200000000ff */
[----:B------:R-:W-:Y:S06]  /*8990*/  @P0 BRA `(.L_x_1597) ;  /* 0x0000001000400947 */ /* 0x000fec0003800000 */
[----:B------:R-:W1:Y:S01]  /*89a0*/  LDC.64 R2, c[0x0][0x228] ;  /* 0x00008a00ff027b82 */ /* 0x000e620000000a00 */
        /* <DEDUP_REMOVED lines=16> */
[----:B------:R-:W-:Y:S02]  /*8ab0*/  HADD2.F32 R4, -RZ, R4.H0_H0 ;  /* 0x20000004ff047230 */ /* 0x000fe40000004100 */
[----:B------:R-:W-:Y:S02]  /*8ac0*/  IMAD.MOV.U32 R24, RZ, RZ, R18 ;  /* 0x000000ffff187224 */ /* 0x000fe400078e0012 */
[----:B------:R-:W0:Y:S02]  /*8ad0*/  F2I.FTZ.TRUNC.NTZ R5, R4 ;  /* 0x0000000400057305 */ /* 0x000e24000021f100 */
[----:B0-----:R0:W-:Y:S01]  /*8ae0*/  STG.E.U8 desc[UR36][R2.64], R5 ;  /* 0x0000000502007986 */ /* 0x0011e2000c101124 */
[----:B------:R-:W-:Y:S05]  /*8af0*/  BRA `(.L_x_1597) ;  /* 0x0000000c00e87947 */ /* 0x000fea0003800000 */
.L_x_1601:
[----:B------:R-:W-:Y:S02]  /*8b00*/  HADD2.F32 R5, -RZ, R4.H0_H0 ;  /* 0x20000004ff057230 */ /* 0x000fe40000004100 */
[----:B------:R-:W-:-:S04]  /*8b10*/  IMAD.MOV.U32 R24, RZ, RZ, R18 ;  /* 0x000000ffff187224 */ /* 0x000fc800078e0012 */
[----:B------:R-:W0:Y:S02]  /*8b20*/  F2I.S64.TRUNC R4, R5 ;  /* 0x0000000500047311 */ /* 0x000e24000020d900 */
[----:B0-----:R0:W-:Y:S01]  /*8b30*/  STG.E.U8 desc[UR36][R2.64], R4 ;  /* 0x0000000402007986 */ /* 0x0011e2000c101124 */
[----:B------:R-:W-:Y:S05]  /*8b40*/  BRA `(.L_x_1597) ;  /* 0x0000000c00d47947 */ /* 0x000fea0003800000 */
.L_x_1600:
[----:B------:R-:W-:-:S13]  /*8b50*/  ISETP.NE.AND P0, PT, R0, 0x2, PT ;  /* 0x000000020000780c */ /* 0x000fda0003f05270 */
[----:B------:R-:W-:Y:S05]  /*8b60*/  @!P0 BRA `(.L_x_1603) ;  /* 0x0000000000388947 */ /* 0x000fea0003800000 */
[----:B------:R-:W-:-:S13]  /*8b70*/  ISETP.NE.AND P0, PT, R0, 0x3, PT ;  /* 0x000000030000780c */ /* 0x000fda0003f05270 */
[----:B------:R-:W-:Y:S05]  /*8b80*/  @!P0 BRA `(.L_x_1604) ;  /* 0x00000000001c8947 */ /* 0x000fea0003800000 */
[----:B------:R-:W-:-:S13]  /*8b90*/  ISETP.NE.AND P0, PT, R0, 0x4, PT ;  /* 0x000000040000780c */ /* 0x000fda0003f05270 */
[----:B------:R-:W-:Y:S05]  /*8ba0*/  @P0 BRA `(.L_x_1602) ;  /* 0x0000000c00500947 */ /* 0x000fea0003800000 */
[----:B------:R-:W-:Y:S02]  /*8bb0*/  HADD2.F32 R4, -RZ, R4.H0_H0 ;  /* 0x20000004ff047230 */ /* 0x000fe40000004100 */
[----:B------:R-:W-:-:S04]  /*8bc0*/  IMAD.MOV.U32 R24, RZ, RZ, R18 ;  /* 0x000000ffff187224 */ /* 0x000fc800078e0012 */
[----:B------:R-:W0:Y:S02]  /*8bd0*/  F2I.S64.TRUNC R4, R4 ;  /* 0x0000000400047311 */ /* 0x000e24000020d900 */
[----:B0-----:R0:W-:Y:S01]  /*8be0*/  STG.E.64 desc[UR36][R2.64], R4 ;  /* 0x0000000402007986 */ /* 0x0011e2000c101b24 */
[----:B------:R-:W-:Y:S05]  /*8bf0*/  BRA `(.L_x_1597) ;  /* 0x0000000c00a87947 */ /* 0x000fea0003800000 */
.L_x_1604:
[----:B------:R-:W-:Y:S02]  /*8c00*/  HADD2.F32 R4, -RZ, R4.H0_H0 ;  /* 0x20000004ff047230 */ /* 0x000fe40000004100 */
[----:B------:R-:W-:Y:S02]  /*8c10*/  IMAD.MOV.U32 R24, RZ, RZ, R18 ;  /* 0x000000ffff187224 */ /* 0x000fe400078e0012 */
[----:B------:R-:W0:Y:S02]  /*8c20*/  F2I.FTZ.TRUNC.NTZ R5, R4 ;  /* 0x0000000400057305 */ /* 0x000e24000021f100 */
[----:B0-----:R0:W-:Y:S01]  /*8c30*/  STG.E desc[UR36][R2.64], R5 ;  /* 0x0000000502007986 */ /* 0x0011e2000c101924 */
[----:B------:R-:W-:Y:S05]  /*8c40*/  BRA `(.L_x_1597) ;  /* 0x0000000c00947947 */ /* 0x000fea0003800000 */
.L_x_1603:
[----:B------:R-:W-:Y:S02]  /*8c50*/  HADD2.F32 R4, -RZ, R4.H0_H0 ;  /* 0x20000004ff047230 */ /* 0x000fe40000004100 */
[----:B------:R-:W-:Y:S02]  /*8c60*/  IMAD.MOV.U32 R24, RZ, RZ, R18 ;  /* 0x000000ffff187224 */ /* 0x000fe400078e0012 */
[----:B------:R-:W0:Y:S02]  /*8c70*/  F2I.FTZ.TRUNC.NTZ R5, R4 ;  /* 0x0000000400057305 */ /* 0x000e24000021f100 */
[----:B0-----:R0:W-:Y:S01]  /*8c80*/  STG.E.U16 desc[UR36][R2.64], R5 ;  /* 0x0000000502007986 */ /* 0x0011e2000c101524 */
[----:B------:R-:W-:Y:S05]  /*8c90*/  BRA `(.L_x_1597) ;  /* 0x0000000c00807947 */ /* 0x000fea0003800000 */
.L_x_1599:
[----:B------:R-:W-:-:S13]  /*8ca0*/  ISETP.GT.AND P0, PT, R0, 0x6, PT ;  /* 0x000000060000780c */ /* 0x000fda0003f04270 */
[----:B------:R-:W-:Y:S05]  /*8cb0*/  @P0 BRA `(.L_x_1605) ;  /* 0x00000000002c0947 */ /* 0x000fea0003800000 */
[----:B------:R-:W-:-:S13]  /*8cc0*/  ISETP.NE.AND P0, PT, R0, 0x5, PT ;  /* 0x000000050000780c */ /* 0x000fda0003f05270 */
[----:B------:R-:W-:Y:S05]  /*8cd0*/  @!P0 BRA `(.L_x_1606) ;  /* 0x0000000000188947 */ /* 0x000fea0003800000 */
[----:B------:R-:W-:-:S13]  /*8ce0*/  ISETP.NE.AND P0, PT, R0, 0x6, PT ;  /* 0x000000060000780c */ /* 0x000fda0003f05270 */
[----:B------:R-:W-:Y:S05]  /*8cf0*/  @P0 BRA `(.L_x_1602) ;  /* 0x0000000800fc0947 */ /* 0x000fea0003800000 */
[----:B------:R-:W-:Y:S02]  /*8d00*/  HADD2.F32 R5, -RZ, R4.H0_H0 ;  /* 0x20000004ff057230 */ /* 0x000fe40000004100 */
[----:B------:R-:W-:-:S03]  /*8d10*/  IMAD.MOV.U32 R24, RZ, RZ, R18 ;  /* 0x000000ffff187224 */ /* 0x000fc600078e0012 */
[----:B------:R2:W-:Y:S01]  /*8d20*/  STG.E desc[UR36][R2.64], R5 ;  /* 0x0000000502007986 */ /* 0x0005e2000c101924 */
[----:B------:R-:W-:Y:S05]  /*8d30*/  BRA `(.L_x_1597) ;  /* 0x0000000c00587947 */ /* 0x000fea0003800000 */
.L_x_1606:
[----:B------:R1:W-:Y:S01]  /*8d40*/  STG.E.U16 desc[UR36][R2.64], R4 ;  /* 0x0000000402007986 */ /* 0x0003e2000c101524 */
[----:B------:R-:W-:Y:S01]  /*8d50*/  IMAD.MOV.U32 R24, RZ, RZ, R18 ;  /* 0x000000ffff187224 */ /* 0x000fe200078e0012 */
[----:B------:R-:W-:Y:S06]  /*8d60*/  BRA `(.L_x_1597) ;  /* 0x0000000c004c7947 */ /* 0x000fec0003800000 */
.L_x_1605:
[----:B------:R-:W-:-:S13]  /*8d70*/  ISETP.NE.AND P0, PT, R0, 0x7, PT ;  /* 0x000000070000780c */ /* 0x000fda0003f05270 */
[----:B------:R-:W-:Y:S05]  /*8d80*/  @!P0 BRA `(.L_x_1607) ;  /* 0x00000000003c8947 */ /* 0x000fea0003800000 */
[----:B------:R-:W-:-:S13]  /*8d90*/  ISETP.NE.AND P0, PT, R0, 0x8, PT ;  /* 0x000000080000780c */ /* 0x000fda0003f05270 */
[----:B------:R-:W-:Y:S05]  /*8da0*/  @!P0 BRA `(.L_x_1608) ;  /* 0x00000000001c8947 */ /* 0x000fea0003800000 */
[----:B------:R-:W-:-:S13]  /*8db0*/  ISETP.NE.AND P0, PT, R0, 0x9, PT ;  /* 0x000000090000780c */ /* 0x000fda0003f05270 */
[----:B------:R-:W-:Y:S05]  /*8dc0*/  @P0 BRA `(.L_x_1602) ;  /* 0x0000000800c80947 */ /* 0x000fea0003800000 */
[----:B------:R-:W-:Y:S02]  /*8dd0*/  HADD2.F32 R4, -RZ, R4.H0_H0 ;  /* 0x20000004ff047230 */ /* 0x000fe40000004100 */
[----:B------:R-:W-:Y:S02]  /*8de0*/  IMAD.MOV.U32 R5, RZ, RZ, RZ ;  /* 0x000000ffff057224 */ /* 0x000fe400078e00ff */
[----:B------:R-:W-:-:S03]  /*8df0*/  IMAD.MOV.U32 R24, RZ, RZ, R18 ;  /* 0x000000ffff187224 */ /* 0x000fc600078e0012 */
[----:B------:R3:W-:Y:S01]  /*8e00*/  STG.E.64 desc[UR36][R2.64], R4 ;  /* 0x0000000402007986 */ /* 0x0007e2000c101b24 */
[----:B------:R-:W-:Y:S05]  /*8e10*/  BRA `(.L_x_1597) ;  /* 0x0000000c00207947 */ /* 0x000fea0003800000 */
.L_x_1608:
[----:B------:R-:W-:Y:S02]  /*8e20*/  HADD2.F32 R0, -RZ, R4.H0_H0 ;  /* 0x20000004ff007230 */ /* 0x000fe40000004100 */
[----:B------:R-:W-:-:S03]  /*8e30*/  IMAD.MOV.U32 R24, RZ, RZ, R18 ;  /* 0x000000ffff187224 */ /* 0x000fc600078e0012 */
[----:B------:R-:W-:-:S04]  /*8e40*/  F2FP.F16.F32.PACK_AB R0, RZ, R0 ;  /* 0x00000000ff00723e */ /* 0x000fc800000000ff */
[----:B------:R-:W-:-:S05]  /*8e50*/  PRMT R0, R0, 0x5410, RZ ;  /* 0x0000541000007816 */ /* 0x000fca00000000ff */
[----:B------:R4:W-:Y:S01]  /*8e60*/  STG.E desc[UR36][R2.64], R0 ;  /* 0x0000000002007986 */ /* 0x0009e2000c101924 */
[----:B------:R-:W-:Y:S05]  /*8e70*/  BRA `(.L_x_1597) ;  /* 0x0000000c00087947 */ /* 0x000fea0003800000 */
.L_x_1607:
[----:B------:R-:W-:Y:S02]  /*8e80*/  HADD2.F32 R4, -RZ, R4.H0_H0 ;  /* 0x20000004ff047230 */ /* 0x000fe40000004100 */
[----:B------:R-:W-:-:S03]  /*8e90*/  IMAD.MOV.U32 R24, RZ, RZ, R18 ;  /* 0x000000ffff187224 */ /* 0x000fc600078e0012 */
[----:B------:R-:W-:-:S06]  /*8ea0*/  FMUL.FTZ R4, R4, 1 ;  /* 0x3f80000004047820 */ /* 0x000fcc0000410000 */
[----:B------:R-:W0:Y:S02]  /*8eb0*/  F2F.F64.F32 R4, R4 ;  /* 0x0000000400047310 */ /* 0x000e240000201800 */
[----:B0-----:R0:W-:Y:S01]  /*8ec0*/  STG.E.64 desc[UR36][R2.64], R4 ;  /* 0x0000000402007986 */ /* 0x0011e2000c101b24 */
[----:B------:R-:W-:Y:S05]  /*8ed0*/  BRA `(.L_x_1597) ;  /* 0x0000000800f07947 */ /* 0x000fea0003800000 */
.L_x_1598:
        /* <DEDUP_REMOVED lines=10> */
[----:B------:R-:W-:-:S04]  /*8f80*/  FSETP.NEU.FTZ.AND P0, PT, R4, RZ, PT ;  /* 0x000000ff0400720b */ /* 0x000fc80003f1d000 */
[----:B------:R-:W-:-:S05]  /*8f90*/  SEL R5, RZ, 0x1, !P0 ;  /* 0x00000001ff057807 */ /* 0x000fca0004000000 */
[----:B------:R0:W-:Y:S01]  /*8fa0*/  STG.E.U8 desc[UR36][R2.64], R5 ;  /* 0x0000000502007986 */ /* 0x0001e2000c101124 */
[----:B------:R-:W-:Y:S05]  /*8fb0*/  BRA `(.L_x_1597) ;  /* 0x0000000800b87947 */ /* 0x000fea0003800000 */
.L_x_1611:
[----:B------:R-:W-:Y:S01]  /*8fc0*/  HADD2.F32 R4, -RZ, R4.H0_H0 ;  /* 0x20000004ff047230 */ /* 0x000fe20000004100 */
[----:B------:R-:W-:Y:S01]  /*8fd0*/  CS2R R6, SRZ ;  /* 0x0000000000067805 */ /* 0x000fe2000001ff00 */
[----:B------:R-:W-:-:S03]  /*8fe0*/  IMAD.MOV.U32 R24, RZ, RZ, R18 ;  /* 0x000000ffff187224 */ /* 0x000fc600078e0012 */
[----:B------:R-:W-:-:S06]  /*8ff0*/  FMUL.FTZ R4, R4, 1 ;  /* 0x3f80000004047820 */ /* 0x000fcc0000410000 */
[----:B------:R-:W0:Y:S02]  /*9000*/  F2F.F64.F32 R4, R4 ;  /* 0x0000000400047310 */ /* 0x000e240000201800 */
[----:B0-----:R0:W-:Y:S01]  /*9010*/  STG.E.128 desc[UR36][R2.64], R4 ;  /* 0x0000000402007986 */ /* 0x0011e2000c101d24 */
[----:B------:R-:W-:Y:S05]  /*9020*/  BRA `(.L_x_1597) ;  /* 0x00000008009c7947 */ /* 0x000fea0003800000 */
.L_x_1610:
        /* <DEDUP_REMOVED lines=21> */
.L_x_1615:
[----:B------:R-:W-:Y:S05]  /*9180*/  BSYNC B0 ;  /* 0x0000000000007941 */ /* 0x000fea0003800000 */
.L_x_1614:
[----:B------:R-:W-:Y:S01]  /*9190*/  LOP3.LUT R5, R0, R5, RZ, 0xfc, !PT ;  /* 0x0000000500057212 */ /* 0x000fe200078efcff */
[----:B------:R-:W-:-:S04]  /*91a0*/  IMAD.MOV.U32 R24, RZ, RZ, R18 ;  /* 0x000000ffff187224 */ /* 0x000fc800078e0012 */
[----:B------:R0:W-:Y:S01]  /*91b0*/  STG.E.U8 desc[UR36][R2.64], R5 ;  /* 0x0000000502007986 */ /* 0x0001e2000c101124 */
[----:B------:R-:W-:Y:S05]  /*91c0*/  BRA `(.L_x_1597) ;  /* 0x0000000800347947 */ /* 0x000fea0003800000 */
.L_x_1613:
        /* <DEDUP_REMOVED lines=13> */
.L_x_1617:
[----:B------:R-:W-:Y:S01]  /*92a0*/  IMAD.MOV.U32 R0, RZ, RZ, 0x7f ;  /* 0x0000007fff007424 */ /* 0x000fe200078e00ff */
[----:B------:R-:W-:-:S04]  /*92b0*/  ISETP.GT.U32.AND P0, PT, R4, 0x7f800000, PT ;  /* 0x7f8000000400780c */ /* 0x000fc80003f04070 */
[----:B------:R-:W-:-:S09]  /*92c0*/  SEL R0, R0, 0x7c, P0 ;  /* 0x0000007c00007807 */ /* 0x000fd20000000000 */
.L_x_1618:
[----:B------:R-:W-:Y:S05]  /*92d0*/  BSYNC B0 ;  /* 0x0000000000007941 */ /* 0x000fea0003800000 */
.L_x_1616:
[----:B------:R-:W-:Y:S01]  /*92e0*/  LOP3.LUT R4, R5, 0x80000000, RZ, 0xc0, !PT ;  /* 0x8000000005047812 */ /* 0x000fe200078ec0ff */
[----:B------:R-:W-:-:S03]  /*92f0*/  IMAD.MOV.U32 R24, RZ, RZ, R18 ;  /* 0x000000ffff187224 */ /* 0x000fc600078e0012 */
[----:B------:R-:W-:-:S04]  /*9300*/  SHF.R.U32.HI R5, RZ, 0x18, R4 ;  /* 0x00000018ff057819 */ /* 0x000fc80000011604 */
[----:B------:R-:W-:-:S05]  /*9310*/  LOP3.LUT R5, R0, R5, RZ, 0xfc, !PT ;  /* 0x0000000500057212 */ /* 0x000fca00078efcff */
[----:B------:R0:W-:Y:S01]  /*9320*/  STG.E.U8 desc[UR36][R2.64], R5 ;  /* 0x0000000502007986 */ /* 0x0001e2000c101124 */
[----:B------:R-:W-:Y:S05]  /*9330*/  BRA `(.L_x_1597) ;  /* 0x0000000400d87947 */ /* 0x000fea0003800000 */
.L_x_1612:
[----:B------:R-:W-:Y:S02]  /*9340*/  HADD2.F32 R0, -RZ, R4.H0_H0 ;  /* 0x20000004ff007230 */ /* 0x000fe40000004100 */
[----:B------:R-:W-:-:S03]  /*9350*/  IMAD.MOV.U32 R24, RZ, RZ, R18 ;  /* 0x000000ffff187224 */ /* 0x000fc600078e0012 */
[----:B------:R-:W-:-:S05]  /*9360*/  F2FP.BF16.F32.PACK_AB R0, RZ, R0 ;  /* 0x00000000ff00723e */ /* 0x000fca00000010ff */
[----:B------:R0:W-:Y:S01]  /*9370*/  STG.E.U16 desc[UR36][R2.64], R0 ;  /* 0x0000000002007986 */ /* 0x0001e2000c101524 */
[----:B------:R-:W-:Y:S05]  /*9380*/  BRA `(.L_x_1597) ;  /* 0x0000000400c47947 */ /* 0x000fea0003800000 */
.L_x_1609:
        /* <DEDUP_REMOVED lines=10> */
[----:B------:R-:W0:Y:S02]  /*9430*/  F2I.FTZ.U32.TRUNC.NTZ R5, R5 ;  /* 0x0000000500057305 */ /* 0x000e24000021f000 */
[----:B0-----:R0:W-:Y:S01]  /*9440*/  STG.E.U16 desc[UR36][R2.64], R5 ;  /* 0x0000000502007986 */ /* 0x0011e2000c101524 */
[----:B------:R-:W-:Y:S05]  /*9450*/  BRA `(.L_x_1597) ;  /* 0x0000000400907947 */ /* 0x000fea0003800000 */
.L_x_1621:
        /* <DEDUP_REMOVED lines=17> */
.L_x_1624:
[----:B------:R-:W-:-:S04]  /*9570*/  LOP3.LUT R0, R7, 0x80000000, RZ, 0xc0, !PT ;  /* 0x8000000007007812 */ /* 0x000fc800078ec0ff */
[----:B------:R-:W-:-:S04]  /*9580*/  SHF.R.U32.HI R5, RZ, 0x18, R0 ;  /* 0x00000018ff057819 */ /* 0x000fc80000011600 */
[----:B------:R-:W-:-:S04]  /*9590*/  LOP3.LUT R4, R4, R5, RZ, 0xfc, !PT ;  /* 0x0000000504047212 */ /* 0x000fc800078efcff */
[----:B------:R-:W-:-:S07]  /*95a0*/  PRMT R0, R4, 0x7610, R0 ;  /* 0x0000761004007816 */ /* 0x000fce0000000000 */
.L_x_1623:
[----:B------:R-:W-:Y:S05]  /*95b0*/  BSYNC B0 ;  /* 0x0000000000007941 */ /* 0x000fea0003800000 */
.L_x_1622:
[----:B------:R0:W-:Y:S01]  /*95c0*/  STG.E.U8 desc[UR36][R2.64], R0 ;  /* 0x0000000002007986 */ /* 0x0001e2000c101124 */
[----:B------:R-:W-:Y:S01]  /*95d0*/  IMAD.MOV.U32 R24, RZ, RZ, R18 ;  /* 0x000000ffff187224 */ /* 0x000fe200078e0012 */
[----:B------:R-:W-:Y:S06]  /*95e0*/  BRA `(.L_x_1597) ;  /* 0x00000004002c7947 */ /* 0x000fec0003800000 */
.L_x_1620:
        /* <DEDUP_REMOVED lines=17> */
.L_x_1627:
[----:B------:R-:W-:-:S04]  /*9700*/  LOP3.LUT R0, R7, 0x80000000, RZ, 0xc0, !PT ;  /* 0x8000000007007812 */ /* 0x000fc800078ec0ff */
[----:B------:R-:W-:-:S04]  /*9710*/  SHF.R.U32.HI R5, RZ, 0x18, R0 ;  /* 0x00000018ff057819 */ /* 0x000fc80000011600 */
[----:B------:R-:W-:-:S04]  /*9720*/  LOP3.LUT R4, R4, R5, RZ, 0xfc, !PT ;  /* 0x0000000504047212 */ /* 0x000fc800078efcff */
[----:B------:R-:W-:-:S07]  /*9730*/  PRMT R0, R4, 0x7610, R0 ;  /* 0x0000761004007816 */ /* 0x000fce0000000000 */
.L_x_1626:
[----:B------:R-:W-:Y:S05]  /*9740*/  BSYNC B0 ;  /* 0x0000000000007941 */ /* 0x000fea0003800000 */
.L_x_1625:
[----:B------:R0:W-:Y:S01]  /*9750*/  STG.E.U8 desc[UR36][R2.64], R0 ;  /* 0x0000000002007986 */ /* 0x0001e2000c101124 */
[----:B------:R-:W-:Y:S01]  /*9760*/  IMAD.MOV.U32 R24, RZ, RZ, R18 ;  /* 0x000000ffff187224 */ /* 0x000fe200078e0012 */
[----:B------:R-:W-:Y:S06]  /*9770*/  BRA `(.L_x_1597) ;  /* 0x0000000000c87947 */ /* 0x000fec0003800000 */
.L_x_1619:
[----:B------:R-:W-:-:S13]  /*9780*/  ISETP.NE.AND P0, PT, R0, 0x1c, PT ;  /* 0x0000001c0000780c */ /* 0x000fda0003f05270 */
[----:B------:R-:W-:Y:S05]  /*9790*/  @!P0 BRA `(.L_x_1628) ;  /* 0x0000000000b08947 */ /* 0x000fea0003800000 */
[----:B------:R-:W-:-:S13]  /*97a0*/  ISETP.NE.AND P0, PT, R0, 0x1d, PT ;  /* 0x0000001d0000780c */ /* 0x000fda0003f05270 */
[----:B------:R-:W-:Y:S05]  /*97b0*/  @!P0 BRA `(.L_x_1629) ;  /* 0x0000000000948947 */ /* 0x000fea0003800000 */
[----:B------:R-:W-:-:S13]  /*97c0*/  ISETP.NE.AND P0, PT, R0, 0x2c, PT ;  /* 0x0000002c0000780c */ /* 0x000fda0003f05270 */
[----:B------:R-:W-:Y:S05]  /*97d0*/  @P0 BRA `(.L_x_1602) ;  /* 0x0000000000440947 */ /* 0x000fea0003800000 */
[----:B------:R-:W-:Y:S02]  /*97e0*/  HADD2.F32 R5, -RZ, R4.H0_H0 ;  /* 0x20000004ff057230 */ /* 0x000fe40000004100 */
        /* <DEDUP_REMOVED lines=16> */
.L_x_1602:
        /* <DEDUP_REMOVED lines=16> */
.L_x_1630:
[----:B------:R-:W-:Y:S01]  /*99f0*/  IMAD.MOV.U32 R24, RZ, RZ, R18 ;  /* 0x000000ffff187224 */ /* 0x000fe200078e0012 */
[----:B------:R-:W-:Y:S06]  /*9a00*/  BRA `(.L_x_1597) ;  /* 0x0000000000247947 */ /* 0x000fec0003800000 */
.L_x_1629:
[----:B------:R-:W-:Y:S02]  /*9a10*/  HADD2.F32 R4, -RZ, R4.H0_H0 ;  /* 0x20000004ff047230 */ /* 0x000fe40000004100 */
[----:B------:R-:W-:-:S04]  /*9a20*/  IMAD.MOV.U32 R24, RZ, RZ, R18 ;  /* 0x000000ffff187224 */ /* 0x000fc800078e0012 */
[----:B------:R-:W0:Y:S02]  /*9a30*/  F2I.U64.TRUNC R4, R4 ;  /* 0x0000000400047311 */ /* 0x000e24000020d800 */
[----:B0-----:R0:W-:Y:S01]  /*9a40*/  STG.E.64 desc[UR36][R2.64], R4 ;  /* 0x0000000402007986 */ /* 0x0011e2000c101b24 */
[----:B------:R-:W-:Y:S05]  /*9a50*/  BRA `(.L_x_1597) ;  /* 0x0000000000107947 */ /* 0x000fea0003800000 */
.L_x_1628:
[----:B------:R-:W-:Y:S02]  /*9a60*/  HADD2.F32 R4, -RZ, R4.H0_H0 ;  /* 0x20000004ff047230 */ /* 0x000fe40000004100 */
[----:B------:R-:W-:Y:S02]  /*9a70*/  IMAD.MOV.U32 R24, RZ, RZ, R18 ;  /* 0x000000ffff187224 */ /* 0x000fe400078e0012 */
[----:B------:R-:W0:Y:S02]  /*9a80*/  F2I.FTZ.U32.TRUNC.NTZ R5, R4 ;  /* 0x0000000400057305 */ /* 0x000e24000021f000 */
[----:B0-----:R0:W-:Y:S03]  /*9a90*/  STG.E desc[UR36][R2.64], R5 ;  /* 0x0000000502007986 */ /* 0x0011e6000c101924 */
.L_x_1597:
[----:B------:R-:W-:Y:S05]  /*9aa0*/  BSYNC B6 ;  /* 0x0000000000067941 */ /* 0x000fea0003800000 */
.L_x_1596:
[----:B------:R-:W-:Y:S01]  /*9ab0*/  ISETP.GE.AND P0, PT, R24, R23, PT ;  /* 0x000000171800720c */ /* 0x000fe20003f06270 */
[----:B------:R-:W-:-:S12]  /*9ac0*/  BSSY B6, `(.L_x_1631) ;  /* 0x00001fc000067945 */ /* 0x000fd80003800000 */
        /* <DEDUP_REMOVED lines=23> */
.L_x_1636:
[----:B------:R-:W-:-:S06]  /*9c40*/  HADD2.F32 R5, -RZ, R22.H0_H0 ;  /* 0x20000016ff057230 */ /* 0x000fcc0000004100 */
[----:B------:R-:W0:Y:S02]  /*9c50*/  F2I.S64.TRUNC R4, R5 ;  /* 0x0000000500047311 */ /* 0x000e24000020d900 */
[----:B0-----:R0:W-:Y:S01]  /*9c60*/  STG.E.U8 desc[UR36][R2.64], R4 ;  /* 0x0000000402007986 */ /* 0x0011e2000c101124 */
[----:B------:R-:W-:Y:S05]  /*9c70*/  BRA `(.L_x_1638) ;  /* 0x0000000c00847947 */ /* 0x000fea0003800000 */
.L_x_1635:
        /* <DEDUP_REMOVED lines=10> */
.L_x_1640:
[----:B------:R-:W-:-:S04]  /*9d20*/  HADD2.F32 R22, -RZ, R22.H0_H0 ;  /* 0x20000016ff167230 */ /* 0x000fc80000004100 */
[----:B------:R-:W0:Y:S02]  /*9d30*/  F2I.FTZ.TRUNC.NTZ R5, R22 ;  /* 0x0000001600057305 */ /* 0x000e24000021f100 */
[----:B0-----:R0:W-:Y:S01]  /*9d40*/  STG.E desc[UR36][R2.64], R5 ;  /* 0x0000000502007986 */ /* 0x0011e2000c101924 */
[----:B------:R-:W-:Y:S05]  /*9d50*/  BRA `(.L_x_1638) ;  /* 0x0000000c004c7947 */ /* 0x000fea0003800000 */
.L_x_1639:
[----:B------:R-:W-:-:S04]  /*9d60*/  HADD2.F32 R22, -RZ, R22.H0_H0 ;  /* 0x20000016ff167230 */ /* 0x000fc80000004100 */
[----:B------:R-:W0:Y:S02]  /*9d70*/  F2I.FTZ.TRUNC.NTZ R5, R22 ;  /* 0x0000001600057305 */ /* 0x000e24000021f100 */
[----:B0-----:R0:W-:Y:S01]  /*9d80*/  STG.E.U16 desc[UR36][R2.64], R5 ;  /* 0x0000000502007986 */ /* 0x0011e2000c101524 */
[----:B------:R-:W-:Y:S05]  /*9d90*/  BRA `(.L_x_1638) ;  /* 0x0000000c003c7947 */ /* 0x000fea0003800000 */
.L_x_1634:
        /* <DEDUP_REMOVED lines=9> */
.L_x_1642:
[----:B------:R0:W-:Y:S01]  /*9e30*/  STG.E.U16 desc[UR36][R2.64], R22 ;  /* 0x0000001602007986 */ /* 0x0001e2000c101524 */
[----:B------:R-:W-:Y:S05]  /*9e40*/  BRA `(.L_x_1638) ;  /* 0x0000000c00107947 */ /* 0x000fea0003800000 */
.L_x_1641:
        /* <DEDUP_REMOVED lines=10> */
.L_x_1644:
[----:B------:R-:W-:-:S05]  /*9ef0*/  HADD2.F32 R0, -RZ, R22.H0_H0 ;  /* 0x20000016ff007230 */ /* 0x000fca0000004100 */
[----:B------:R-:W-:-:S04]  /*9f00*/  F2FP.F16.F32.PACK_AB R0, RZ, R0 ;  /* 0x00000000ff00723e */ /* 0x000fc800000000ff */
[----:B------:R-:W-:-:S05]  /*9f10*/  PRMT R0, R0, 0x5410, RZ ;  /* 0x0000541000007816 */ /* 0x000fca00000000ff */
[----:B------:R3:W-:Y:S01]  /*9f20*/  STG.E desc[UR36][R2.64], R0 ;  /* 0x0000000002007986 */ /* 0x0007e2000c101924 */
[----:B------:R-:W-:Y:S05]  /*9f30*/  BRA `(.L_x_1638) ;  /* 0x0000000800d47947 */ /* 0x000fea0003800000 */
.L_x_1643:
[----:B------:R-:W-:-:S05]  /*9f40*/  HADD2.F32 R4, -RZ, R22.H0_H0 ;  /* 0x20000016ff047230 */ /* 0x000fca0000004100 */
[----:B------:R-:W-:-:S06]  /*9f50*/  FMUL.FTZ R4, R4, 1 ;  /* 0x3f80000004047820 */ /* 0x000fcc0000410000 */
[----:B------:R-:W0:Y:S02]  /*9f60*/  F2F.F64.F32 R4, R4 ;  /* 0x0000000400047310 */ /* 0x000e240000201800 */
[----:B0-----:R4:W-:Y:S01]  /*9f70*/  STG.E.64 desc[UR36][R2.64], R4 ;  /* 0x0000000402007986 */ /* 0x0019e2000c101b24 */
[----:B------:R-:W-:Y:S05]  /*9f80*/  BRA `(.L_x_1638) ;  /* 0x0000000800c07947 */ /* 0x000fea0003800000 */
.L_x_1633:
        /* <DEDUP_REMOVED lines=13> */
.L_x_1647:
[----:B------:R-:W-:Y:S01]  /*a060*/  HADD2.F32 R22, -RZ, R22.H0_H0 ;  /* 0x20000016ff167230 */ /* 0x000fe20000004100 */
[----:B------:R-:W-:-:S04]  /*a070*/  CS2R R6, SRZ ;  /* 0x0000000000067805 */ /* 0x000fc8000001ff00 */
[----:B------:R-:W-:-:S06]  /*a080*/  FMUL.FTZ R4, R22, 1 ;  /* 0x3f80000016047820 */ /* 0x000fcc0000410000 */
[----:B------:R-:W0:Y:S02]  /*a090*/  F2F.F64.F32 R4, R4 ;  /* 0x0000000400047310 */ /* 0x000e240000201800 */
[----:B0-----:R0:W-:Y:S01]  /*a0a0*/  STG.E.128 desc[UR36][R2.64], R4 ;  /* 0x0000000402007986 */ /* 0x0011e2000c101d24 */
[----:B------:R-:W-:Y:S05]  /*a0b0*/  BRA `(.L_x_1638) ;  /* 0x0000000800747947 */ /* 0x000fea0003800000 */
.L_x_1646:
        /* <DEDUP_REMOVED lines=21> */
.L_x_1651:
[----:B------:R-:W-:Y:S05]  /*a210*/  BSYNC B0 ;  /* 0x0000000000007941 */ /* 0x000fea0003800000 */
.L_x_1650:
[----:B------:R-:W-:-:S05]  /*a220*/  LOP3.LUT R5, R0, R5, RZ, 0xfc, !PT ;  /* 0x0000000500057212 */ /* 0x000fca00078efcff */
[----:B------:R0:W-:Y:S01]  /*a230*/  STG.E.U8 desc[UR36][R2.64], R5 ;  /* 0x0000000502007986 */ /* 0x0001e2000c101124 */
[----:B------:R-:W-:Y:S05]  /*a240*/  BRA `(.L_x_1638) ;  /* 0x0000000800107947 */ /* 0x000fea0003800000 */
.L_x_1649:
        /* <DEDUP_REMOVED lines=13> */
.L_x_1653:
[----:B------:R-:W-:Y:S01]  /*a320*/  IMAD.MOV.U32 R0, RZ, RZ, 0x7f ;  /* 0x0000007fff007424 */ /* 0x000fe200078e00ff */
[----:B------:R-:W-:-:S04]  /*a330*/  ISETP.GT.U32.AND P0, PT, R4, 0x7f800000, PT ;  /* 0x7f8000000400780c */ /* 0x000fc80003f04070 */
[----:B------:R-:W-:-:S09]  /*a340*/  SEL R0, R0, 0x7c, P0 ;  /* 0x0000007c00007807 */ /* 0x000fd20000000000 */
.L_x_1654:
[----:B------:R-:W-:Y:S05]  /*a350*/  BSYNC B0 ;  /* 0x0000000000007941 */ /* 0x000fea0003800000 */
.L_x_1652:
[----:B------:R-:W-:-:S04]  /*a360*/  LOP3.LUT R4, R5, 0x80000000, RZ, 0xc0, !PT ;  /* 0x8000000005047812 */ /* 0x000fc800078ec0ff */
[----:B------:R-:W-:-:S04]  /*a370*/  SHF.R.U32.HI R5, RZ, 0x18, R4 ;  /* 0x00000018ff057819 */ /* 0x000fc80000011604 */
[----:B------:R-:W-:-:S05]  /*a380*/  LOP3.LUT R5, R0, R5, RZ, 0xfc, !PT ;  /* 0x0000000500057212 */ /* 0x000fca00078efcff */
[----:B------:R0:W-:Y:S01]  /*a390*/  STG.E.U8 desc[UR36][R2.64], R5 ;  /* 0x0000000502007986 */ /* 0x0001e2000c101124 */
[----:B------:R-:W-:Y:S05]  /*a3a0*/  BRA `(.L_x_1638) ;  /* 0x0000000400b87947 */ /* 0x000fea0003800000 */
.L_x_1648:
[----:B------:R-:W-:-:S05]  /*a3b0*/  HADD2.F32 R0, -RZ, R22.H0_H0 ;  /* 0x20000016ff007230 */ /* 0x000fca0000004100 */
[----:B------:R-:W-:-:S05]  /*a3c0*/  F2FP.BF16.F32.PACK_AB R0, RZ, R0 ;  /* 0x00000000ff00723e */ /* 0x000fca00000010ff */
[----:B------:R0:W-:Y:S01]  /*a3d0*/  STG.E.U16 desc[UR36][R2.64], R0 ;  /* 0x0000000002007986 */ /* 0x0001e2000c101524 */
[----:B------:R-:W-:Y:S05]  /*a3e0*/  BRA `(.L_x_1638) ;  /* 0x0000000400a87947 */ /* 0x000fea0003800000 */
.L_x_1645:
        /* <DEDUP_REMOVED lines=12> */
.L_x_1657:
        /* <DEDUP_REMOVED lines=17> */
.L_x_1660:
[----:B------:R-:W-:-:S04]  /*a5c0*/  LOP3.LUT R0, R7, 0x80000000, RZ, 0xc0, !PT ;  /* 0x8000000007007812 */ /* 0x000fc800078ec0ff */
[----:B------:R-:W-:-:S04]  /*a5d0*/  SHF.R.U32.HI R5, RZ, 0x18, R0 ;  /* 0x00000018ff057819 */ /* 0x000fc80000011600 */
[----:B------:R-:W-:-:S04]  /*a5e0*/  LOP3.LUT R4, R4, R5, RZ, 0xfc, !PT ;  /* 0x0000000504047212 */ /* 0x000fc800078efcff */
[----:B------:R-:W-:-:S07]  /*a5f0*/  PRMT R0, R4, 0x7610, R0 ;  /* 0x0000761004007816 */ /* 0x000fce0000000000 */
.L_x_1659:
[----:B------:R-:W-:Y:S05]  /*a600*/  BSYNC B0 ;  /* 0x0000000000007941 */ /* 0x000fea0003800000 */
.L_x_1658:
[----:B------:R0:W-:Y:S01]  /*a610*/  STG.E.U8 desc[UR36][R2.64], R0 ;  /* 0x0000000002007986 */ /* 0x0001e2000c101124 */
[----:B------:R-:W-:Y:S05]  /*a620*/  BRA `(.L_x_1638) ;  /* 0x0000000400187947 */ /* 0x000fea0003800000 */
.L_x_1656:
        /* <DEDUP_REMOVED lines=17> */
.L_x_1663:
[----:B------:R-:W-:-:S04]  /*a740*/  LOP3.LUT R0, R7, 0x80000000, RZ, 0xc0, !PT ;  /* 0x8000000007007812 */ /* 0x000fc800078ec0ff */
[----:B------:R-:W-:-:S04]  /*a750*/  SHF.R.U32.HI R5, RZ, 0x18, R0 ;  /* 0x00000018ff057819 */ /* 0x000fc80000011600 */
[----:B------:R-:W-:-:S04]  /*a760*/  LOP3.LUT R4, R4, R5, RZ, 0xfc, !PT ;  /* 0x0000000504047212 */ /* 0x000fc800078efcff */
[----:B------:R-:W-:-:S07]  /*a770*/  PRMT R0, R4, 0x7610, R0 ;  /* 0x0000761004007816 */ /* 0x000fce0000000000 */
.L_x_1662:
[----:B------:R-:W-:Y:S05]  /*a780*/  BSYNC B0 ;  /* 0x0000000000007941 */ /* 0x000fea0003800000 */
.L_x_1661:
[----:B------:R0:W-:Y:S01]  /*a790*/  STG.E.U8 desc[UR36][R2.64], R0 ;  /* 0x0000000002007986 */ /* 0x0001e2000c101124 */
[----:B------:R-:W-:Y:S05]  /*a7a0*/  BRA `(.L_x_1638) ;  /* 0x0000000000b87947 */ /* 0x000fea0003800000 */
.L_x_1655:
        /* <DEDUP_REMOVED lines=22> */
.L_x_1637:
        /* <DEDUP_REMOVED lines=16> */
.L_x_1666:
[----:B------:R-:W-:Y:S05]  /*aa10*/  BRA `(.L_x_1638) ;  /* 0x00000000001c7947 */ /* 0x000fea0003800000 */
.L_x_1665:
[----:B------:R-:W-:-:S06]  /*aa20*/  HADD2.F32 R4, -RZ, R22.H0_H0 ;  /* 0x20000016ff047230 */ /* 0x000fcc0000004100 */
[----:B------:R-:W0:Y:S02]  /*aa30*/  F2I.U64.TRUNC R4, R4 ;  /* 0x0000000400047311 */ /* 0x000e24000020d800 */
[----:B0-----:R0:W-:Y:S01]  /*aa40*/  STG.E.64 desc[UR36][R2.64], R4 ;  /* 0x0000000402007986 */ /* 0x0011e2000c101b24 */
[----:B------:R-:W-:Y:S05]  /*aa50*/  BRA `(.L_x_1638) ;  /* 0x00000000000c7947 */ /* 0x000fea0003800000 */
.L_x_1664:
[----:B------:R-:W-:-:S04]  /*aa60*/  HADD2.F32 R22, -RZ, R22.H0_H0 ;  /* 0x20000016ff167230 */ /* 0x000fc80000004100 */
[----:B------:R-:W0:Y:S02]  /*aa70*/  F2I.FTZ.U32.TRUNC.NTZ R5, R22 ;  /* 0x0000001600057305 */ /* 0x000e24000021f000 */
[----:B0-----:R0:W-:Y:S02]  /*aa80*/  STG.E desc[UR36][R2.64], R5 ;  /* 0x0000000502007986 */ /* 0x0011e4000c101924 */
.L_x_1638:
        /* <DEDUP_REMOVED lines=21> */
[----:B------:R-:W-:-:S06]  /*abe0*/  HADD2.F32 R19, -RZ, R19.H0_H0 ;  /* 0x20000013ff137230 */ /* 0x000fcc0000004100 */
[----:B------:R-:W0:Y:S02]  /*abf0*/  F2I.FTZ.TRUNC.NTZ R19, R19 ;  /* 0x0000001300137305 */ /* 0x000e24000021f100 */
[----:B0-----:R0:W-:Y:S01]  /*ac00*/  STG.E.U8 desc[UR36][R2.64], R19 ;  /* 0x0000001302007986 */ /* 0x0011e2000c101124 */
[----:B------:R-:W-:Y:S05]  /*ac10*/  BRA `(.L_x_1672) ;  /* 0x0000000c00947947 */ /* 0x000fea0003800000 */
.L_x_1670:
[----:B------:R-:W-:-:S06]  /*ac20*/  HADD2.F32 R5, -RZ, R19.H0_H0 ;  /* 0x20000013ff057230 */ /* 0x000fcc0000004100 */
[----:B------:R-:W0:Y:S02]  /*ac30*/  F2I.S64.TRUNC R4, R5 ;  /* 0x0000000500047311 */ /* 0x000e24000020d900 */
[----:B0-----:R0:W-:Y:S01]  /*ac40*/  STG.E.U8 desc[UR36][R2.64], R4 ;  /* 0x0000000402007986 */ /* 0x0011e2000c101124 */
[----:B------:R-:W-:Y:S05]  /*ac50*/  BRA `(.L_x_1672) ;  /* 0x0000000c00847947 */ /* 0x000fea0003800000 */
.L_x_1669:
        /* <DEDUP_REMOVED lines=10> */
.L_x_1674:
[----:B------:R-:W-:-:S06]  /*ad00*/  HADD2.F32 R19, -RZ, R19.H0_H0 ;  /* 0x20000013ff137230 */ /* 0x000fcc0000004100 */
[----:B------:R-:W0:Y:S02]  /*ad10*/  F2I.FTZ.TRUNC.NTZ R19, R19 ;  /* 0x0000001300137305 */ /* 0x000e24000021f100 */
[----:B0-----:R0:W-:Y:S01]  /*ad20*/  STG.E desc[UR36][R2.64], R19 ;  /* 0x0000001302007986 */ /* 0x0011e2000c101924 */
[----:B------:R-:W-:Y:S05]  /*ad30*/  BRA `(.L_x_1672) ;  /* 0x0000000c004c7947 */ /* 0x000fea0003800000 */
.L_x_1673:
[----:B------:R-:W-:-:S06]  /*ad40*/  HADD2.F32 R19, -RZ, R19.H0_H0 ;  /* 0x20000013ff137230 */ /* 0x000fcc0000004100 */
[----:B------:R-:W0:Y:S02]  /*ad50*/  F2I.FTZ.TRUNC.NTZ R19, R19 ;  /* 0x0000001300137305 */ /* 0x000e24000021f100 */
[----:B0-----:R0:W-:Y:S01]  /*ad60*/  STG.E.U16 desc[UR36][R2.64], R19 ;  /* 0x0000001302007986 */ /* 0x0011e2000c101524 */
[----:B------:R-:W-:Y:S05]  /*ad70*/  BRA `(.L_x_1672) ;  /* 0x0000000c003c7947 */ /* 0x000fea0003800000 */
.L_x_1668:
        /* <DEDUP_REMOVED lines=9> */
.L_x_1676:
[----:B------:R4:W-:Y:S01]  /*ae10*/  STG.E.U16 desc[UR36][R2.64], R19 ;  /* 0x0000001302007986 */ /* 0x0009e2000c101524 */
[----:B------:R-:W-:Y:S05]  /*ae20*/  BRA `(.L_x_1672) ;  /* 0x0000000c00107947 */ /* 0x000fea0003800000 */
.L_x_1675:
        /* <DEDUP_REMOVED lines=10> */
.L_x_1678:
[----:B------:R-:W-:-:S05]  /*aed0*/  HADD2.F32 R0, -RZ, R19.H0_H0 ;  /* 0x20000013ff007230 */ /* 0x000fca0000004100 */
[----:B------:R-:W-:-:S04]  /*aee0*/  F2FP.F16.F32.PACK_AB R0, RZ, R0 ;  /* 0x00000000ff00723e */ /* 0x000fc800000000ff */
[----:B------:R-:W-:-:S05]  /*aef0*/  PRMT R0, R0, 0x5410, RZ ;  /* 0x0000541000007816 */ /* 0x000fca00000000ff */
[----:B------:R2:W-:Y:S01]  /*af00*/  STG.E desc[UR36][R2.64], R0 ;  /* 0x0000000002007986 */ /* 0x0005e2000c101924 */
[----:B------:R-:W-:Y:S05]  /*af10*/  BRA `(.L_x_1672) ;  /* 0x0000000800d47947 */ /* 0x000fea0003800000 */
.L_x_1677:
[----:B------:R-:W-:-:S05]  /*af20*/  HADD2.F32 R4, -RZ, R19.H0_H0 ;  /* 0x20000013ff047230 */ /* 0x000fca0000004100 */
[----:B------:R-:W-:-:S06]  /*af30*/  FMUL.FTZ R4, R4, 1 ;  /* 0x3f80000004047820 */ /* 0x000fcc0000410000 */
[----:B------:R-:W0:Y:S02]  /*af40*/  F2F.F64.F32 R4, R4 ;  /* 0x0000000400047310 */ /* 0x000e240000201800 */
[----:B0-----:R0:W-:Y:S01]  /*af50*/  STG.E.64 desc[UR36][R2.64], R4 ;  /* 0x0000000402007986 */ /* 0x0011e2000c101b24 */
[----:B------:R-:W-:Y:S05]  /*af60*/  BRA `(.L_x_1672) ;  /* 0x0000000800c07947 */ /* 0x000fea0003800000 */
.L_x_1667:
        /* <DEDUP_REMOVED lines=13> */
.L_x_1681:
[----:B------:R-:W-:Y:S01]  /*b040*/  HADD2.F32 R19, -RZ, R19.H0_H0 ;  /* 0x20000013ff137230 */ /* 0x000fe20000004100 */
[----:B------:R-:W-:-:S04]  /*b050*/  CS2R R6, SRZ ;  /* 0x0000000000067805 */ /* 0x000fc8000001ff00 */
[----:B------:R-:W-:-:S06]  /*b060*/  FMUL.FTZ R4, R19, 1 ;  /* 0x3f80000013047820 */ /* 0x000fcc0000410000 */
[----:B------:R-:W0:Y:S02]  /*b070*/  F2F.F64.F32 R4, R4 ;  /* 0x0000000400047310 */ /* 0x000e240000201800 */
[----:B0-----:R0:W-:Y:S01]  /*b080*/  STG.E.128 desc[UR36][R2.64], R4 ;  /* 0x0000000402007986 */ /* 0x0011e2000c101d24 */
[----:B------:R-:W-:Y:S05]  /*b090*/  BRA `(.L_x_1672) ;  /* 0x0000000800747947 */ /* 0x000fea0003800000 */
.L_x_1680:
        /* <DEDUP_REMOVED lines=21> */
.L_x_1685:
[----:B------:R-:W-:Y:S05]  /*b1f0*/  BSYNC B0 ;  /* 0x0000000000007941 */ /* 0x000fea0003800000 */
.L_x_1684:
[----:B------:R-:W-:-:S05]  /*b200*/  LOP3.LUT R5, R0, R5, RZ, 0xfc, !PT ;  /* 0x0000000500057212 */ /* 0x000fca00078efcff */
[----:B------:R0:W-:Y:S01]  /*b210*/  STG.E.U8 desc[UR36][R2.64], R5 ;  /* 0x0000000502007986 */ /* 0x0001e2000c101124 */
[----:B------:R-:W-:Y:S05]  /*b220*/  BRA `(.L_x_1672) ;  /* 0x0000000800107947 */ /* 0x000fea0003800000 */
.L_x_1683:
        /* <DEDUP_REMOVED lines=13> */
.L_x_1687:
[----:B------:R-:W-:Y:S01]  /*b300*/  IMAD.MOV.U32 R0, RZ, RZ, 0x7f ;  /* 0x0000007fff007424 */ /* 0x000fe200078e00ff */
[----:B------:R-:W-:-:S04]  /*b310*/  ISETP.GT.U32.AND P0, PT, R4, 0x7f800000, PT ;  /* 0x7f8000000400780c */ /* 0x000fc80003f04070 */
[----:B------:R-:W-:-:S09]  /*b320*/  SEL R0, R0, 0x7c, P0 ;  /* 0x0000007c00007807 */ /* 0x000fd20000000000 */
.L_x_1688:
[----:B------:R-:W-:Y:S05]  /*b330*/  BSYNC B0 ;  /* 0x0000000000007941 */ /* 0x000fea0003800000 */
.L_x_1686:
[----:B------:R-:W-:-:S04]  /*b340*/  LOP3.LUT R4, R19, 0x80000000, RZ, 0xc0, !PT ;  /* 0x8000000013047812 */ /* 0x000fc800078ec0ff */
[----:B------:R-:W-:-:S04]  /*b350*/  SHF.R.U32.HI R5, RZ, 0x18, R4 ;  /* 0x00000018ff057819 */ /* 0x000fc80000011604 */
[----:B------:R-:W-:-:S05]  /*b360*/  LOP3.LUT R5, R0, R5, RZ, 0xfc, !PT ;  /* 0x0000000500057212 */ /* 0x000fca00078efcff */
[----:B------:R0:W-:Y:S01]  /*b370*/  STG.E.U8 desc[UR36][R2.64], R5 ;  /* 0x0000000502007986 */ /* 0x0001e2000c101124 */
[----:B------:R-:W-:Y:S05]  /*b380*/  BRA `(.L_x_1672) ;  /* 0x0000000400b87947 */ /* 0x000fea0003800000 */
.L_x_1682:
[----:B------:R-:W-:-:S05]  /*b390*/  HADD2.F32 R0, -RZ, R19.H0_H0 ;  /* 0x20000013ff007230 */ /* 0x000fca0000004100 */
[----:B------:R-:W-:-:S05]  /*b3a0*/  F2FP.BF16.F32.PACK_AB R0, RZ, R0 ;  /* 0x00000000ff00723e */ /* 0x000fca00000010ff */
[----:B------:R0:W-:Y:S01]  /*b3b0*/  STG.E.U16 desc[UR36][R2.64], R0 ;  /* 0x0000000002007986 */ /* 0x0001e2000c101524 */
[----:B------:R-:W-:Y:S05]  /*b3c0*/  BRA `(.L_x_1672) ;  /* 0x0000000400a87947 */ /* 0x000fea0003800000 */
.L_x_1679:
        /* <DEDUP_REMOVED lines=12> */
.L_x_1691:
        /* <DEDUP_REMOVED lines=17> */
.L_x_1694:
[----:B------:R-:W-:-:S04]  /*b5a0*/  LOP3.LUT R0, R19, 0x80000000, RZ, 0xc0, !PT ;  /* 0x8000000013007812 */ /* 0x000fc800078ec0ff */
[----:B------:R-:W-:-:S04]  /*b5b0*/  SHF.R.U32.HI R5, RZ, 0x18, R0 ;  /* 0x00000018ff057819 */ /* 0x000fc80000011600 */
[----:B------:R-:W-:-:S04]  /*b5c0*/  LOP3.LUT R4, R4, R5, RZ, 0xfc, !PT ;  /* 0x0000000504047212 */ /* 0x000fc800078efcff */
[----:B------:R-:W-:-:S07]  /*b5d0*/  PRMT R0, R4, 0x7610, R0 ;  /* 0x0000761004007816 */ /* 0x000fce0000000000 */
.L_x_1693:
[----:B------:R-:W-:Y:S05]  /*b5e0*/  BSYNC B0 ;  /* 0x0000000000007941 */ /* 0x000fea0003800000 */
.L_x_1692:
[----:B------:R0:W-:Y:S01]  /*b5f0*/  STG.E.U8 desc[UR36][R2.64], R0 ;  /* 0x0000000002007986 */ /* 0x0001e2000c101124 */
[----:B------:R-:W-:Y:S05]  /*b600*/  BRA `(.L_x_1672) ;  /* 0x0000000400187947 */ /* 0x000fea0003800000 */
.L_x_1690:
        /* <DEDUP_REMOVED lines=17> */
.L_x_1697:
[----:B------:R-:W-:-:S04]  /*b720*/  LOP3.LUT R0, R19, 0x80000000, RZ, 0xc0, !PT ;  /* 0x8000000013007812 */ /* 0x000fc800078ec0ff */
[----:B------:R-:W-:-:S04]  /*b730*/  SHF.R.U32.HI R5, RZ, 0x18, R0 ;  /* 0x00000018ff057819 */ /* 0x000fc80000011600 */
[----:B------:R-:W-:-:S04]  /*b740*/  LOP3.LUT R4, R4, R5, RZ, 0xfc, !PT ;  /* 0x0000000504047212 */ /* 0x000fc800078efcff */
[----:B------:R-:W-:-:S07]  /*b750*/  PRMT R0, R4, 0x7610, R0 ;  /* 0x0000761004007816 */ /* 0x000fce0000000000 */
.L_x_1696:
[----:B------:R-:W-:Y:S05]  /*b760*/  BSYNC B0 ;  /* 0x0000000000007941 */ /* 0x000fea0003800000 */
.L_x_1695:
[----:B------:R0:W-:Y:S01]  /*b770*/  STG.E.U8 desc[UR36][R2.64], R0 ;  /* 0x0000000002007986 */ /* 0x0001e2000c101124 */
[----:B------:R-:W-:Y:S05]  /*b780*/  BRA `(.L_x_1672) ;  /* 0x0000000000b87947 */ /* 0x000fea0003800000 */
.L_x_1689:
        /* <DEDUP_REMOVED lines=22> */
.L_x_1671:
        /* <DEDUP_REMOVED lines=16> */
.L_x_1700:
[----:B------:R-:W-:Y:S05]  /*b9f0*/  BRA `(.L_x_1672) ;  /* 0x00000000001c7947 */ /* 0x000fea0003800000 */
.L_x_1699:
[----:B------:R-:W-:-:S06]  /*ba00*/  HADD2.F32 R4, -RZ, R19.H0_H0 ;  /* 0x20000013ff047230 */ /* 0x000fcc0000004100 */
[----:B------:R-:W0:Y:S02]  /*ba10*/  F2I.U64.TRUNC R4, R4 ;  /* 0x0000000400047311 */ /* 0x000e24000020d800 */
[----:B0-----:R0:W-:Y:S01]  /*ba20*/  STG.E.64 desc[UR36][R2.64], R4 ;  /* 0x0000000402007986 */ /* 0x0011e2000c101b24 */
[----:B------:R-:W-:Y:S05]  /*ba30*/  BRA `(.L_x_1672) ;  /* 0x00000000000c7947 */ /* 0x000fea0003800000 */
.L_x_1698:
[----:B------:R-:W-:-:S06]  /*ba40*/  HADD2.F32 R19, -RZ, R19.H0_H0 ;  /* 0x20000013ff137230 */ /* 0x000fcc0000004100 */
[----:B------:R-:W0:Y:S02]  /*ba50*/  F2I.FTZ.U32.TRUNC.NTZ R19, R19 ;  /* 0x0000001300137305 */ /* 0x000e24000021f000 */
[----:B0-----:R0:W-:Y:S02]  /*ba60*/  STG.E desc[UR36][R2.64], R19 ;  /* 0x0000001302007986 */ /* 0x0011e4000c101924 */
.L_x_1672:
[----:B------:R-:W-:-:S07]  /*ba70*/  VIADD R24, R24, 0x80 ;  /* 0x0000008018187836 */ /* 0x000fce0000000000 */
.L_x_1632:
[----:B------:R-:W-:Y:S05]  /*ba80*/  BSYNC B6 ;  /* 0x0000000000067941 */ /* 0x000fea0003800000 */
.L_x_1631:
[----:B------:R-:W-:-:S13]  /*ba90*/  ISETP.GE.AND P0, PT, R24, R23, PT ;  /* 0x000000171800720c */ /* 0x000fda0003f06270 */
[----:B------:R-:W-:Y:S05]  /*baa0*/  @P0 EXIT ;  /* 0x000000000000094d */ /* 0x000fea0003800000 */
[----:B01234-:R-:W0:Y:S01]  /*bab0*/  LDC.64 R2, c[0x0][0x228] ;  /* 0x00008a00ff027b82 */ /* 0x01fe220000000a00 */
        /* <DEDUP_REMOVED lines=18> */
[----:B0-----:R-:W-:Y:S01]  /*bbe0*/  STG.E.U8 desc[UR36][R2.64], R17 ;  /* 0x0000001102007986 */ /* 0x001fe2000c101124 */
[----:B------:R-:W-:Y:S05]  /*bbf0*/  EXIT ;  /* 0x000000000000794d */ /* 0x000fea0003800000 */
.L_x_1704:
[----:B------:R-:W-:-:S06]  /*bc00*/  HADD2.F32 R5, -RZ, R17.H0_H0 ;  /* 0x20000011ff057230 */ /* 0x000fcc0000004100 */
[----:B------:R-:W0:Y:S02]  /*bc10*/  F2I.S64.TRUNC R4, R5 ;  /* 0x0000000500047311 */ /* 0x000e24000020d900 */
[----:B0-----:R-:W-:Y:S01]  /*bc20*/  STG.E.U8 desc[UR36][R2.64], R4 ;  /* 0x0000000402007986 */ /* 0x001fe2000c101124 */
[----:B------:R-:W-:Y:S05]  /*bc30*/  EXIT ;  /* 0x000000000000794d */ /* 0x000fea0003800000 */
.L_x_1703:
        /* <DEDUP_REMOVED lines=10> */
.L_x_1707:
[----:B------:R-:W-:-:S06]  /*bce0*/  HADD2.F32 R17, -RZ, R17.H0_H0 ;  /* 0x20000011ff117230 */ /* 0x000fcc0000004100 */
[----:B------:R-:W0:Y:S02]  /*bcf0*/  F2I.FTZ.TRUNC.NTZ R17, R17 ;  /* 0x0000001100117305 */ /* 0x000e24000021f100 */
[----:B0-----:R-:W-:Y:S01]  /*bd00*/  STG.E desc[UR36][R2.64], R17 ;  /* 0x0000001102007986 */ /* 0x001fe2000c101924 */
[----:B------:R-:W-:Y:S05]  /*bd10*/  EXIT ;  /* 0x000000000000794d */ /* 0x000fea0003800000 */
.L_x_1706:
[----:B------:R-:W-:-:S06]  /*bd20*/  HADD2.F32 R17, -RZ, R17.H0_H0 ;  /* 0x20000011ff117230 */ /* 0x000fcc0000004100 */
[----:B------:R-:W0:Y:S02]  /*bd30*/  F2I.FTZ.TRUNC.NTZ R17, R17 ;  /* 0x0000001100117305 */ /* 0x000e24000021f100 */
[----:B0-----:R-:W-:Y:S01]  /*bd40*/  STG.E.U16 desc[UR36][R2.64], R17 ;  /* 0x0000001102007986 */ /* 0x001fe2000c101524 */
[----:B------:R-:W-:Y:S05]  /*bd50*/  EXIT ;  /* 0x000000000000794d */ /* 0x000fea0003800000 */
.L_x_1702:
        /* <DEDUP_REMOVED lines=9> */
.L_x_1709:
[----:B------:R-:W-:Y:S01]  /*bdf0*/  STG.E.U16 desc[UR36][R2.64], R17 ;  /* 0x0000001102007986 */ /* 0x000fe2000c101524 */
[----:B------:R-:W-:Y:S05]  /*be00*/  EXIT ;  /* 0x000000000000794d */ /* 0x000fea0003800000 */
.L_x_1708:
        /* <DEDUP_REMOVED lines=10> */
.L_x_1711:
[----:B------:R-:W-:-:S05]  /*beb0*/  HADD2.F32 R0, -RZ, R17.H0_H0 ;  /* 0x20000011ff007230 */ /* 0x000fca0000004100 */
[----:B------:R-:W-:-:S04]  /*bec0*/  F2FP.F16.F32.PACK_AB R0, RZ, R0 ;  /* 0x00000000ff00723e */ /* 0x000fc800000000ff */
[----:B------:R-:W-:-:S05]  /*bed0*/  PRMT R0, R0, 0x5410, RZ ;  /* 0x0000541000007816 */ /* 0x000fca00000000ff */
[----:B------:R-:W-:Y:S01]  /*bee0*/  STG.E desc[UR36][R2.64], R0 ;  /* 0x0000000002007986 */ /* 0x000fe2000c101924 */
[----:B------:R-:W-:Y:S05]  /*bef0*/  EXIT ;  /* 0x000000000000794d */ /* 0x000fea0003800000 */
.L_x_1710:
[----:B------:R-:W-:-:S05]  /*bf00*/  HADD2.F32 R4, -RZ, R17.H0_H0 ;  /* 0x20000011ff047230 */ /* 0x000fca0000004100 */
[----:B------:R-:W-:-:S06]  /*bf10*/  FMUL.FTZ R4, R4, 1 ;  /* 0x3f80000004047820 */ /* 0x000fcc0000410000 */
[----:B------:R-:W0:Y:S02]  /*bf20*/  F2F.F64.F32 R4, R4 ;  /* 0x0000000400047310 */ /* 0x000e240000201800 */
[----:B0-----:R-:W-:Y:S01]  /*bf30*/  STG.E.64 desc[UR36][R2.64], R4 ;  /* 0x0000000402007986 */ /* 0x001fe2000c101b24 */
[----:B------:R-:W-:Y:S05]  /*bf40*/  EXIT ;  /* 0x000000000000794d */ /* 0x000fea0003800000 */
.L_x_1701:
        /* <DEDUP_REMOVED lines=13> */
.L_x_1714:
[----:B------:R-:W-:Y:S01]  /*c020*/  HADD2.F32 R17, -RZ, R17.H0_H0 ;  /* 0x20000011ff117230 */ /* 0x000fe20000004100 */
[----:B------:R-:W-:-:S04]  /*c030*/  CS2R R6, SRZ ;  /* 0x0000000000067805 */ /* 0x000fc8000001ff00 */
[----:B------:R-:W-:-:S06]  /*c040*/  FMUL.FTZ R4, R17, 1 ;  /* 0x3f80000011047820 */ /* 0x000fcc0000410000 */
[----:B------:R-:W0:Y:S02]  /*c050*/  F2F.F64.F32 R4, R4 ;  /* 0x0000000400047310 */ /* 0x000e240000201800 */
[----:B0-----:R-:W-:Y:S01]  /*c060*/  STG.E.128 desc[UR36][R2.64], R4 ;  /* 0x0000000402007986 */ /* 0x001fe2000c101d24 */
[----:B------:R-:W-:Y:S05]  /*c070*/  EXIT ;  /* 0x000000000000794d */ /* 0x000fea0003800000 */
.L_x_1713:
        /* <DEDUP_REMOVED lines=21> */
.L_x_1718:
[----:B------:R-:W-:Y:S05]  /*c1d0*/  BSYNC B0 ;  /* 0x0000000000007941 */ /* 0x000fea0003800000 */
.L_x_1717:
[----:B------:R-:W-:-:S05]  /*c1e0*/  LOP3.LUT R5, R0, R5, RZ, 0xfc, !PT ;  /* 0x0000000500057212 */ /* 0x000fca00078efcff */
[----:B------:R-:W-:Y:S01]  /*c1f0*/  STG.E.U8 desc[UR36][R2.64], R5 ;  /* 0x0000000502007986 */ /* 0x000fe2000c101124 */
[----:B------:R-:W-:Y:S05]  /*c200*/  EXIT ;  /* 0x000000000000794d */ /* 0x000fea0003800000 */
.L_x_1716:
        /* <DEDUP_REMOVED lines=13> */
.L_x_1720:
[----:B------:R-:W-:Y:S01]  /*c2e0*/  IMAD.MOV.U32 R0, RZ, RZ, 0x7f ;  /* 0x0000007fff007424 */ /* 0x000fe200078e00ff */
[----:B------:R-:W-:-:S04]  /*c2f0*/  ISETP.GT.U32.AND P0, PT, R4, 0x7f800000, PT ;  /* 0x7f8000000400780c */ /* 0x000fc80003f04070 */
[----:B------:R-:W-:-:S09]  /*c300*/  SEL R0, R0, 0x7c, P0 ;  /* 0x0000007c00007807 */ /* 0x000fd20000000000 */
.L_x_1721:
[----:B------:R-:W-:Y:S05]  /*c310*/  BSYNC B0 ;  /* 0x0000000000007941 */ /* 0x000fea0003800000 */
.L_x_1719:
[----:B------:R-:W-:-:S04]  /*c320*/  LOP3.LUT R4, R17, 0x80000000, RZ, 0xc0, !PT ;  /* 0x8000000011047812 */ /* 0x000fc800078ec0ff */
[----:B------:R-:W-:-:S04]  /*c330*/  SHF.R.U32.HI R5, RZ, 0x18, R4 ;  /* 0x00000018ff057819 */ /* 0x000fc80000011604 */
[----:B------:R-:W-:-:S05]  /*c340*/  LOP3.LUT R5, R0, R5, RZ, 0xfc, !PT ;  /* 0x0000000500057212 */ /* 0x000fca00078efcff */
[----:B------:R-:W-:Y:S01]  /*c350*/  STG.E.U8 desc[UR36][R2.64], R5 ;  /* 0x0000000502007986 */ /* 0x000fe2000c101124 */
[----:B------:R-:W-:Y:S05]  /*c360*/  EXIT ;  /* 0x000000000000794d */ /* 0x000fea0003800000 */
.L_x_1715:
[----:B------:R-:W-:-:S05]  /*c370*/  HADD2.F32 R0, -RZ, R17.H0_H0 ;  /* 0x20000011ff007230 */ /* 0x000fca0000004100 */
[----:B------:R-:W-:-:S05]  /*c380*/  F2FP.BF16.F32.PACK_AB R0, RZ, R0 ;  /* 0x00000000ff00723e */ /* 0x000fca00000010ff */
[----:B------:R-:W-:Y:S01]  /*c390*/  STG.E.U16 desc[UR36][R2.64], R0 ;  /* 0x0000000002007986 */ /* 0x000fe2000c101524 */
[----:B------:R-:W-:Y:S05]  /*c3a0*/  EXIT ;  /* 0x000000000000794d */ /* 0x000fea0003800000 */
.L_x_1712:
        /* <DEDUP_REMOVED lines=12> */
.L_x_1724:
        /* <DEDUP_REMOVED lines=17> */
.L_x_1727:
[----:B------:R-:W-:-:S04]  /*c580*/  LOP3.LUT R0, R17, 0x80000000, RZ, 0xc0, !PT ;  /* 0x8000000011007812 */ /* 0x000fc800078ec0ff */
[----:B------:R-:W-:-:S04]  /*c590*/  SHF.R.U32.HI R5, RZ, 0x18, R0 ;  /* 0x00000018ff057819 */ /* 0x000fc80000011600 */
[----:B------:R-:W-:-:S04]  /*c5a0*/  LOP3.LUT R4, R4, R5, RZ, 0xfc, !PT ;  /* 0x0000000504047212 */ /* 0x000fc800078efcff */
[----:B------:R-:W-:-:S07]  /*c5b0*/  PRMT R0, R4, 0x7610, R0 ;  /* 0x0000761004007816 */ /* 0x000fce0000000000 */
.L_x_1726:
[----:B------:R-:W-:Y:S05]  /*c5c0*/  BSYNC B0 ;  /* 0x0000000000007941 */ /* 0x000fea0003800000 */
.L_x_1725:
[----:B------:R-:W-:Y:S01]  /*c5d0*/  STG.E.U8 desc[UR36][R2.64], R0 ;  /* 0x0000000002007986 */ /* 0x000fe2000c101124 */
[----:B------:R-:W-:Y:S05]  /*c5e0*/  EXIT ;  /* 0x000000000000794d */ /* 0x000fea0003800000 */
.L_x_1723:
        /* <DEDUP_REMOVED lines=17> */
.L_x_1730:
[----:B------:R-:W-:-:S04]  /*c700*/  LOP3.LUT R0, R17, 0x80000000, RZ, 0xc0, !PT ;  /* 0x8000000011007812 */ /* 0x000fc800078ec0ff */
[----:B------:R-:W-:-:S04]  /*c710*/  SHF.R.U32.HI R5, RZ, 0x18, R0 ;  /* 0x00000018ff057819 */ /* 0x000fc80000011600 */
[----:B------:R-:W-:-:S04]  /*c720*/  LOP3.LUT R4, R4, R5, RZ, 0xfc, !PT ;  /* 0x0000000504047212 */ /* 0x000fc800078efcff */
[----:B------:R-:W-:-:S07]  /*c730*/  PRMT R0, R4, 0x7610, R0 ;  /* 0x0000761004007816 */ /* 0x000fce0000000000 */
.L_x_1729:
[----:B------:R-:W-:Y:S05]  /*c740*/  BSYNC B0 ;  /* 0x0000000000007941 */ /* 0x000fea0003800000 */
.L_x_1728:
[----:B------:R-:W-:Y:S01]  /*c750*/  STG.E.U8 desc[UR36][R2.64], R0 ;  /* 0x0000000002007986 */ /* 0x000fe2000c101124 */
[----:B------:R-:W-:Y:S05]  /*c760*/  EXIT ;  /* 0x000000000000794d */ /* 0x000fea0003800000 */
.L_x_1722:
        /* <DEDUP_REMOVED lines=22> */
.L_x_1705:
        /* <DEDUP_REMOVED lines=16> */
.L_x_1733:
[----:B------:R-:W-:Y:S05]  /*c9d0*/  EXIT ;  /* 0x000000000000794d */ /* 0x000fea0003800000 */
.L_x_1732:
[----:B------:R-:W-:-:S06]  /*c9e0*/  HADD2.F32 R4, -RZ, R17.H0_H0 ;  /* 0x20000011ff047230 */ /* 0x000fcc0000004100 */
[----:B------:R-:W0:Y:S02]  /*c9f0*/  F2I.U64.TRUNC R4, R4 ;  /* 0x0000000400047311 */ /* 0x000e24000020d800 */
[----:B0-----:R-:W-:Y:S01]  /*ca00*/  STG.E.64 desc[UR36][R2.64], R4 ;  /* 0x0000000402007986 */ /* 0x001fe2000c101b24 */
[----:B------:R-:W-:Y:S05]  /*ca10*/  EXIT ;  /* 0x000000000000794d */ /* 0x000fea0003800000 */
.L_x_1731:
[----:B------:R-:W-:-:S06]  /*ca20*/  HADD2.F32 R17, -RZ, R17.H0_H0 ;  /* 0x20000011ff117230 */ /* 0x000fcc0000004100 */
[----:B------:R-:W0:Y:S02]  /*ca30*/  F2I.FTZ.U32.TRUNC.NTZ R17, R17 ;  /* 0x0000001100117305 */ /* 0x000e24000021f000 */
[----:B0-----:R-:W-:Y:S01]  /*ca40*/  STG.E desc[UR36][R2.64], R17 ;  /* 0x0000001102007986 */ /* 0x001fe2000c101924 */
[----:B------:R-:W-:Y:S05]  /*ca50*/  EXIT ;  /* 0x000000000000794d */ /* 0x000fea0003800000 */
.L_x_1734:
        /* <DEDUP_REMOVED lines=10> */
.L_x_7970:


//--------------------- .text._ZN2at6native18elementwise_kernelILi128ELi4EZNS0_22gpu_kernel_impl_nocastIZZZNS0_44_GLOBAL__N__40a83637_7_Lerp_cu_f5210f67_358318lerp_scalar_kernelERNS_18TensorIteratorBaseERKN3c106ScalarEENKUlvE0_clEvENKUlvE1_clEvEUlNS6_4HalfESC_E_EEvS5_RKT_EUliE_EEviT1_ --------------------------
	.section	.text._ZN2at6native18elementwise_kernelILi128ELi4EZNS0_22gpu_kernel_impl_nocastIZZZNS0_44_GLOBAL__N__40a83637_7_Lerp_cu_f5210f67_358318lerp_scalar_kernelERNS_18TensorIteratorBaseERKN3c106ScalarEENKUlvE0_clEvENKUlvE1_clEvEUlNS6_4HalfESC_E_EEvS5_RKT_EUliE_EEviT1_,"ax",@progbits
	.align	128
        .global         _ZN2at6native18elementwise_kernelILi128ELi4EZNS0_22gpu_kernel_impl_nocastIZZZNS0_44_GLOBAL__N__40a83637_7_Lerp_cu_f5210f67_358318lerp_scalar_kernelERNS_18TensorIteratorBaseERKN3c106ScalarEENKUlvE0_clEvENKUlvE1_clEvEUlNS6_4HalfESC_E_EEvS5_RKT_EUliE_EEviT1_
        .type           _ZN2at6native18elementwise_kernelILi128ELi4EZNS0_22gpu_kernel_impl_nocastIZZZNS0_44_GLOBAL__N__40a83637_7_Lerp_cu_f5210f67_358318lerp_scalar_kernelERNS_18TensorIteratorBaseERKN3c106ScalarEENKUlvE0_clEvENKUlvE1_clEvEUlNS6_4HalfESC_E_EEvS5_RKT_EUliE_EEviT1_,@function
        .size           _ZN2at6native18elementwise_kernelILi128ELi4EZNS0_22gpu_kernel_impl_nocastIZZZNS0_44_GLOBAL__N__40a83637_7_Lerp_cu_f5210f67_358318lerp_scalar_kernelERNS_18TensorIteratorBaseERKN3c106ScalarEENKUlvE0_clEvENKUlvE1_clEvEUlNS6_4HalfESC_E_EEvS5_RKT_EUliE_EEviT1_,(.L_x_7971 - _ZN2at6native18elementwise_kernelILi128ELi4EZNS0_22gpu_kernel_impl_nocastIZZZNS0_44_GLOBAL__N__40a83637_7_Lerp_cu_f5210f67_358318lerp_scalar_kernelERNS_18TensorIteratorBaseERKN3c106ScalarEENKUlvE0_clEvENKUlvE1_clEvEUlNS6_4HalfESC_E_EEvS5_RKT_EUliE_EEviT1_)
        .other          _ZN2at6native18elementwise_kernelILi128ELi4EZNS0_22gpu_kernel_impl_nocastIZZZNS0_44_GLOBAL__N__40a83637_7_Lerp_cu_f5210f67_358318lerp_scalar_kernelERNS_18TensorIteratorBaseERKN3c106ScalarEENKUlvE0_clEvENKUlvE1_clEvEUlNS6_4HalfESC_E_EEvS5_RKT_EUliE_EEviT1_,@"STO_CUDA_ENTRY STV_DEFAULT"
_ZN2at6native18elementwise_kernelILi128ELi4EZNS0_22gpu_kernel_impl_nocastIZZZNS0_44_GLOBAL__N__40a83637_7_Lerp_cu_f5210f67_358318lerp_scalar_kernelERNS_18TensorIteratorBaseERKN3c106ScalarEENKUlvE0_clEvENKUlvE1_clEvEUlNS6_4HalfESC_E_EEvS5_RKT_EUliE_EEviT1_:
.text._ZN2at6native18elementwise_kernelILi128ELi4EZNS0_22gpu_kernel_impl_nocastIZZZNS0_44_GLOBAL__N__40a83637_7_Lerp_cu_f5210f67_358318lerp_scalar_kernelERNS_18TensorIteratorBaseERKN3c106ScalarEENKUlvE0_clEvENKUlvE1_clEvEUlNS6_4HalfESC_E_EEvS5_RKT_EUliE_EEviT1_:
        /* <DEDUP_REMOVED lines=363> */
.L_x_1737:
        /* <DEDUP_REMOVED lines=13> */
[----:B--2---:R-:W-:Y:S02]  /*1780*/  HADD2.F32 R0, -RZ, R6.H0_H0 ;  /* 0x20000006ff007230 */ /* 0x004fe40000004100 */
[----:B---3--:R-:W-:-:S05]  /*1790*/  HADD2.F32 R11, -RZ, R8.H0_H0 ;  /* 0x20000008ff0b7230 */ /* 0x008fca0000004100 */
[----:B------:R-:W-:-:S04]  /*17a0*/  FADD.FTZ R13, -R0, R11 ;  /* 0x0000000b000d7221 */ /* 0x000fc80000010100 */
[C---:B------:R-:W-:Y:S01]  /*17b0*/  FFMA.FTZ R0, R13.reuse, R4, R0 ;  /* 0x000000040d007223 */ /* 0x040fe20000010000 */
[----:B------:R-:W-:Y:S01]  /*17c0*/  @P0 FFMA.FTZ R0, R13, -R2, R11 ;  /* 0x800000020d000223 */ /* 0x000fe2000001000b */
[----:B------:R-:W-:-:S04]  /*17d0*/  IADD3 R4, P0, R5, UR8, RZ ;  /* 0x0000000805047c10 */ /* 0x000fc8000ff1e0ff */
[----:B------:R-:W-:Y:S02]  /*17e0*/  F2FP.F16.F32.PACK_AB R0, RZ, R0 ;  /* 0x00000000ff00723e */ /* 0x000fe400000000ff */
[----:B------:R-:W-:-:S05]  /*17f0*/  IADD3.X R5, RZ, UR9, RZ, P0, !PT ;  /* 0x00000009ff057c10 */ /* 0x000fca00087fe4ff */
[----:B------:R0:W-:Y:S02]  /*1800*/  STG.E.U16 desc[UR4][R4.64], R0 ;  /* 0x0000000004007986 */ /* 0x0001e4000c101504 */
.L_x_1736:
[----:B------:R-:W-:Y:S05]  /*1810*/  BSYNC B0 ;  /* 0x0000000000007941 */ /* 0x000fea0003800000 */
.L_x_1735:
        /* <DEDUP_REMOVED lines=356> */
.L_x_1740:
        /* <DEDUP_REMOVED lines=16> */
[----:B------:R-:W-:Y:S01]  /*2f60*/  FFMA.FTZ R0, R13, R2, R0 ;  /* 0x000000020d007223 */ /* 0x000fe20000010000 */
[----:B------:R-:W-:Y:S01]  /*2f70*/  @P0 FFMA.FTZ R0, -R4, R13, R11 ;  /* 0x0000000d04000223 */ /* 0x000fe2000001010b */
[----:B------:R-:W-:-:S04]  /*2f80*/  IADD3 R4, P0, R5, UR8, RZ ;  /* 0x0000000805047c10 */ /* 0x000fc8000ff1e0ff */
[----:B------:R-:W-:Y:S02]  /*2f90*/  F2FP.F16.F32.PACK_AB R0, RZ, R0 ;  /* 0x00000000ff00723e */ /* 0x000fe400000000ff */
        /* <DEDUP_REMOVED lines=357> */
.L_x_1741:
        /* <DEDUP_REMOVED lines=20> */
[----:B------:R-:W-:-:S05]  /*4730*/  IADD3.X R5, RZ, UR9, RZ, P0, !PT ;  /* 0x00000009ff057c10 */ /* 0x000fca00087fe4ff */
[----:B------:R2:W-:Y:S02]  /*4740*/  STG.E.U16 desc[UR4][R4.64], R0 ;  /* 0x0000000004007986 */ /* 0x0005e4000c101504 */
.L_x_1739:
[----:B------:R-:W-:Y:S05]  /*4750*/  BSYNC B0 ;  /* 0x0000000000007941 */ /* 0x000fea0003800000 */
.L_x_1738:
        /* <DEDUP_REMOVED lines=355> */
.L_x_1742:
        /* <DEDUP_REMOVED lines=20> */
[----:B------:R-:W-:Y:S01]  /*5ed0*/  STG.E.U16 desc[UR4][R2.64], R0 ;  /* 0x0000000002007986 */ /* 0x000fe2000c101504 */
[----:B------:R-:W-:Y:S05]  /*5ee0*/  EXIT ;  /* 0x000000000000794d */ /* 0x000fea0003800000 */
.L_x_1743:
        /* <DEDUP_REMOVED lines=9> */
.L_x_7971:


//--------------------- .text._ZN2at6native27unrolled_elementwise_kernelIZZZNS0_44_GLOBAL__N__40a83637_7_Lerp_cu_f5210f67_358318lerp_scalar_kernelERNS_18TensorIteratorBaseERKN3c106ScalarEENKUlvE0_clEvENKUlvE1_clEvEUlNS5_4HalfESB_E_St5arrayIPcLm3EELi4E23TrivialOffsetCalculatorILi2EjESG_ILi1EjENS0_6memory15LoadWithoutCastENSJ_16StoreWithoutCastEEEviT_T0_T2_T3_T4_T5_ --------------------------
	.section	.text._ZN2at6native27unrolled_elementwise_kernelIZZZNS0_44_GLOBAL__N__40a83637_7_Lerp_cu_f5210f67_358318lerp_scalar_kernelERNS_18TensorIteratorBaseERKN3c106ScalarEENKUlvE0_clEvENKUlvE1_clEvEUlNS5_4HalfESB_E_St5arrayIPcLm3EELi4E23TrivialOffsetCalculatorILi2EjESG_ILi1EjENS0_6memory15LoadWithoutCastENSJ_16StoreWithoutCastEEEviT_T0_T2_T3_T4_T5_,"ax",@progbits
	.align	128
        .global         _ZN2at6native27unrolled_elementwise_kernelIZZZNS0_44_GLOBAL__N__40a83637_7_Lerp_cu_f5210f67_358318lerp_scalar_kernelERNS_18TensorIteratorBaseERKN3c106ScalarEENKUlvE0_clEvENKUlvE1_clEvEUlNS5_4HalfESB_E_St5arrayIPcLm3EELi4E23TrivialOffsetCalculatorILi2EjESG_ILi1EjENS0_6memory15LoadWithoutCastENSJ_16StoreWithoutCastEEEviT_T0_T2_T3_T4_T5_
        .type           _ZN2at6native27unrolled_elementwise_kernelIZZZNS0_44_GLOBAL__N__40a83637_7_Lerp_cu_f5210f67_358318lerp_scalar_kernelERNS_18TensorIteratorBaseERKN3c106ScalarEENKUlvE0_clEvENKUlvE1_clEvEUlNS5_4HalfESB_E_St5arrayIPcLm3EELi4E23TrivialOffsetCalculatorILi2EjESG_ILi1EjENS0_6memory15LoadWithoutCastENSJ_16StoreWithoutCastEEEviT_T0_T2_T3_T4_T5_,@function
        .size           _ZN2at6native27unrolled_elementwise_kernelIZZZNS0_44_GLOBAL__N__40a83637_7_Lerp_cu_f5210f67_358318lerp_scalar_kernelERNS_18TensorIteratorBaseERKN3c106ScalarEENKUlvE0_clEvENKUlvE1_clEvEUlNS5_4HalfESB_E_St5arrayIPcLm3EELi4E23TrivialOffsetCalculatorILi2EjESG_ILi1EjENS0_6memory15LoadWithoutCastENSJ_16StoreWithoutCastEEEviT_T0_T2_T3_T4_T5_,(.L_x_7972 - _ZN2at6native27unrolled_elementwise_kernelIZZZNS0_44_GLOBAL__N__40a83637_7_Lerp_cu_f5210f67_358318lerp_scalar_kernelERNS_18TensorIteratorBaseERKN3c106ScalarEENKUlvE0_clEvENKUlvE1_clEvEUlNS5_4HalfESB_E_St5arrayIPcLm3EELi4E23TrivialOffsetCalculatorILi2EjESG_ILi1EjENS0_6memory15LoadWithoutCastENSJ_16StoreWithoutCastEEEviT_T0_T2_T3_T4_T5_)
        .other          _ZN2at6native27unrolled_elementwise_kernelIZZZNS0_44_GLOBAL__N__40a83637_7_Lerp_cu_f5210f67_358318lerp_scalar_kernelERNS_18TensorIteratorBaseERKN3c106ScalarEENKUlvE0_clEvENKUlvE1_clEvEUlNS5_4HalfESB_E_St5arrayIPcLm3EELi4E23TrivialOffsetCalculatorILi2EjESG_ILi1EjENS0_6memory15LoadWithoutCastENSJ_16StoreWithoutCastEEEviT_T0_T2_T3_T4_T5_,@"STO_CUDA_ENTRY STV_DEFAULT"
_ZN2at6native27unrolled_elementwise_kernelIZZZNS0_44_GLOBAL__N__40a83637_7_Lerp_cu_f5210f67_358318lerp_scalar_kernelERNS_18TensorIteratorBaseERKN3c106ScalarEENKUlvE0_clEvENKUlvE1_clEvEUlNS5_4HalfESB_E_St5arrayIPcLm3EELi4E23TrivialOffsetCalculatorILi2EjESG_ILi1EjENS0_6memory15LoadWithoutCastENSJ_16StoreWithoutCastEEEviT_T0_T2_T3_T4_T5_:
.text._ZN2at6native27unrolled_elementwise_kernelIZZZNS0_44_GLOBAL__N__40a83637_7_Lerp_cu_f5210f67_358318lerp_scalar_kernelERNS_18TensorIteratorBaseERKN3c106ScalarEENKUlvE0_clEvENKUlvE1_clEvEUlNS5_4HalfESB_E_St5arrayIPcLm3EELi4E23TrivialOffsetCalculatorILi2EjESG_ILi1EjENS0_6memory15LoadWithoutCastENSJ_16StoreWithoutCastEEEviT_T0_T2_T3_T4_T5_:
        /* <DEDUP_REMOVED lines=9> */
[----:B------:R-:W-:-:S04]  /*0090*/  @!P0 IADD3 R10, R11, 0x80, RZ ;  /* 0x000000800b0a8810 */ /* 0x000fc80007ffe0ff */
[----:B------:R-:W-:-:S13]  /*00a0*/  ISETP.GE.AND P1, PT, R10, R9, PT ;  /* 0x000000090a00720c */ /* 0x000fda0003f26270 */
[----:B------:R-:W-:Y:S01]  /*00b0*/  @!P1 LEA R17, R8, R10, 0x9 ;  /* 0x0000000a08119211 */ /* 0x000fe200078e48ff */
[----:B------:R-:W0:Y:S01]  /*00c0*/  @!P1 LDC.64 R18, c[0x0][0x230] ;  /* 0x00008c00ff129b82 */ /* 0x000e220000000a00 */
[----:B------:R-:W-:-:S04]  /*00d0*/  @!P1 IADD3 R10, R10, 0x80, RZ ;  /* 0x000000800a0a9810 */ /* 0x000fc80007ffe0ff */
[----:B------:R-:W-:Y:S02]  /*00e0*/  ISETP.GE.AND P3, PT, R10, R9, PT ;  /* 0x000000090a00720c */ /* 0x000fe40003f66270 */
[C---:B------:R-:W-:Y:S01]  /*00f0*/  @!P0 LEA R25, R8.reuse, R11, 0x9 ;  /* 0x0000000b08198211 */ /* 0x040fe200078e48ff */
[----:B------:R-:W1:Y:S10]  /*0100*/  @!P1 LDC.64 R2, c[0x0][0x238] ;  /* 0x00008e00ff029b82 */ /* 0x000e740000000a00 */
[----:B------:R-:W2:Y:S01]  /*0110*/  @!P3 LDC.64 R4, c[0x0][0x230] ;  /* 0x00008c00ff04bb82 */ /* 0x000ea20000000a00 */
[----:B------:R-:W-:Y:S01]  /*0120*/  @!P3 LEA R21, R8, R10, 0x9 ;  /* 0x0000000a0815b211 */ /* 0x000fe200078e48ff */
[----:B------:R-:W-:-:S02]  /*0130*/  @!P3 VIADD R10, R10, 0x80 ;  /* 0x000000800a0ab836 */ /* 0x000fc40000000000 */
[----:B0-----:R-:W-:Y:S01]  /*0140*/  @!P1 IMAD.WIDE.U32 R18, R17, 0x2, R18 ;  /* 0x0000000211129825 */ /* 0x001fe200078e0012 */
[----:B------:R-:W-:-:S03]  /*0150*/  PRMT R24, RZ, 0x7610, R24 ;  /* 0x00007610ff187816 */ /* 0x000fc60000000018 */
        /* <DEDUP_REMOVED lines=31> */
[C---:B--2---:R-:W-:Y:S01]  /*0350*/  VIADD R4, R11.reuse, 0x100 ;  /* 0x000001000b047836 */ /* 0x044fe20000000000 */
[----:B------:R-:W-:Y:S02]  /*0360*/  @!P0 LEA R5, R8, R11, 0x9 ;  /* 0x0000000b08058211 */ /* 0x000fe400078e48ff */
        /* <DEDUP_REMOVED lines=9> */
[----:B-----5:R-:W-:Y:S02]  /*0400*/  HADD2.F32 R24, -RZ, R24.H0_H0 ;  /* 0x20000018ff187230 */ /* 0x020fe40000004100 */
[----:B------:R-:W-:-:S05]  /*0410*/  HADD2.F32 R25, -RZ, R25.H0_H0 ;  /* 0x20000019ff197230 */ /* 0x000fca0000004100 */
[----:B------:R-:W-:Y:S01]  /*0420*/  FADD.FTZ R5, -R24, R25 ;  /* 0x0000001918057221 */ /* 0x000fe20000010100 */
[C---:B0-----:R-:W-:Y:S01]  /*0430*/  FSETP.GEU.FTZ.AND P4, PT, |R6|.reuse, 0.5, PT ;  /* 0x3f0000000600780b */ /* 0x041fe20003f9e200 */
[----:B------:R-:W-:Y:S02]  /*0440*/  FADD.FTZ R4, -R6, 1 ;  /* 0x3f80000006047421 */ /* 0x000fe40000010100 */
[----:B------:R-:W-:-:S10]  /*0450*/  FFMA.FTZ R24, R5, R6, R24 ;  /* 0x0000000605187223 */ /* 0x000fd40000010018 */
[----:B------:R-:W-:-:S05]  /*0460*/  @P4 FFMA.FTZ R24, R5, -R4, R25 ;  /* 0x8000000405184223 */ /* 0x000fca0000010019 */
[----:B------:R-:W-:-:S07]  /*0470*/  F2FP.F16.F32.PACK_AB R4, RZ, R24 ;  /* 0x00000018ff04723e */ /* 0x000fce00000000ff */
.L_x_1745:
[----:B------:R-:W-:Y:S05]  /*0480*/  BSYNC B0 ;  /* 0x0000000000007941 */ /* 0x000fea0003800000 */
.L_x_1744:
[----:B------:R-:W-:Y:S04]  /*0490*/  BSSY B0, `(.L_x_1746) ;  /* 0x000000b000007945 */ /* 0x000fe80003800000 */
[----:B------:R-:W-:Y:S05]  /*04a0*/  @P5 BRA `(.L_x_1747) ;  /* 0x0000000000245947 */ /* 0x000fea0003800000 */
[----:B------:R-:W0:Y:S01]  /*04b0*/  LDC R6, c[0x0][0x218] ;  /* 0x00008600ff067b82 */ /* 0x000e220000000800 */
[----:B-----5:R-:W-:Y:S02]  /*04c0*/  HADD2.F32 R0, -RZ, R0.H0_H0 ;  /* 0x20000000ff007230 */ /* 0x020fe40000004100 */
[----:B------:R-:W-:-:S05]  /*04d0*/  HADD2.F32 R5, -RZ, R10.H0_H0 ;  /* 0x2000000aff057230 */ /* 0x000fca0000004100 */
[----:B------:R-:W-:Y:S01]  /*04e0*/  FADD.FTZ R7, -R0, R5 ;  /* 0x0000000500077221 */ /* 0x000fe20000010100 */
[C---:B0-----:R-:W-:Y:S01]  /*04f0*/  FSETP.GEU.FTZ.AND P4, PT, |R6|.reuse, 0.5, PT ;  /* 0x3f0000000600780b */ /* 0x041fe20003f9e200 */
[----:B------:R-:W-:Y:S02]  /*0500*/  FADD.FTZ R10, -R6, 1 ;  /* 0x3f800000060a7421 */ /* 0x000fe40000010100 */
[----:B------:R-:W-:-:S10]  /*0510*/  FFMA.FTZ R0, R7, R6, R0 ;  /* 0x0000000607007223 */ /* 0x000fd40000010000 */
[----:B------:R-:W-:-:S05]  /*0520*/  @P4 FFMA.FTZ R0, -R10, R7, R5 ;  /* 0x000000070a004223 */ /* 0x000fca0000010105 */
[----:B------:R-:W-:-:S07]  /*0530*/  F2FP.F16.F32.PACK_AB R0, RZ, R0 ;  /* 0x00000000ff00723e */ /* 0x000fce00000000ff */
.L_x_1747:
[----:B------:R-:W-:Y:S05]  /*0540*/  BSYNC B0 ;  /* 0x0000000000007941 */ /* 0x000fea0003800000 */
.L_x_1746:
        /* <DEDUP_REMOVED lines=11> */
.L_x_1749:
[----:B------:R-:W-:Y:S05]  /*0600*/  BSYNC B0 ;  /* 0x0000000000007941 */ /* 0x000fea0003800000 */
.L_x_1748:
        /* <DEDUP_REMOVED lines=11> */
.L_x_1751:
[----:B------:R-:W-:Y:S05]  /*06c0*/  BSYNC B0 ;  /* 0x0000000000007941 */ /* 0x000fea0003800000 */
.L_x_1750:
[----:B------:R0:W-:Y:S01]  /*06d0*/  @!P0 STG.E.U16 desc[UR4][R2.64], R4 ;  /* 0x0000000402008986 */ /* 0x0001e2000c101504 */
[----:B------:R-:W-:Y:S04]  /*06e0*/  BSSY B0, `(.L_x_1752) ;  /* 0x000000c000007945 */ /* 0x000fe80003800000 */
[----:B------:R-:W-:Y:S05]  /*06f0*/  @P3 BRA `(.L_x_1753) ;  /* 0x0000000000283947 */ /* 0x000fea0003800000 */
[----:B0-----:R-:W0:Y:S01]  /*0700*/  LDC.64 R2, c[0x0][0x228] ;  /* 0x00008a00ff027b82 */ /* 0x001e220000000a00 */
[----:B------:R-:W-:Y:S01]  /*0710*/  IMAD R5, R8, 0x200, R11 ;  /* 0x0000020008057824 */ /* 0x000fe200078e020b */
[----:B------:R-:W-:-:S04]  /*0720*/  IADD3 R11, R11, 0x80, RZ ;  /* 0x000000800b0b7810 */ /* 0x000fc80007ffe0ff */
[----:B------:R-:W-:-:S13]  /*0730*/  ISETP.GE.AND P0, PT, R11, R9, PT ;  /* 0x000000090b00720c */ /* 0x000fda0003f06270 */
[----:B------:R-:W-:Y:S02]  /*0740*/  @!P0 LEA R7, R8, R11, 0x9 ;  /* 0x0000000b08078211 */ /* 0x000fe400078e48ff */
[----:B------:R-:W-:Y:S01]  /*0750*/  @!P0 IADD3 R11, R11, 0x80, RZ ;  /* 0x000000800b0b8810 */ /* 0x000fe20007ffe0ff */
[----:B0-----:R-:W-:-:S04]  /*0760*/  IMAD.WIDE.U32 R4, R5, 0x2, R2 ;  /* 0x0000000205047825 */ /* 0x001fc800078e0002 */
[----:B------:R-:W-:Y:S01]  /*0770*/  @!P0 IMAD.WIDE.U32 R2, R7, 0x2, R2 ;  /* 0x0000000207028825 */ /* 0x000fe200078e0002 */
[----:B-----5:R1:W-:Y:S04]  /*0780*/  STG.E.U16 desc[UR4][R4.64], R0 ;  /* 0x0000000004007986 */ /* 0x0203e8000c101504 */
[----:B------:R1:W-:Y:S02]  /*0790*/  @!P0 STG.E.U16 desc[UR4][R2.64], R14 ;  /* 0x0000000e02008986 */ /* 0x0003e4000c101504 */
.L_x_1753:
[----:B------:R-:W-:Y:S05]  /*07a0*/  BSYNC B0 ;  /* 0x0000000000007941 */ /* 0x000fea0003800000 */
.L_x_1752:
[----:B------:R-:W-:-:S13]  /*07b0*/  ISETP.GE.AND P0, PT, R11, R9, PT ;  /* 0x000000090b00720c */ /* 0x000fda0003f06270 */
[----:B------:R-:W-:Y:S05]  /*07c0*/  @P0 EXIT ;  /* 0x000000000000094d */ /* 0x000fea0003800000 */
[----:B01----:R-:W0:Y:S01]  /*07d0*/  LDC.64 R2, c[0x0][0x228] ;  /* 0x00008a00ff027b82 */ /* 0x003e220000000a00 */
[----:B------:R-:W-:-:S05]  /*07e0*/  LEA R11, R8, R11, 0x9 ;  /* 0x0000000b080b7211 */ /* 0x000fca00078e48ff */
[----:B0-----:R-:W-:-:S05]  /*07f0*/  IMAD.WIDE.U32 R2, R11, 0x2, R2 ;  /* 0x000000020b027825 */ /* 0x001fca00078e0002 */
[----:B-----5:R-:W-:Y:S01]  /*0800*/  STG.E.U16 desc[UR4][R2.64], R16 ;  /* 0x0000001002007986 */ /* 0x020fe2000c101504 */
[----:B------:R-:W-:Y:S05]  /*0810*/  EXIT ;  /* 0x000000000000794d */ /* 0x000fea0003800000 */
.L_x_1754:
        /* <DEDUP_REMOVED lines=14> */
.L_x_7972:


//--------------------- .text._ZN2at6native29vectorized_elementwise_kernelILi2EZZZNS0_44_GLOBAL__N__40a83637_7_Lerp_cu_f5210f67_358318lerp_scalar_kernelERNS_18TensorIteratorBaseERKN3c106ScalarEENKUlvE0_clEvENKUlvE1_clEvEUlNS5_4HalfESB_E_St5arrayIPcLm3EEEEviT0_T1_ --------------------------
	.section	.text._ZN2at6native29vectorized_elementwise_kernelILi2EZZZNS0_44_GLOBAL__N__40a83637_7_Lerp_cu_f5210f67_358318lerp_scalar_kernelERNS_18TensorIteratorBaseERKN3c106ScalarEENKUlvE0_clEvENKUlvE1_clEvEUlNS5_4HalfESB_E_St5arrayIPcLm3EEEEviT0_T1_,"ax",@progbits
	.align	128
        .global         _ZN2at6native29vectorized_elementwise_kernelILi2EZZZNS0_44_GLOBAL__N__40a83637_7_Lerp_cu_f5210f67_358318lerp_scalar_kernelERNS_18TensorIteratorBaseERKN3c106ScalarEENKUlvE0_clEvENKUlvE1_clEvEUlNS5_4HalfESB_E_St5arrayIPcLm3EEEEviT0_T1_
        .type           _ZN2at6native29vectorized_elementwise_kernelILi2EZZZNS0_44_GLOBAL__N__40a83637_7_Lerp_cu_f5210f67_358318lerp_scalar_kernelERNS_18TensorIteratorBaseERKN3c106ScalarEENKUlvE0_clEvENKUlvE1_clEvEUlNS5_4HalfESB_E_St5arrayIPcLm3EEEEviT0_T1_,@function
        .size           _ZN2at6native29vectorized_elementwise_kernelILi2EZZZNS0_44_GLOBAL__N__40a83637_7_Lerp_cu_f5210f67_358318lerp_scalar_kernelERNS_18TensorIteratorBaseERKN3c106ScalarEENKUlvE0_clEvENKUlvE1_clEvEUlNS5_4HalfESB_E_St5arrayIPcLm3EEEEviT0_T1_,(.L_x_7973 - _ZN2at6native29vectorized_elementwise_kernelILi2EZZZNS0_44_GLOBAL__N__40a83637_7_Lerp_cu_f5210f67_358318lerp_scalar_kernelERNS_18TensorIteratorBaseERKN3c106ScalarEENKUlvE0_clEvENKUlvE1_clEvEUlNS5_4HalfESB_E_St5arrayIPcLm3EEEEviT0_T1_)
        .other          _ZN2at6native29vectorized_elementwise_kernelILi2EZZZNS0_44_GLOBAL__N__40a83637_7_Lerp_cu_f5210f67_358318lerp_scalar_kernelERNS_18TensorIteratorBaseERKN3c106ScalarEENKUlvE0_clEvENKUlvE1_clEvEUlNS5_4HalfESB_E_St5arrayIPcLm3EEEEviT0_T1_,@"STO_CUDA_ENTRY STV_DEFAULT"
_ZN2at6native29vectorized_elementwise_kernelILi2EZZZNS0_44_GLOBAL__N__40a83637_7_Lerp_cu_f5210f67_358318lerp_scalar_kernelERNS_18TensorIteratorBaseERKN3c106ScalarEENKUlvE0_clEvENKUlvE1_clEvEUlNS5_4HalfESB_E_St5arrayIPcLm3EEEEviT0_T1_:
.text._ZN2at6native29vectorized_elementwise_kernelILi2EZZZNS0_44_GLOBAL__N__40a83637_7_Lerp_cu_f5210f67_358318lerp_scalar_kernelERNS_18TensorIteratorBaseERKN3c106ScalarEENKUlvE0_clEvENKUlvE1_clEvEUlNS5_4HalfESB_E_St5arrayIPcLm3EEEEviT0_T1_:
        /* <DEDUP_REMOVED lines=10> */
[----:B------:R-:W2:Y:S01]  /*00a0*/  LDC.64 R6, c[0x0][0x238] ;  /* 0x00008e00ff067b82 */ /* 0x000ea20000000a00 */
[----:B-1----:R-:W-:-:S04]  /*00b0*/  IMAD.WIDE R4, R0, 0x2, R4 ;  /* 0x0000000200047825 */ /* 0x002fc800078e0204 */
[----:B0-----:R-:W-:-:S03]  /*00c0*/  IMAD.WIDE.U32 R8, R2, 0x4, R4 ;  /* 0x0000000402087825 */ /* 0x001fc600078e0004 */
[----:B------:R-:W0:Y:S01]  /*00d0*/  LDC.64 R4, c[0x0][0x228] ;  /* 0x00008a00ff047b82 */ /* 0x000e220000000a00 */
[----:B--2---:R-:W-:Y:S01]  /*00e0*/  IMAD.WIDE R6, R0, 0x2, R6 ;  /* 0x0000000200067825 */ /* 0x004fe200078e0206 */
[----:B------:R-:W2:Y:S04]  /*00f0*/  LDG.E R16, desc[UR4][R8.64] ;  /* 0x0000000408107981 */ /* 0x000ea8000c1e1900 */
[----:B------:R-:W3:Y:S01]  /*0100*/  LDG.E R24, desc[UR4][R8.64+0x200] ;  /* 0x0002000408187981 */ /* 0x000ee2000c1e1900 */
[----:B------:R-:W-:Y:S02]  /*0110*/  IMAD.WIDE.U32 R10, R2, 0x4, R6 ;  /* 0x00000004020a7825 */ /* 0x000fe400078e0006 */
[----:B------:R-:W1:Y:S01]  /*0120*/  LDC R7, c[0x0][0x218] ;  /* 0x00008600ff077b82 */ /* 0x000e620000000800 */
[----:B------:R-:W4:Y:S04]  /*0130*/  LDG.E R3, desc[UR4][R8.64+0x400] ;  /* 0x0004000408037981 */ /* 0x000f28000c1e1900 */
[----:B------:R-:W5:Y:S04]  /*0140*/  LDG.E R19, desc[UR4][R10.64] ;  /* 0x000000040a137981 */ /* 0x000f68000c1e1900 */
[----:B------:R-:W4:Y:S04]  /*0150*/  LDG.E R23, desc[UR4][R10.64+0x200] ;  /* 0x000200040a177981 */ /* 0x000f28000c1e1900 */
[----:B------:R1:W4:Y:S04]  /*0160*/  LDG.E R13, desc[UR4][R8.64+0x600] ;  /* 0x00060004080d7981 */ /* 0x000328000c1e1900 */
[----:B------:R-:W4:Y:S04]  /*0170*/  LDG.E R6, desc[UR4][R10.64+0x400] ;  /* 0x000400040a067981 */ /* 0x000f28000c1e1900 */
[----:B------:R4:W4:Y:S01]  /*0180*/  LDG.E R14, desc[UR4][R10.64+0x600] ;  /* 0x000600040a0e7981 */ /* 0x000922000c1e1900 */
[C---:B-1----:R-:W-:Y:S01]  /*0190*/  FSETP.GEU.FTZ.AND P0, PT, |R7|.reuse, 0.5, PT ;  /* 0x3f0000000700780b */ /* 0x042fe20003f1e200 */
[----:B------:R-:W-:Y:S01]  /*01a0*/  FADD.FTZ R8, -R7, 1 ;  /* 0x3f80000007087421 */ /* 0x000fe20000010100 */
[----:B0-----:R-:W-:-:S04]  /*01b0*/  IMAD.WIDE.U32 R4, R0, 0x2, R4 ;  /* 0x0000000200047825 */ /* 0x001fc800078e0004 */
[----:B------:R-:W-:-:S04]  /*01c0*/  IMAD.WIDE R4, R2, 0x4, R4 ;  /* 0x0000000402047825 */ /* 0x000fc800078e0204 */
[--C-:B--2---:R-:W-:Y:S02]  /*01d0*/  HADD2.F32 R12, -RZ, R16.reuse.H0_H0 ;  /* 0x20000010ff0c7230 */ /* 0x104fe40000004100 */
[----:B------:R-:W-:Y:S02]  /*01e0*/  HADD2.F32 R16, -RZ, R16.H1_H1 ;  /* 0x30000010ff107230 */ /* 0x000fe40000004100 */
[----:B---3--:R-:W-:Y:S02]  /*01f0*/  HADD2.F32 R20, -RZ, R24.H0_H0 ;  /* 0x20000018ff147230 */ /* 0x008fe40000004100 */
[--C-:B-----5:R-:W-:Y:S02]  /*0200*/  HADD2.F32 R15, -RZ, R19.reuse.H0_H0 ;  /* 0x20000013ff0f7230 */ /* 0x120fe40000004100 */
[----:B------:R-:W-:Y:S02]  /*0210*/  HADD2.F32 R19, -RZ, R19.H1_H1 ;  /* 0x30000013ff137230 */ /* 0x000fe40000004100 */
[----:B----4-:R-:W-:-:S02]  /*0220*/  HADD2.F32 R21, -RZ, R23.H0_H0 ;  /* 0x20000017ff157230 */ /* 0x010fc40000004100 */
[----:B------:R-:W-:Y:S01]  /*0230*/  FADD.FTZ R17, -R12, R15 ;  /* 0x0000000f0c117221 */ /* 0x000fe20000010100 */
[----:B------:R-:W-:Y:S02]  /*0240*/  FADD.FTZ R18, -R16, R19 ;  /* 0x0000001310127221 */ /* 0x000fe40000010100 */
[----:B------:R-:W-:Y:S01]  /*0250*/  FADD.FTZ R22, -R20, R21 ;  /* 0x0000001514167221 */ /* 0x000fe20000010100 */
[-C--:B------:R-:W-:Y:S01]  /*0260*/  FFMA.FTZ R10, R17, R7.reuse, R12 ;  /* 0x00000007110a7223 */ /* 0x080fe2000001000c */
[-C--:B------:R-:W-:Y:S01]  /*0270*/  FFMA.FTZ R11, R18, R7.reuse, R16 ;  /* 0x00000007120b7223 */ /* 0x080fe20000010010 */
[----:B------:R-:W-:Y:S01]  /*0280*/  @P0 FFMA.FTZ R11, -R8, R18, R19 ;  /* 0x00000012080b0223 */ /* 0x000fe20000010113 */
[----:B------:R-:W-:Y:S01]  /*0290*/  FFMA.FTZ R9, R22, R7, R20 ;  /* 0x0000000716097223 */ /* 0x000fe20000010014 */
[C---:B------:R-:W-:Y:S01]  /*02a0*/  @P0 FFMA.FTZ R10, -R8.reuse, R17, R15 ;  /* 0x00000011080a0223 */ /* 0x040fe2000001010f */
[--C-:B------:R-:W-:Y:S02]  /*02b0*/  HADD2.F32 R16, -RZ, R3.reuse.H0_H0 ;  /* 0x20000003ff107230 */ /* 0x100fe40000004100 */
[----:B------:R-:W-:Y:S01]  /*02c0*/  @P0 FFMA.FTZ R9, -R8, R22, R21 ;  /* 0x0000001608090223 */ /* 0x000fe20000010115 */
[----:B------:R-:W-:-:S02]  /*02d0*/  HADD2.F32 R18, -RZ, R3.H1_H1 ;  /* 0x30000003ff127230 */ /* 0x000fc40000004100 */
[----:B------:R-:W-:Y:S02]  /*02e0*/  HADD2.F32 R24, -RZ, R24.H1_H1 ;  /* 0x30000018ff187230 */ /* 0x000fe40000004100 */
[----:B------:R-:W-:Y:S02]  /*02f0*/  HADD2.F32 R23, -RZ, R23.H1_H1 ;  /* 0x30000017ff177230 */ /* 0x000fe40000004100 */
[----:B------:R-:W-:Y:S02]  /*0300*/  HADD2.F32 R20, -RZ, R13.H0_H0 ;  /* 0x2000000dff147230 */ /* 0x000fe40000004100 */
[--C-:B------:R-:W-:Y:S02]  /*0310*/  HADD2.F32 R3, -RZ, R6.reuse.H0_H0 ;  /* 0x20000006ff037230 */ /* 0x100fe40000004100 */
[----:B------:R-:W-:Y:S02]  /*0320*/  HADD2.F32 R15, -RZ, R6.H1_H1 ;  /* 0x30000006ff0f7230 */ /* 0x000fe40000004100 */
[----:B------:R-:W-:-:S02]  /*0330*/  HADD2.F32 R19, -RZ, R14.H0_H0 ;  /* 0x2000000eff137230 */ /* 0x000fc40000004100 */
[----:B------:R-:W-:Y:S02]  /*0340*/  HADD2.F32 R22, -RZ, R13.H1_H1 ;  /* 0x3000000dff167230 */ /* 0x000fe40000004100 */
[----:B------:R-:W-:Y:S02]  /*0350*/  HADD2.F32 R21, -RZ, R14.H1_H1 ;  /* 0x3000000eff157230 */ /* 0x000fe40000004100 */
        /* <DEDUP_REMOVED lines=15> */
[----:B------:R-:W-:-:S02]  /*0450*/  F2FP.F16.F32.PACK_AB R11, R11, R10 ;  /* 0x0000000a0b0b723e */ /* 0x000fc400000000ff */
[----:B------:R-:W-:Y:S02]  /*0460*/  F2FP.F16.F32.PACK_AB R9, R12, R9 ;  /* 0x000000090c09723e */ /* 0x000fe400000000ff */
[----:B------:R-:W-:Y:S02]  /*0470*/  F2FP.F16.F32.PACK_AB R17, R17, R16 ;  /* 0x000000101111723e */ /* 0x000fe400000000ff */
[----:B------:R-:W-:Y:S01]  /*0480*/  F2FP.F16.F32.PACK_AB R7, R7, R20 ;  /* 0x000000140707723e */ /* 0x000fe200000000ff */
[----:B------:R-:W-:Y:S04]  /*0490*/  STG.E desc[UR4][R4.64], R11 ;  /* 0x0000000b04007986 */ /* 0x000fe8000c101904 */
[----:B------:R-:W-:Y:S04]  /*04a0*/  STG.E desc[UR4][R4.64+0x200], R9 ;  /* 0x0002000904007986 */ /* 0x000fe8000c101904 */
[----:B------:R-:W-:Y:S04]  /*04b0*/  STG.E desc[UR4][R4.64+0x400], R17 ;  /* 0x0004001104007986 */ /* 0x000fe8000c101904 */
[----:B------:R-:W-:Y:S01]  /*04c0*/  STG.E desc[UR4][R4.64+0x600], R7 ;  /* 0x0006000704007986 */ /* 0x000fe2000c101904 */
[----:B------:R-:W-:Y:S05]  /*04d0*/  EXIT ;  /* 0x000000000000794d */ /* 0x000fea0003800000 */
.L_x_1755:
[----:B------:R-:W0:Y:S02]  /*04e0*/  S2R R3, SR_TID.X ;  /* 0x0000000000037919 */ /* 0x000e240000002100 */
[----:B0-----:R-:W-:Y:S02]  /*04f0*/  ISETP.GE.AND P0, PT, R3, R2, PT ;  /* 0x000000020300720c */ /* 0x001fe40003f06270 */
[----:B------:R-:W-:-:S11]  /*0500*/  MOV R23, R3 ;  /* 0x0000000300177202 */ /* 0x000fd60000000f00 */
[----:B------:R-:W-:Y:S02]  /*0510*/  @!P0 IADD3 R22, R0, R23, RZ ;  /* 0x0000001700168210 */ /* 0x000fe40007ffe0ff */
[----:B------:R-:W-:-:S04]  /*0520*/  @!P0 IADD3 R23, R23, 0x80, RZ ;  /* 0x0000008017178810 */ /* 0x000fc80007ffe0ff */
[----:B------:R-:W-:-:S13]  /*0530*/  ISETP.GE.AND P1, PT, R23, R2, PT ;  /* 0x000000021700720c */ /* 0x000fda0003f26270 */
[----:B------:R-:W-:Y:S01]  /*0540*/  @!P1 IADD3 R25, R0, R23, RZ ;  /* 0x0000001700199210 */ /* 0x000fe20007ffe0ff */
[----:B------:R-:W0:Y:S01]  /*0550*/  @!P1 LDC.64 R20, c[0x0][0x230] ;  /* 0x00008c00ff149b82 */ /* 0x000e220000000a00 */
[----:B------:R-:W-:-:S04]  /*0560*/  @!P1 IADD3 R23, R23, 0x80, RZ ;  /* 0x0000008017179810 */ /* 0x000fc80007ffe0ff */
[----:B------:R-:W-:-:S03]  /*0570*/  ISETP.GE.AND P2, PT, R23, R2, PT ;  /* 0x000000021700720c */ /* 0x000fc60003f46270 */
[----:B------:R-:W1:Y:S10]  /*0580*/  @!P1 LDC.64 R4, c[0x0][0x238] ;  /* 0x00008e00ff049b82 */ /* 0x000e740000000a00 */
[----:B------:R-:W-:Y:S01]  /*0590*/  @!P2 IADD3 R7, R0, R23, RZ ;  /* 0x000000170007a210 */ /* 0x000fe20007ffe0ff */
[----:B------:R-:W2:Y:S01]  /*05a0*/  @!P2 LDC.64 R18, c[0x0][0x230] ;  /* 0x00008c00ff12ab82 */ /* 0x000ea20000000a00 */
[----:B------:R-:W-:-:S04]  /*05b0*/  @!P2 IADD3 R23, R23, 0x80, RZ ;  /* 0x000000801717a810 */ /* 0x000fc80007ffe0ff */
[----:B------:R-:W-:Y:S01]  /*05c0*/  ISETP.GE.AND P3, PT, R23, R2, PT ;  /* 0x000000021700720c */ /* 0x000fe20003f66270 */
[C---:B0-----:R-:W-:Y:S02]  /*05d0*/  @!P1 IMAD.WIDE.U32 R20, R25.reuse, 0x2, R20 ;  /* 0x0000000219149825 */ /* 0x041fe400078e0014 */
[----:B------:R-:W0:Y:S02]  /*05e0*/  @!P2 LDC.64 R16, c[0x0][0x238] ;  /* 0x00008e00ff10ab82 */ /* 0x000e240000000a00 */
[--C-:B-1----:R-:W-:Y:S01]  /*05f0*/  @!P1 IMAD.WIDE.U32 R24, R25, 0x2, R4.reuse ;  /* 0x0000000219189825 */ /* 0x102fe200078e0004 */
[----:B------:R-:W-:Y:S02]  /*0600*/  PRMT R4, RZ, 0x7610, R4 ;  /* 0x00007610ff047816 */ /* 0x000fe40000000004 */
[----:B------:R-:W-:-:S05]  /*0610*/  PRMT R5, RZ, 0x7610, R5 ;  /* 0x00007610ff057816 */ /* 0x000fca0000000005 */
[----:B------:R-:W-:Y:S01]  /*0620*/  @!P3 IADD3 R9, R0, R23, RZ ;  /* 0x000000170009b210 */ /* 0x000fe20007ffe0ff */
[----:B------:R-:W1:Y:S01]  /*0630*/  @!P3 LDC.64 R26, c[0x0][0x230] ;  /* 0x00008c00ff1abb82 */ /* 0x000e620000000a00 */
[----:B------:R-:W-:Y:S01]  /*0640*/  @!P3 IADD3 R23, R23, 0x80, RZ ;  /* 0x000000801717b810 */ /* 0x000fe20007ffe0ff */
[----:B------:R-:W5:Y:S03]  /*0650*/  @!P1 LDG.E.U16 R4, desc[UR4][R20.64] ;  /* 0x0000000414049981 */ /* 0x000f66000c1e1500 */
[----:B------:R-:W-:Y:S01]  /*0660*/  ISETP.GE.AND P4, PT, R23, R2, PT ;  /* 0x000000021700720c */ /* 0x000fe20003f86270 */
[----:B------:R3:W5:Y:S01]  /*0670*/  @!P1 LDG.E.U16 R5, desc[UR4][R24.64] ;  /* 0x0000000418059981 */ /* 0x000762000c1e1500 */
[----:B------:R-:W-:Y:S01]  /*0680*/  PRMT R6, RZ, 0x7610, R6 ;  /* 0x00007610ff067816 */ /* 0x000fe20000000006 */
[C---:B--2---:R-:W-:Y:S01]  /*0690*/  @!P2 IMAD.WIDE.U32 R18, R7.reuse, 0x2, R18 ;  /* 0x000000020712a825 */ /* 0x044fe200078e0012 */
[----:B------:R-:W2:Y:S03]  /*06a0*/  @!P3 LDC.64 R14, c[0x0][0x238] ;  /* 0x00008e00ff0ebb82 */ /* 0x000ea60000000a00 */
[----:B0-----:R-:W-:-:S06]  /*06b0*/  @!P2 IMAD.WIDE.U32 R16, R7, 0x2, R16 ;  /* 0x000000020710a825 */ /* 0x001fcc00078e0010 */
[C---:B------:R-:W-:Y:S01]  /*06c0*/  @!P4 IADD3 R11, R0.reuse, R23, RZ ;  /* 0x00000017000bc210 */ /* 0x040fe20007ffe0ff */
[----:B------:R-:W0:Y:S01]  /*06d0*/  @!P4 LDC.64 R12, c[0x0][0x230] ;  /* 0x00008c00ff0ccb82 */ /* 0x000e220000000a00 */
[----:B------:R-:W-:Y:S01]  /*06e0*/  @!P4 IADD3 R23, R23, 0x80, RZ ;  /* 0x000000801717c810 */ /* 0x000fe20007ffe0ff */
[----:B------:R4:W5:Y:S03]  /*06f0*/  @!P2 LDG.E.U16 R6, desc[UR4][R18.64] ;  /* 0x000000041206a981 */ /* 0x000966000c1e1500 */
[C---:B------:R-:W-:Y:S02]  /*0700*/  ISETP.GE.AND P1, PT, R23.reuse, R2, PT ;  /* 0x000000021700720c */ /* 0x040fe40003f26270 */
[----:B------:R-:W-:Y:S01]  /*0710*/  PRMT R7, RZ, 0x7610, R7 ;  /* 0x00007610ff077816 */ /* 0x000fe20000000007 */
[----:B---3--:R-:W3:Y:S05]  /*0720*/  @!P4 LDC.64 R24, c[0x0][0x238] ;  /* 0x00008e00ff18cb82 */ /* 0x008eea0000000a00 */
[----:B------:R1:W5:Y:S05]  /*0730*/  @!P2 LDG.E.U16 R7, desc[UR4][R16.64] ;  /* 0x000000041007a981 */ /* 0x00036a000c1e1500 */
[----:B----4-:R-:W-:Y:S01]  /*0740*/  @!P1 IADD3 R19, R0, R23, RZ ;  /* 0x0000001700139210 */ /* 0x010fe20007ffe0ff */
[----:B------:R-:W4:Y:S01]  /*0750*/  @!P1 LDC.64 R20, c[0x0][0x230] ;  /* 0x00008c00ff149b82 */ /* 0x000f220000000a00 */
[----:B------:R-:W-:-:S04]  /*0760*/  @!P1 IADD3 R23, R23, 0x80, RZ ;  /* 0x0000008017179810 */ /* 0x000fc80007ffe0ff */
[----:B------:R-:W-:Y:S01]  /*0770*/  ISETP.GE.AND P2, PT, R23, R2, PT ;  /* 0x000000021700720c */ /* 0x000fe20003f46270 */
[----:B0-----:R-:W-:Y:S01]  /*0780*/  @!P4 IMAD.WIDE.U32 R12, R11, 0x2, R12 ;  /* 0x000000020b0cc825 */ /* 0x001fe200078e000c */
[----:B------:R-:W-:Y:S01]  /*0790*/  PRMT R10, RZ, 0x7610, R10 ;  /* 0x00007610ff0a7816 */ /* 0x000fe2000000000a */
[----:B-1----:R-:W0:Y:S05]  /*07a0*/  @!P1 LDC.64 R16, c[0x0][0x238] ;  /* 0x00008e00ff109b82 */ /* 0x002e2a0000000a00 */
[----:B------:R1:W5:Y:S05]  /*07b0*/  @!P4 LDG.E.U16 R10, desc[UR4][R12.64] ;  /* 0x000000040c0ac981 */ /* 0x00036a000c1e1500 */
[----:B-1----:R-:W1:Y:S01]  /*07c0*/  @!P2 LDC.64 R12, c[0x0][0x230] ;  /* 0x00008c00ff0cab82 */ /* 0x002e620000000a00 */
[----:B------:R-:W-:Y:S01]  /*07d0*/  PRMT R8, RZ, 0x7610, R8 ;  /* 0x00007610ff087816 */ /* 0x000fe20000000008 */
[----:B------:R-:W-:-:S04]  /*07e0*/  @!P3 IMAD.WIDE.U32 R26, R9, 0x2, R26 ;  /* 0x00000002091ab825 */ /* 0x000fc800078e001a */
[----:B---3--:R-:W-:Y:S01]  /*07f0*/  @!P4 IMAD.WIDE.U32 R24, R11, 0x2, R24 ;  /* 0x000000020b18c825 */ /* 0x008fe200078e0018 */
[----:B------:R-:W-:Y:S01]  /*0800*/  PRMT R11, RZ, 0x7610, R11 ;  /* 0x00007610ff0b7816 */ /* 0x000fe2000000000b */
[----:B------:R3:W5:Y:S02]  /*0810*/  @!P3 LDG.E.U16 R8, desc[UR4][R26.64] ;  /* 0x000000041a08b981 */ /* 0x000764000c1e1500 */
[----:B--2---:R-:W-:Y:S01]  /*0820*/  @!P3 IMAD.WIDE.U32 R14, R9, 0x2, R14 ;  /* 0x00000002090eb825 */ /* 0x004fe200078e000e */
[----:B------:R-:W-:Y:S02]  /*0830*/  PRMT R9, RZ, 0x7610, R9 ;  /* 0x00007610ff097816 */ /* 0x000fe40000000009 */
[----:B------:R2:W5:Y:S04]  /*0840*/  @!P4 LDG.E.U16 R11, desc[UR4][R24.64] ;  /* 0x00000004180bc981 */ /* 0x000568000c1e1500 */
[----:B------:R4:W5:Y:S01]  /*0850*/  @!P3 LDG.E.U16 R9, desc[UR4][R14.64] ;  /* 0x000000040e09b981 */ /* 0x000962000c1e1500 */
[----:B---3--:R-:W-:-:S02]  /*0860*/  @!P2 IADD3 R27, R0, R23, RZ ;  /* 0x00000017001ba210 */ /* 0x008fc40007ffe0ff */
[----:B--2---:R-:W-:-:S03]  /*0870*/  PRMT R24, RZ, 0x7610, R24 ;  /* 0x00007610ff187816 */ /* 0x004fc60000000018 */
[----:B-1----:R-:W-:Y:S01]  /*0880*/  @!P2 IMAD.WIDE.U32 R12, R27, 0x2, R12 ;  /* 0x000000021b0ca825 */ /* 0x002fe200078e000c */
[----:B----4-:R-:W1:Y:S04]  /*0890*/  @!P2 LDC.64 R14, c[0x0][0x238] ;  /* 0x00008e00ff0eab82 */ /* 0x010e680000000a00 */
[----:B------:R2:W5:Y:S01]  /*08a0*/  @!P2 LDG.E.U16 R24, desc[UR4][R12.64] ;  /* 0x000000040c18a981 */ /* 0x000562000c1e1500 */
[----:B------:R-:W-:Y:S01]  /*08b0*/  @!P1 IMAD.WIDE.U32 R20, R19, 0x2, R20 ;  /* 0x0000000213149825 */ /* 0x000fe200078e0014 */
[----:B------:R-:W-:-:S03]  /*08c0*/  PRMT R18, RZ, 0x7610, R18 ;  /* 0x00007610ff127816 */ /* 0x000fc60000000012 */
[----:B0-----:R-:W-:Y:S01]  /*08d0*/  @!P1 IMAD.WIDE.U32 R16, R19, 0x2, R16 ;  /* 0x0000000213109825 */ /* 0x001fe200078e0010 */
[----:B--2---:R-:W0:Y:S01]  /*08e0*/  @!P0 LDC.64 R12, c[0x0][0x230] ;  /* 0x00008c00ff0c8b82 */ /* 0x004e220000000a00 */
[----:B------:R-:W-:Y:S01]  /*08f0*/  PRMT R19, RZ, 0x7610, R19 ;  /* 0x00007610ff137816 */ /* 0x000fe20000000013 */
[----:B------:R2:W5:Y:S01]  /*0900*/  @!P1 LDG.E.U16 R18, desc[UR4][R20.64] ;  /* 0x0000000414129981 */ /* 0x000562000c1e1500 */
[----:B------:R-:W-:-:S04]  /*0910*/  @!P2 IADD3 R23, R23, 0x80, RZ ;  /* 0x000000801717a810 */ /* 0x000fc80007ffe0ff */
[----:B------:R-:W5:Y:S01]  /*0920*/  @!P1 LDG.E.U16 R19, desc[UR4][R16.64] ;  /* 0x0000000410139981 */ /* 0x000f62000c1e1500 */
[----:B------:R-:W-:Y:S02]  /*0930*/  ISETP.GE.AND P1, PT, R23, R2, PT ;  /* 0x000000021700720c */ /* 0x000fe40003f26270 */
[----:B------:R-:W-:Y:S01]  /*0940*/  PRMT R25, RZ, 0x7610, R25 ;  /* 0x00007610ff197816 */ /* 0x000fe20000000019 */
[----:B-1----:R-:W-:-:S05]  /*0950*/  @!P2 IMAD.WIDE.U32 R14, R27, 0x2, R14 ;  /* 0x000000021b0ea825 */ /* 0x002fca00078e000e */
[----:B------:R0:W5:Y:S05]  /*0960*/  @!P2 LDG.E.U16 R25, desc[UR4][R14.64] ;  /* 0x000000040e19a981 */ /* 0x00016a000c1e1500 */
[----:B--2---:R-:W1:Y:S01]  /*0970*/  @!P1 LDC.64 R20, c[0x0][0x230] ;  /* 0x00008c00ff149b82 */ /* 0x004e620000000a00 */
[----:B0-----:R-:W-:-:S07]  /*0980*/  @!P0 IMAD.WIDE.U32 R14, R22, 0x2, R12 ;  /* 0x00000002160e8825 */ /* 0x001fce00078e000c */
[----:B------:R-:W0:Y:S08]  /*0990*/  @!P1 LDC.64 R16, c[0x0][0x238] ;  /* 0x00008e00ff109b82 */ /* 0x000e300000000a00 */
[----:B------:R-:W2:Y:S01]  /*09a0*/  @!P0 LDC.64 R12, c[0x0][0x238] ;  /* 0x00008e00ff0c8b82 */ /* 0x000ea20000000a00 */
[----:B------:R-:W-:Y:S02]  /*09b0*/  @!P1 IADD3 R23, R0, R23, RZ ;  /* 0x0000001700179210 */ /* 0x000fe40007ffe0ff */
[----:B------:R-:W-:-:S02]  /*09c0*/  PRMT R26, RZ, 0x7610, R26 ;  /* 0x00007610ff1a7816 */ /* 0x000fc4000000001a */
[----:B------:R-:W-:Y:S01]  /*09d0*/  PRMT R27, RZ, 0x7610, R27 ;  /* 0x00007610ff1b7816 */ /* 0x000fe2000000001b */
[----:B-1----:R-:W-:-:S05]  /*09e0*/  @!P1 IMAD.WIDE.U32 R20, R23, 0x2, R20 ;  /* 0x0000000217149825 */ /* 0x002fca00078e0014 */
[----:B------:R1:W5:Y:S01]  /*09f0*/  @!P0 LDG.E.U16 R27, desc[UR4][R14.64] ;  /* 0x000000040e1b8981 */ /* 0x000362000c1e1500 */
[----:B0-----:R-:W-:Y:S01]  /*0a00*/  @!P1 IMAD.WIDE.U32 R16, R23, 0x2, R16 ;  /* 0x0000000217109825 */ /* 0x001fe200078e0010 */
        /* <DEDUP_REMOVED lines=8> */
[----:B-1----:R-:W0:Y:S01]  /*0a90*/  LDC R13, c[0x0][0x218] ;  /* 0x00008600ff0d7b82 */ /* 0x002e220000000800 */
        /* <DEDUP_REMOVED lines=8> */
.L_x_1757:
[----:B------:R-:W-:Y:S05]  /*0b20*/  BSYNC B0 ;  /* 0x0000000000007941 */ /* 0x000fea0003800000 */
.L_x_1756:
[----:B-1----:R-:W-:Y:S01]  /*0b30*/  IADD3 R13, R3, 0x80, RZ ;  /* 0x00000080030d7810 */ /* 0x002fe20007ffe0ff */
[----:B------:R-:W-:Y:S03]  /*0b40*/  BSSY B0, `(.L_x_1758) ;  /* 0x000000c000007945 */ /* 0x000fe60003800000 */
[----:B------:R-:W-:-:S13]  /*0b50*/  ISETP.GE.AND P1, PT, R13, R2, PT ;  /* 0x000000020d00720c */ /* 0x000fda0003f26270 */
        /* <DEDUP_REMOVED lines=10> */
.L_x_1759:
[----:B------:R-:W-:Y:S05]  /*0c00*/  BSYNC B0 ;  /* 0x0000000000007941 */ /* 0x000fea0003800000 */
.L_x_1758:
[----:B-----5:R-:W0:Y:S01]  /*0c10*/  @!P0 LDC.64 R4, c[0x0][0x228] ;  /* 0x00008a00ff048b82 */ /* 0x020e220000000a00 */
[C---:B------:R-:W-:Y:S01]  /*0c20*/  IADD3 R15, R3.reuse, 0x100, RZ ;  /* 0x00000100030f7810 */ /* 0x040fe20007ffe0ff */
[----:B------:R-:W-:Y:S01]  /*0c30*/  BSSY B0, `(.L_x_1760) ;  /* 0x0000018000007945 */ /* 0x000fe20003800000 */
[----:B------:R-:W-:Y:S02]  /*0c40*/  IADD3 R17, R3, 0x180, RZ ;  /* 0x0000018003117810 */ /* 0x000fe40007ffe0ff */
[-C--:B------:R-:W-:Y:S02]  /*0c50*/  ISETP.GE.AND P6, PT, R15, R2.reuse, PT ;  /* 0x000000020f00720c */ /* 0x080fe40003fc6270 */
[----:B------:R-:W-:Y:S02]  /*0c60*/  IADD3 R15, R3, 0x200, RZ ;  /* 0x00000200030f7810 */ /* 0x000fe40007ffe0ff */
[-C--:B------:R-:W-:Y:S02]  /*0c70*/  ISETP.GE.AND P1, PT, R17, R2.reuse, PT ;  /* 0x000000021100720c */ /* 0x080fe40003f26270 */
[----:B------:R-:W-:-:S02]  /*0c80*/  ISETP.GE.AND P2, PT, R15, R2, PT ;  /* 0x000000020f00720c */ /* 0x000fc40003f46270 */
[C---:B------:R-:W-:Y:S02]  /*0c90*/  IADD3 R15, R3.reuse, 0x300, RZ ;  /* 0x00000300030f7810 */ /* 0x040fe40007ffe0ff */
[----:B------:R-:W-:Y:S02]  /*0ca0*/  IADD3 R17, R3, 0x280, RZ ;  /* 0x0000028003117810 */ /* 0x000fe40007ffe0ff */
[-C--:B------:R-:W-:Y:S02]  /*0cb0*/  ISETP.GE.AND P4, PT, R15, R2.reuse, PT ;  /* 0x000000020f00720c */ /* 0x080fe40003f86270 */
[----:B------:R-:W-:Y:S02]  /*0cc0*/  ISETP.GE.AND P3, PT, R17, R2, PT ;  /* 0x000000021100720c */ /* 0x000fe40003f66270 */
[----:B------:R-:W-:Y:S02]  /*0cd0*/  @!P0 IADD3 R15, R0, R3, RZ ;  /* 0x00000003000f8210 */ /* 0x000fe40007ffe0ff */
[----:B------:R-:W-:-:S03]  /*0ce0*/  IADD3 R17, R3, 0x380, RZ ;  /* 0x0000038003117810 */ /* 0x000fc60007ffe0ff */
[----:B0-----:R-:W-:Y:S01]  /*0cf0*/  @!P0 IMAD.WIDE.U32 R4, R15, 0x2, R4 ;  /* 0x000000020f048825 */ /* 0x001fe200078e0004 */
[----:B------:R-:W-:Y:S01]  /*0d00*/  ISETP.GE.AND P5, PT, R17, R2, PT ;  /* 0x000000021100720c */ /* 0x000fe20003fa6270 */
[----:B------:R-:W-:-:S12]  /*0d10*/  @P6 BRA `(.L_x_1761) ;  /* 0x0000000000246947 */ /* 0x000fd80003800000 */
[----:B------:R-:W0:Y:S01]  /*0d20*/  LDC R16, c[0x0][0x218] ;  /* 0x00008600ff107b82 */ /* 0x000e220000000800 */
[----:B------:R-:W-:Y:S02]  /*0d30*/  HADD2.F32 R6, -RZ, R6.H0_H0 ;  /* 0x20000006ff067230 */ /* 0x000fe40000004100 */
[----:B------:R-:W-:-:S05]  /*0d40*/  HADD2.F32 R7, -RZ, R7.H0_H0 ;  /* 0x20000007ff077230 */ /* 0x000fca0000004100 */
[----:B------:R-:W-:Y:S01]  /*0d50*/  FADD.FTZ R15, -R6, R7 ;  /* 0x00000007060f7221 */ /* 0x000fe20000010100 */
[----:B0-----:R-:W-:-:S03]  /*0d60*/  FSETP.GEU.FTZ.AND P6, PT, |R16|, 0.5, PT ;  /* 0x3f0000001000780b */ /* 0x001fc60003fde200 */
[----:B------:R-:W-:Y:S01]  /*0d70*/  FFMA.FTZ R6, R15, R16, R6 ;  /* 0x000000100f067223 */ /* 0x000fe20000010006 */
[----:B------:R-:W-:-:S09]  /*0d80*/  FADD.FTZ R16, -R16, 1 ;  /* 0x3f80000010107421 */ /* 0x000fd20000010100 */
[----:B------:R-:W-:-:S05]  /*0d90*/  @P6 FFMA.FTZ R6, R15, -R16, R7 ;  /* 0x800000100f066223 */ /* 0x000fca0000010007 */
[----:B------:R-:W-:-:S07]  /*0da0*/  F2FP.F16.F32.PACK_AB R6, RZ, R6 ;  /* 0x00000006ff06723e */ /* 0x000fce00000000ff */
.L_x_1761:
[----:B------:R-:W-:Y:S05]  /*0db0*/  BSYNC B0 ;  /* 0x0000000000007941 */ /* 0x000fea0003800000 */
.L_x_1760:
[----:B------:R-:W-:Y:S04]  /*0dc0*/  BSSY B0, `(.L_x_1762) ;  /* 0x000000b000007945 */ /* 0x000fe80003800000 */
[----:B------:R-:W-:Y:S05]  /*0dd0*/  @P1 BRA `(.L_x_1763) ;  /* 0x0000000000241947 */ /* 0x000fea0003800000 */
[----:B------:R-:W0:Y:S01]  /*0de0*/  LDC R15, c[0x0][0x218] ;  /* 0x00008600ff0f7b82 */ /* 0x000e220000000800 */
[----:B------:R-:W-:Y:S02]  /*0df0*/  HADD2.F32 R8, -RZ, R8.H0_H0 ;  /* 0x20000008ff087230 */ /* 0x000fe40000004100 */
[----:B------:R-:W-:-:S05]  /*0e00*/  HADD2.F32 R9, -RZ, R9.H0_H0 ;  /* 0x20000009ff097230 */ /* 0x000fca0000004100 */
[----:B------:R-:W-:Y:S01]  /*0e10*/  FADD.FTZ R7, -R8, R9 ;  /* 0x0000000908077221 */ /* 0x000fe20000010100 */
[C---:B0-----:R-:W-:Y:S01]  /*0e20*/  FSETP.GEU.FTZ.AND P1, PT, |R15|.reuse, 0.5, PT ;  /* 0x3f0000000f00780b */ /* 0x041fe20003f3e200 */
[----:B------:R-:W-:Y:S02]  /*0e30*/  FADD.FTZ R16, -R15, 1 ;  /* 0x3f8000000f107421 */ /* 0x000fe40000010100 */
[----:B------:R-:W-:-:S10]  /*0e40*/  FFMA.FTZ R8, R7, R15, R8 ;  /* 0x0000000f07087223 */ /* 0x000fd40000010008 */
[----:B------:R-:W-:-:S05]  /*0e50*/  @P1 FFMA.FTZ R8, R7, -R16, R9 ;  /* 0x8000001007081223 */ /* 0x000fca0000010009 */
[----:B------:R-:W-:-:S07]  /*0e60*/  F2FP.F16.F32.PACK_AB R7, RZ, R8 ;  /* 0x00000008ff07723e */ /* 0x000fce00000000ff */
.L_x_1763:
[----:B------:R-:W-:Y:S05]  /*0e70*/  BSYNC B0 ;  /* 0x0000000000007941 */ /* 0x000fea0003800000 */
.L_x_1762:
        /* <DEDUP_REMOVED lines=11> */
.L_x_1765:
[----:B------:R-:W-:Y:S05]  /*0f30*/  BSYNC B0 ;  /* 0x0000000000007941 */ /* 0x000fea0003800000 */
.L_x_1764:
        /* <DEDUP_REMOVED lines=11> */
.L_x_1767:
[----:B------:R-:W-:Y:S05]  /*0ff0*/  BSYNC B0 ;  /* 0x0000000000007941 */ /* 0x000fea0003800000 */
.L_x_1766:
        /* <DEDUP_REMOVED lines=11> */
.L_x_1769:
[----:B------:R-:W-:Y:S05]  /*10b0*/  BSYNC B0 ;  /* 0x0000000000007941 */ /* 0x000fea0003800000 */
.L_x_1768:
        /* <DEDUP_REMOVED lines=11> */
.L_x_1771:
[----:B------:R-:W-:Y:S05]  /*1170*/  BSYNC B0 ;  /* 0x0000000000007941 */ /* 0x000fea0003800000 */
.L_x_1770:
[----:B------:R-:W-:Y:S01]  /*1180*/  @!P0 MOV R3, R13 ;  /* 0x0000000d00038202 */ /* 0x000fe20000000f00 */
[----:B------:R0:W-:Y:S01]  /*1190*/  @!P0 STG.E.U16 desc[UR4][R4.64], R12 ;  /* 0x0000000c04008986 */ /* 0x0001e2000c101504 */
[----:B------:R-:W-:Y:S04]  /*11a0*/  BSSY B0, `(.L_x_1772) ;  /* 0x000002d000007945 */ /* 0x000fe80003800000 */
[----:B------:R-:W-:Y:S01]  /*11b0*/  BSSY B1, `(.L_x_1773) ;  /* 0x0000025000017945 */ /* 0x000fe20003800000 */
[----:B------:R-:W-:-:S13]  /*11c0*/  ISETP.GE.AND P0, PT, R3, R2, PT ;  /* 0x000000020300720c */ /* 0x000fda0003f06270 */
[----:B0-----:R-:W-:Y:S05]  /*11d0*/  @P0 BRA `(.L_x_1774) ;  /* 0x0000000000300947 */ /* 0x001fea0003800000 */
[----:B------:R-:W0:Y:S01]  /*11e0*/  LDC.64 R4, c[0x0][0x228] ;  /* 0x00008a00ff047b82 */ /* 0x000e220000000a00 */
[----:B------:R-:W-:Y:S02]  /*11f0*/  IADD3 R13, R0, R3, RZ ;  /* 0x00000003000d7210 */ /* 0x000fe40007ffe0ff */
[----:B------:R-:W-:-:S04]  /*1200*/  IADD3 R3, R3, 0x80, RZ ;  /* 0x0000008003037810 */ /* 0x000fc80007ffe0ff */
        /* <DEDUP_REMOVED lines=9> */
.L_x_1774:
[----:B------:R-:W-:-:S13]  /*12a0*/  ISETP.GE.AND P0, PT, R3, R2, PT ;  /* 0x000000020300720c */ /* 0x000fda0003f06270 */
[----:B------:R-:W-:Y:S05]  /*12b0*/  @P0 BRA `(.L_x_1776) ;  /* 0x0000000000300947 */ /* 0x000fea0003800000 */
[----:B0-----:R-:W0:Y:S01]  /*12c0*/  LDC.64 R4, c[0x0][0x228] ;  /* 0x00008a00ff047b82 */ /* 0x001e220000000a00 */
[----:B------:R-:W-:Y:S02]  /*12d0*/  IADD3 R13, R0, R3, RZ ;  /* 0x00000003000d7210 */ /* 0x000fe40007ffe0ff */
[----:B------:R-:W-:-:S03]  /*12e0*/  IADD3 R3, R3, 0x80, RZ ;  /* 0x0000008003037810 */ /* 0x000fc60007ffe0ff */
[----:B0-----:R-:W-:-:S05]  /*12f0*/  IMAD.WIDE.U32 R4, R13, 0x2, R4 ;  /* 0x000000020d047825 */ /* 0x001fca00078e0004 */
[----:B------:R1:W-:Y:S02]  /*1300*/  STG.E.U16 desc[UR4][R4.64], R7 ;  /* 0x0000000704007986 */ /* 0x0003e4000c101504 */
.L_x_1775:
[----:B------:R-:W-:-:S13]  /*1310*/  ISETP.GE.AND P0, PT, R3, R2, PT ;  /* 0x000000020300720c */ /* 0x000fda0003f06270 */
[----:B------:R-:W-:Y:S05]  /*1320*/  @P0 BRA `(.L_x_1777) ;  /* 0x0000000000340947 */ /* 0x000fea0003800000 */
[----:B01----:R-:W0:Y:S01]  /*1330*/  LDC.64 R4, c[0x0][0x228] ;  /* 0x00008a00ff047b82 */ /* 0x003e220000000a00 */
[----:B------:R-:W-:Y:S02]  /*1340*/  IADD3 R7, R0, R3, RZ ;  /* 0x0000000300077210 */ /* 0x000fe40007ffe0ff */
[----:B------:R-:W-:-:S03]  /*1350*/  IADD3 R3, R3, 0x80, RZ ;  /* 0x0000008003037810 */ /* 0x000fc60007ffe0ff */
[----:B0-----:R-:W-:-:S05]  /*1360*/  IMAD.WIDE.U32 R4, R7, 0x2, R4 ;  /* 0x0000000207047825 */ /* 0x001fca00078e0004 */
[----:B------:R1:W-:Y:S02]  /*1370*/  STG.E.U16 desc[UR4][R4.64], R8 ;  /* 0x0000000804007986 */ /* 0x0003e4000c101504 */
.L_x_1776:
        /* <DEDUP_REMOVED lines=8> */
.L_x_1777:
[----:B------:R-:W-:Y:S05]  /*1400*/  BSYNC B1 ;  /* 0x0000000000017941 */ /* 0x000fea0003800000 */
.L_x_1773:
[----:B------:R-:W-:-:S13]  /*1410*/  ISETP.GE.AND P0, PT, R3, R2, PT ;  /* 0x000000020300720c */ /* 0x000fda0003f06270 */
[----:B012---:R-:W0:Y:S01]  /*1420*/  @!P0 LDC.64 R4, c[0x0][0x228] ;  /* 0x00008a00ff048b82 */ /* 0x007e220000000a00 */
[----:B------:R-:W-:Y:S02]  /*1430*/  @!P0 IADD3 R7, R0, R3, RZ ;  /* 0x0000000300078210 */ /* 0x000fe40007ffe0ff */
[----:B------:R-:W-:-:S03]  /*1440*/  @!P0 IADD3 R3, R3, 0x80, RZ ;  /* 0x0000008003038810 */ /* 0x000fc60007ffe0ff */
[----:B0-----:R-:W-:-:S05]  /*1450*/  @!P0 IMAD.WIDE.U32 R4, R7, 0x2, R4 ;  /* 0x0000000207048825 */ /* 0x001fca00078e0004 */
[----:B------:R2:W-:Y:S02]  /*1460*/  @!P0 STG.E.U16 desc[UR4][R4.64], R10 ;  /* 0x0000000a04008986 */ /* 0x0005e4000c101504 */
.L_x_1778:
[----:B------:R-:W-:Y:S05]  /*1470*/  BSYNC B0 ;  /* 0x0000000000007941 */ /* 0x000fea0003800000 */
.L_x_1772:
        /* <DEDUP_REMOVED lines=8> */
.L_x_1779:
        /* <DEDUP_REMOVED lines=16> */
.L_x_7973:


//--------------------- .text._ZN2at6native29vectorized_elementwise_kernelILi4EZZZNS0_44_GLOBAL__N__40a83637_7_Lerp_cu_f5210f67_358318lerp_scalar_kernelERNS_18TensorIteratorBaseERKN3c106ScalarEENKUlvE0_clEvENKUlvE1_clEvEUlNS5_4HalfESB_E_St5arrayIPcLm3EEEEviT0_T1_ --------------------------
	.section	.text._ZN2at6native29vectorized_elementwise_kernelILi4EZZZNS0_44_GLOBAL__N__40a83637_7_Lerp_cu_f5210f67_358318lerp_scalar_kernelERNS_18TensorIteratorBaseERKN3c106ScalarEENKUlvE0_clEvENKUlvE1_clEvEUlNS5_4HalfESB_E_St5arrayIPcLm3EEEEviT0_T1_,"ax",@progbits
	.align	128
        .global         _ZN2at6native29vectorized_elementwise_kernelILi4EZZZNS0_44_GLOBAL__N__40a83637_7_Lerp_cu_f5210f67_358318lerp_scalar_kernelERNS_18TensorIteratorBaseERKN3c106ScalarEENKUlvE0_clEvENKUlvE1_clEvEUlNS5_4HalfESB_E_St5arrayIPcLm3EEEEviT0_T1_
        .type           _ZN2at6native29vectorized_elementwise_kernelILi4EZZZNS0_44_GLOBAL__N__40a83637_7_Lerp_cu_f5210f67_358318lerp_scalar_kernelERNS_18TensorIteratorBaseERKN3c106ScalarEENKUlvE0_clEvENKUlvE1_clEvEUlNS5_4HalfESB_E_St5arrayIPcLm3EEEEviT0_T1_,@function
        .size           _ZN2at6native29vectorized_elementwise_kernelILi4EZZZNS0_44_GLOBAL__N__40a83637_7_Lerp_cu_f5210f67_358318lerp_scalar_kernelERNS_18TensorIteratorBaseERKN3c106ScalarEENKUlvE0_clEvENKUlvE1_clEvEUlNS5_4HalfESB_E_St5arrayIPcLm3EEEEviT0_T1_,(.L_x_7974 - _ZN2at6native29vectorized_elementwise_kernelILi4EZZZNS0_44_GLOBAL__N__40a83637_7_Lerp_cu_f5210f67_358318lerp_scalar_kernelERNS_18TensorIteratorBaseERKN3c106ScalarEENKUlvE0_clEvENKUlvE1_clEvEUlNS5_4HalfESB_E_St5arrayIPcLm3EEEEviT0_T1_)
        .other          _ZN2at6native29vectorized_elementwise_kernelILi4EZZZNS0_44_GLOBAL__N__40a83637_7_Lerp_cu_f5210f67_358318lerp_scalar_kernelERNS_18TensorIteratorBaseERKN3c106ScalarEENKUlvE0_clEvENKUlvE1_clEvEUlNS5_4HalfESB_E_St5arrayIPcLm3EEEEviT0_T1_,@"STO_CUDA_ENTRY STV_DEFAULT"
_ZN2at6native29vectorized_elementwise_kernelILi4EZZZNS0_44_GLOBAL__N__40a83637_7_Lerp_cu_f5210f67_358318lerp_scalar_kernelERNS_18TensorIteratorBaseERKN3c106ScalarEENKUlvE0_clEvENKUlvE1_clEvEUlNS5_4HalfESB_E_St5arrayIPcLm3EEEEviT0_T1_:
.text._ZN2at6native29vectorized_elementwise_kernelILi4EZZZNS0_44_GLOBAL__N__40a83637_7_Lerp_cu_f5210f67_358318lerp_scalar_kernelERNS_18TensorIteratorBaseERKN3c106ScalarEENKUlvE0_clEvENKUlvE1_clEvEUlNS5_4HalfESB_E_St5arrayIPcLm3EEEEviT0_T1_:
        /* <DEDUP_REMOVED lines=16> */
[----:B------:R0:W4:Y:S01]  /*0100*/  LDG.E.64 R14, desc[UR4][R2.64+0x400] ;  /* 0x00040004020e7981 */ /* 0x000122000c1e1b00 */
[----:B------:R-:W-:-:S05]  /*0110*/  IMAD.WIDE.U32 R8, R7, 0x8, R4 ;  /* 0x0000000807087825 */ /* 0x000fca00078e0004 */
[----:B------:R-:W5:Y:S04]  /*0120*/  LDG.E.64 R12, desc[UR4][R8.64] ;  /* 0x00000004080c7981 */ /* 0x000f68000c1e1b00 */
[----:B------:R1:W4:Y:S01]  /*0130*/  LDG.E.64 R4, desc[UR4][R8.64+0x400] ;  /* 0x0004000408047981 */ /* 0x000322000c1e1b00 */
[C---:B---3--:R-:W-:Y:S01]  /*0140*/  FSETP.GEU.FTZ.AND P0, PT, |R11|.reuse, 0.5, PT ;  /* 0x3f0000000b00780b */ /* 0x048fe20003f1e200 */
[----:B0-----:R-:W0:Y:S01]  /*0150*/  LDC.64 R2, c[0x0][0x228] ;  /* 0x00008a00ff027b82 */ /* 0x001e220000000a00 */
[----:B------:R-:W-:Y:S01]  /*0160*/  FADD.FTZ R10, -R11, 1 ;  /* 0x3f8000000b0a7421 */ /* 0x000fe20000010100 */
[----:B0-----:R-:W-:-:S04]  /*0170*/  IMAD.WIDE.U32 R2, R0, 0x2, R2 ;  /* 0x0000000200027825 */ /* 0x001fc800078e0002 */
[----:B------:R-:W-:-:S04]  /*0180*/  IMAD.WIDE R2, R7, 0x8, R2 ;  /* 0x0000000807027825 */ /* 0x000fc800078e0202 */
[--C-:B--2---:R-:W-:Y:S02]  /*0190*/  HADD2.F32 R6, -RZ, R16.reuse.H0_H0 ;  /* 0x20000010ff067230 */ /* 0x104fe40000004100 */
[----:B------:R-:W-:Y:S02]  /*01a0*/  HADD2.F32 R16, -RZ, R16.H1_H1 ;  /* 0x30000010ff107230 */ /* 0x000fe40000004100 */
[----:B------:R-:W-:Y:S02]  /*01b0*/  HADD2.F32 R18, -RZ, R17.H0_H0 ;  /* 0x20000011ff127230 */ /* 0x000fe40000004100 */
[--C-:B-----5:R-:W-:Y:S02]  /*01c0*/  HADD2.F32 R19, -RZ, R12.reuse.H0_H0 ;  /* 0x2000000cff137230 */ /* 0x120fe40000004100 */
[----:B------:R-:W-:Y:S02]  /*01d0*/  HADD2.F32 R23, -RZ, R12.H1_H1 ;  /* 0x3000000cff177230 */ /* 0x000fe40000004100 */
[----:B------:R-:W-:-:S02]  /*01e0*/  HADD2.F32 R25, -RZ, R13.H0_H0 ;  /* 0x2000000dff197230 */ /* 0x000fc40000004100 */
[----:B------:R-:W-:Y:S01]  /*01f0*/  FADD.FTZ R21, -R6, R19 ;  /* 0x0000001306157221 */ /* 0x000fe20000010100 */
[----:B------:R-:W-:Y:S02]  /*0200*/  FADD.FTZ R12, -R16, R23 ;  /* 0x00000017100c7221 */ /* 0x000fe40000010100 */
[----:B------:R-:W-:Y:S01]  /*0210*/  FADD.FTZ R20, -R18, R25 ;  /* 0x0000001912147221 */ /* 0x000fe20000010100 */
[-C--:B-1----:R-:W-:Y:S01]  /*0220*/  FFMA.FTZ R9, R21, R11.reuse, R6 ;  /* 0x0000000b15097223 */ /* 0x082fe20000010006 */
[-C--:B------:R-:W-:Y:S01]  /*0230*/  FFMA.FTZ R6, R12, R11.reuse, R16 ;  /* 0x0000000b0c067223 */ /* 0x080fe20000010010 */
[----:B------:R-:W-:Y:S01]  /*0240*/  @P0 FFMA.FTZ R6, -R10, R12, R23 ;  /* 0x0000000c0a060223 */ /* 0x000fe20000010117 */
[----:B------:R-:W-:Y:S01]  /*0250*/  FFMA.FTZ R8, R20, R11, R18 ;  /* 0x0000000b14087223 */ /* 0x000fe20000010012 */
[----:B------:R-:W-:Y:S01]  /*0260*/  @P0 FFMA.FTZ R8, -R10, R20, R25 ;  /* 0x000000140a080223 */ /* 0x000fe20000010119 */
[--C-:B----4-:R-:W-:Y:S02]  /*0270*/  HADD2.F32 R23, -RZ, R14.reuse.H0_H0 ;  /* 0x2000000eff177230 */ /* 0x110fe40000004100 */
[----:B------:R-:W-:-:S02]  /*0280*/  HADD2.F32 R25, -RZ, R14.H1_H1 ;  /* 0x3000000eff197230 */ /* 0x000fc40000004100 */
[----:B------:R-:W-:Y:S01]  /*0290*/  @P0 FFMA.FTZ R9, -R10, R21, R19 ;  /* 0x000000150a090223 */ /* 0x000fe20000010113 */
[--C-:B------:R-:W-:Y:S02]  /*02a0*/  HADD2.F32 R12, -RZ, R15.reuse.H0_H0 ;  /* 0x2000000fff0c7230 */ /* 0x100fe40000004100 */
[----:B------:R-:W-:Y:S02]  /*02b0*/  HADD2.F32 R14, -RZ, R15.H1_H1 ;  /* 0x3000000fff0e7230 */ /* 0x000fe40000004100 */
[----:B------:R-:W-:Y:S02]  /*02c0*/  HADD2.F32 R27, -RZ, R17.H1_H1 ;  /* 0x30000011ff1b7230 */ /* 0x000fe40000004100 */
[--C-:B------:R-:W-:Y:S02]  /*02d0*/  HADD2.F32 R15, -RZ, R4.reuse.H0_H0 ;  /* 0x20000004ff0f7230 */ /* 0x100fe40000004100 */
[----:B------:R-:W-:Y:S02]  /*02e0*/  HADD2.F32 R13, -RZ, R13.H1_H1 ;  /* 0x3000000dff0d7230 */ /* 0x000fe40000004100 */
[----:B------:R-:W-:-:S02]  /*02f0*/  HADD2.F32 R19, -RZ, R4.H1_H1 ;  /* 0x30000004ff137230 */ /* 0x000fc40000004100 */
[--C-:B------:R-:W-:Y:S02]  /*0300*/  HADD2.F32 R17, -RZ, R5.reuse.H0_H0 ;  /* 0x20000005ff117230 */ /* 0x100fe40000004100 */
        /* <DEDUP_REMOVED lines=20> */
[----:B------:R-:W-:Y:S04]  /*0450*/  STG.E.64 desc[UR4][R2.64], R4 ;  /* 0x0000000402007986 */ /* 0x000fe8000c101b04 */
[----:B------:R-:W-:Y:S01]  /*0460*/  STG.E.64 desc[UR4][R2.64+0x400], R10 ;  /* 0x0004000a02007986 */ /* 0x000fe2000c101b04 */
[----:B------:R-:W-:Y:S05]  /*0470*/  EXIT ;  /* 0x000000000000794d */ /* 0x000fea0003800000 */
.L_x_1780:
        /* <DEDUP_REMOVED lines=100> */
.L_x_1782:
[----:B------:R-:W-:Y:S05]  /*0ac0*/  BSYNC B0 ;  /* 0x0000000000007941 */ /* 0x000fea0003800000 */
.L_x_1781:
        /* <DEDUP_REMOVED lines=13> */
.L_x_1784:
[----:B------:R-:W-:Y:S05]  /*0ba0*/  BSYNC B0 ;  /* 0x0000000000007941 */ /* 0x000fea0003800000 */
.L_x_1783:
        /* <DEDUP_REMOVED lines=26> */
.L_x_1786:
[----:B------:R-:W-:Y:S05]  /*0d50*/  BSYNC B0 ;  /* 0x0000000000007941 */ /* 0x000fea0003800000 */
.L_x_1785:
        /* <DEDUP_REMOVED lines=11> */
.L_x_1788:
[----:B------:R-:W-:Y:S05]  /*0e10*/  BSYNC B0 ;  /* 0x0000000000007941 */ /* 0x000fea0003800000 */
.L_x_1787:
        /* <DEDUP_REMOVED lines=11> */
.L_x_1790:
[----:B------:R-:W-:Y:S05]  /*0ed0*/  BSYNC B0 ;  /* 0x0000000000007941 */ /* 0x000fea0003800000 */
.L_x_1789:
        /* <DEDUP_REMOVED lines=11> */
.L_x_1792:
[----:B------:R-:W-:Y:S05]  /*0f90*/  BSYNC B0 ;  /* 0x0000000000007941 */ /* 0x000fea0003800000 */
.L_x_1791:
        /* <DEDUP_REMOVED lines=11> */
.L_x_1794:
[----:B------:R-:W-:Y:S05]  /*1050*/  BSYNC B0 ;  /* 0x0000000000007941 */ /* 0x000fea0003800000 */
.L_x_1793:
        /* <DEDUP_REMOVED lines=11> */
.L_x_1796:
[----:B------:R-:W-:Y:S05]  /*1110*/  BSYNC B0 ;  /* 0x0000000000007941 */ /* 0x000fea0003800000 */
.L_x_1795:
        /* <DEDUP_REMOVED lines=18> */
.L_x_1799:
[----:B------:R-:W-:-:S13]  /*1240*/  ISETP.GE.AND P0, PT, R3, R2, PT ;  /* 0x000000020300720c */ /* 0x000fda0003f06270 */
[----:B------:R-:W-:Y:S05]  /*1250*/  @P0 BRA `(.L_x_1801) ;  /* 0x0000000000300947 */ /* 0x000fea0003800000 */
[----:B0-----:R-:W0:Y:S01]  /*1260*/  LDC.64 R4, c[0x0][0x228] ;  /* 0x00008a00ff047b82 */ /* 0x001e220000000a00 */
[----:B------:R-:W-:Y:S02]  /*1270*/  IADD3 R13, R0, R3, RZ ;  /* 0x00000003000d7210 */ /* 0x000fe40007ffe0ff */
[----:B------:R-:W-:-:S03]  /*1280*/  IADD3 R3, R3, 0x80, RZ ;  /* 0x0000008003037810 */ /* 0x000fc60007ffe0ff */
[----:B0-----:R-:W-:-:S05]  /*1290*/  IMAD.WIDE.U32 R4, R13, 0x2, R4 ;  /* 0x000000020d047825 */ /* 0x001fca00078e0004 */
[----:B------:R1:W-:Y:S02]  /*12a0*/  STG.E.U16 desc[UR4][R4.64], R7 ;  /* 0x0000000704007986 */ /* 0x0003e4000c101504 */
.L_x_1800:
[----:B------:R-:W-:-:S13]  /*12b0*/  ISETP.GE.AND P0, PT, R3, R2, PT ;  /* 0x000000020300720c */ /* 0x000fda0003f06270 */
[----:B------:R-:W-:Y:S05]  /*12c0*/  @P0 BRA `(.L_x_1802) ;  /* 0x0000000000340947 */ /* 0x000fea0003800000 */
[----:B01----:R-:W0:Y:S01]  /*12d0*/  LDC.64 R4, c[0x0][0x228] ;  /* 0x00008a00ff047b82 */ /* 0x003e220000000a00 */
[----:B------:R-:W-:Y:S02]  /*12e0*/  IADD3 R7, R0, R3, RZ ;  /* 0x0000000300077210 */ /* 0x000fe40007ffe0ff */
[----:B------:R-:W-:-:S03]  /*12f0*/  IADD3 R3, R3, 0x80, RZ ;  /* 0x0000008003037810 */ /* 0x000fc60007ffe0ff */
[----:B0-----:R-:W-:-:S05]  /*1300*/  IMAD.WIDE.U32 R4, R7, 0x2, R4 ;  /* 0x0000000207047825 */ /* 0x001fca00078e0004 */
[----:B------:R1:W-:Y:S02]  /*1310*/  STG.E.U16 desc[UR4][R4.64], R8 ;  /* 0x0000000804007986 */ /* 0x0003e4000c101504 */
.L_x_1801:
        /* <DEDUP_REMOVED lines=8> */
.L_x_1802:
[----:B------:R-:W-:Y:S05]  /*13a0*/  BSYNC B1 ;  /* 0x0000000000017941 */ /* 0x000fea0003800000 */
.L_x_1798:
[----:B------:R-:W-:-:S13]  /*13b0*/  ISETP.GE.AND P0, PT, R3, R2, PT ;  /* 0x000000020300720c */ /* 0x000fda0003f06270 */
[----:B012---:R-:W0:Y:S01]  /*13c0*/  @!P0 LDC.64 R4, c[0x0][0x228] ;  /* 0x00008a00ff048b82 */ /* 0x007e220000000a00 */
[----:B------:R-:W-:Y:S02]  /*13d0*/  @!P0 IADD3 R7, R0, R3, RZ ;  /* 0x0000000300078210 */ /* 0x000fe40007ffe0ff */
[----:B------:R-:W-:-:S03]  /*13e0*/  @!P0 IADD3 R3, R3, 0x80, RZ ;  /* 0x0000008003038810 */ /* 0x000fc60007ffe0ff */
[----:B0-----:R-:W-:-:S05]  /*13f0*/  @!P0 IMAD.WIDE.U32 R4, R7, 0x2, R4 ;  /* 0x0000000207048825 */ /* 0x001fca00078e0004 */
[----:B------:R2:W-:Y:S02]  /*1400*/  @!P0 STG.E.U16 desc[UR4][R4.64], R10 ;  /* 0x0000000a04008986 */ /* 0x0005e4000c101504 */
.L_x_1803:
[----:B------:R-:W-:Y:S05]  /*1410*/  BSYNC B0 ;  /* 0x0000000000007941 */ /* 0x000fea0003800000 */
.L_x_1797:
        /* <DEDUP_REMOVED lines=8> */
.L_x_1804:
        /* <DEDUP_REMOVED lines=14> */
.L_x_7974:


//--------------------- .text._ZN2at6native29vectorized_elementwise_kernelILi8EZZZNS0_44_GLOBAL__N__40a83637_7_Lerp_cu_f5210f67_358318lerp_scalar_kernelERNS_18TensorIteratorBaseERKN3c106ScalarEENKUlvE0_clEvENKUlvE1_clEvEUlNS5_4HalfESB_E_St5arrayIPcLm3EEEEviT0_T1_ --------------------------
	.section	.text._ZN2at6native29vectorized_elementwise_kernelILi8EZZZNS0_44_GLOBAL__N__40a83637_7_Lerp_cu_f5210f67_358318lerp_scalar_kernelERNS_18TensorIteratorBaseERKN3c106ScalarEENKUlvE0_clEvENKUlvE1_clEvEUlNS5_4HalfESB_E_St5arrayIPcLm3EEEEviT0_T1_,"ax",@progbits
	.align	128
        .global         _ZN2at6native29vectorized_elementwise_kernelILi8EZZZNS0_44_GLOBAL__N__40a83637_7_Lerp_cu_f5210f67_358318lerp_scalar_kernelERNS_18TensorIteratorBaseERKN3c106ScalarEENKUlvE0_clEvENKUlvE1_clEvEUlNS5_4HalfESB_E_St5arrayIPcLm3EEEEviT0_T1_
        .type           _ZN2at6native29vectorized_elementwise_kernelILi8EZZZNS0_44_GLOBAL__N__40a83637_7_Lerp_cu_f5210f67_358318lerp_scalar_kernelERNS_18TensorIteratorBaseERKN3c106ScalarEENKUlvE0_clEvENKUlvE1_clEvEUlNS5_4HalfESB_E_St5arrayIPcLm3EEEEviT0_T1_,@function
        .size           _ZN2at6native29vectorized_elementwise_kernelILi8EZZZNS0_44_GLOBAL__N__40a83637_7_Lerp_cu_f5210f67_358318lerp_scalar_kernelERNS_18TensorIteratorBaseERKN3c106ScalarEENKUlvE0_clEvENKUlvE1_clEvEUlNS5_4HalfESB_E_St5arrayIPcLm3EEEEviT0_T1_,(.L_x_7975 - _ZN2at6native29vectorized_elementwise_kernelILi8EZZZNS0_44_GLOBAL__N__40a83637_7_Lerp_cu_f5210f67_358318lerp_scalar_kernelERNS_18TensorIteratorBaseERKN3c106ScalarEENKUlvE0_clEvENKUlvE1_clEvEUlNS5_4HalfESB_E_St5arrayIPcLm3EEEEviT0_T1_)
        .other          _ZN2at6native29vectorized_elementwise_kernelILi8EZZZNS0_44_GLOBAL__N__40a83637_7_Lerp_cu_f5210f67_358318lerp_scalar_kernelERNS_18TensorIteratorBaseERKN3c106ScalarEENKUlvE0_clEvENKUlvE1_clEvEUlNS5_4HalfESB_E_St5arrayIPcLm3EEEEviT0_T1_,@"STO_CUDA_ENTRY STV_DEFAULT"
_ZN2at6native29vectorized_elementwise_kernelILi8EZZZNS0_44_GLOBAL__N__40a83637_7_Lerp_cu_f5210f67_358318lerp_scalar_kernelERNS_18TensorIteratorBaseERKN3c106ScalarEENKUlvE0_clEvENKUlvE1_clEvEUlNS5_4HalfESB_E_St5arrayIPcLm3EEEEviT0_T1_:
.text._ZN2at6native29vectorized_elementwise_kernelILi8EZZZNS0_44_GLOBAL__N__40a83637_7_Lerp_cu_f5210f67_358318lerp_scalar_kernelERNS_18TensorIteratorBaseERKN3c106ScalarEENKUlvE0_clEvENKUlvE1_clEvEUlNS5_4HalfESB_E_St5arrayIPcLm3EEEEviT0_T1_:
        /* <DEDUP_REMOVED lines=15> */
[----:B--2---:R-:W-:Y:S02]  /*00f0*/  IMAD.WIDE R4, R0, 0x2, R4 ;  /* 0x0000000200047825 */ /* 0x004fe400078e0204 */
[----:B------:R-:W2:Y:S02]  /*0100*/  LDG.E.128 R8, desc[UR4][R8.64] ;  /* 0x0000000408087981 */ /* 0x000ea4000c1e1d00 */
[----:B------:R-:W-:-:S06]  /*0110*/  IMAD.WIDE.U32 R4, R12, 0x10, R4 ;  /* 0x000000100c047825 */ /* 0x000fcc00078e0004 */
[----:B------:R-:W4:Y:S01]  /*0120*/  LDG.E.128 R4, desc[UR4][R4.64] ;  /* 0x0000000404047981 */ /* 0x000f22000c1e1d00 */
[C---:B---3--:R-:W-:Y:S01]  /*0130*/  FSETP.GEU.FTZ.AND P0, PT, |R14|.reuse, 0.5, PT ;  /* 0x3f0000000e00780b */ /* 0x048fe20003f1e200 */
[----:B------:R-:W-:Y:S01]  /*0140*/  FADD.FTZ R13, -R14, 1 ;  /* 0x3f8000000e0d7421 */ /* 0x000fe20000010100 */
[----:B0-----:R-:W-:-:S04]  /*0150*/  IMAD.WIDE.U32 R2, R0, 0x2, R2 ;  /* 0x0000000200027825 */ /* 0x001fc800078e0002 */
[----:B------:R-:W-:-:S04]  /*0160*/  IMAD.WIDE R2, R12, 0x10, R2 ;  /* 0x000000100c027825 */ /* 0x000fc800078e0202 */
[--C-:B--2---:R-:W-:Y:S02]  /*0170*/  HADD2.F32 R19, -RZ, R8.reuse.H0_H0 ;  /* 0x20000008ff137230 */ /* 0x104fe40000004100 */
[----:B------:R-:W-:Y:S02]  /*0180*/  HADD2.F32 R23, -RZ, R8.H1_H1 ;  /* 0x30000008ff177230 */ /* 0x000fe40000004100 */
[----:B------:R-:W-:Y:S02]  /*0190*/  HADD2.F32 R21, -RZ, R9.H0_H0 ;  /* 0x20000009ff157230 */ /* 0x000fe40000004100 */
[--C-:B----4-:R-:W-:Y:S02]  /*01a0*/  HADD2.F32 R16, -RZ, R4.reuse.H0_H0 ;  /* 0x20000004ff107230 */ /* 0x110fe40000004100 */
[----:B------:R-:W-:Y:S02]  /*01b0*/  HADD2.F32 R20, -RZ, R4.H1_H1 ;  /* 0x30000004ff147230 */ /* 0x000fe40000004100 */
[----:B------:R-:W-:-:S02]  /*01c0*/  HADD2.F32 R22, -RZ, R5.H0_H0 ;  /* 0x20000005ff167230 */ /* 0x000fc40000004100 */
[----:B------:R-:W-:Y:S01]  /*01d0*/  FADD.FTZ R8, -R19, R16 ;  /* 0x0000001013087221 */ /* 0x000fe20000010100 */
[----:B------:R-:W-:Y:S02]  /*01e0*/  HADD2.F32 R15, -RZ, R9.H1_H1 ;  /* 0x30000009ff0f7230 */ /* 0x000fe40000004100 */
[----:B------:R-:W-:Y:S01]  /*01f0*/  FADD.FTZ R24, -R23, R20 ;  /* 0x0000001417187221 */ /* 0x000fe20000010100 */
[--C-:B------:R-:W-:Y:S02]  /*0200*/  HADD2.F32 R9, -RZ, R10.reuse.H0_H0 ;  /* 0x2000000aff097230 */ /* 0x100fe40000004100 */
[----:B------:R-:W-:Y:S01]  /*0210*/  FFMA.FTZ R4, R8, R14, R19 ;  /* 0x0000000e08047223 */ /* 0x000fe20000010013 */
[----:B------:R-:W-:Y:S02]  /*0220*/  HADD2.F32 R17, -RZ, R10.H1_H1 ;  /* 0x3000000aff117230 */ /* 0x000fe40000004100 */
[----:B------:R-:W-:Y:S01]  /*0230*/  @P0 FFMA.FTZ R4, -R13, R8, R16 ;  /* 0x000000080d040223 */ /* 0x000fe20000010110 */
[----:B------:R-:W-:Y:S01]  /*0240*/  FADD.FTZ R25, -R21, R22 ;  /* 0x0000001615197221 */ /* 0x000fe20000010100 */
[----:B------:R-:W-:-:S02]  /*0250*/  HADD2.F32 R19, -RZ, R11.H0_H0 ;  /* 0x2000000bff137230 */ /* 0x000fc40000004100 */
[----:B------:R-:W-:Y:S02]  /*0260*/  HADD2.F32 R10, -RZ, R5.H1_H1 ;  /* 0x30000005ff0a7230 */ /* 0x000fe40000004100 */
[--C-:B------:R-:W-:Y:S02]  /*0270*/  HADD2.F32 R8, -RZ, R6.reuse.H0_H0 ;  /* 0x20000006ff087230 */ /* 0x100fe40000004100 */
[----:B------:R-:W-:Y:S02]  /*0280*/  HADD2.F32 R18, -RZ, R6.H1_H1 ;  /* 0x30000006ff127230 */ /* 0x000fe40000004100 */
[----:B------:R-:W-:Y:S02]  /*0290*/  HADD2.F32 R16, -RZ, R7.H0_H0 ;  /* 0x20000007ff107230 */ /* 0x000fe40000004100 */
[----:B------:R-:W-:Y:S02]  /*02a0*/  HADD2.F32 R11, -RZ, R11.H1_H1 ;  /* 0x3000000bff0b7230 */ /* 0x000fe40000004100 */
[----:B------:R-:W-:-:S02]  /*02b0*/  HADD2.F32 R7, -RZ, R7.H1_H1 ;  /* 0x30000007ff077230 */ /* 0x000fc40000004100 */
[-C--:B------:R-:W-:Y:S01]  /*02c0*/  FFMA.FTZ R5, R24, R14.reuse, R23 ;  /* 0x0000000e18057223 */ /* 0x080fe20000010017 */
[----:B------:R-:W-:Y:S01]  /*02d0*/  FFMA.FTZ R6, R25, R14, R21 ;  /* 0x0000000e19067223 */ /* 0x000fe20000010015 */
[C---:B------:R-:W-:Y:S01]  /*02e0*/  @P0 FFMA.FTZ R5, -R13.reuse, R24, R20 ;  /* 0x000000180d050223 */ /* 0x040fe20000010114 */
[----:B------:R-:W-:Y:S01]  /*02f0*/  @P0 FFMA.FTZ R6, -R13, R25, R22 ;  /* 0x000000190d060223 */ /* 0x000fe20000010116 */
        /* <DEDUP_REMOVED lines=18> */
[----:B------:R-:W-:-:S05]  /*0420*/  F2FP.F16.F32.PACK_AB R7, R14, R19 ;  /* 0x000000130e07723e */ /* 0x000fca00000000ff */
[----:B------:R-:W-:Y:S01]  /*0430*/  STG.E.128 desc[UR4][R2.64], R4 ;  /* 0x0000000402007986 */ /* 0x000fe2000c101d04 */
[----:B------:R-:W-:Y:S05]  /*0440*/  EXIT ;  /* 0x000000000000794d */ /* 0x000fea0003800000 */
.L_x_1805:
        /* <DEDUP_REMOVED lines=100> */
.L_x_1807:
[----:B------:R-:W-:Y:S05]  /*0a90*/  BSYNC B0 ;  /* 0x0000000000007941 */ /* 0x000fea0003800000 */
.L_x_1806:
        /* <DEDUP_REMOVED lines=13> */
.L_x_1809:
[----:B------:R-:W-:Y:S05]  /*0b70*/  BSYNC B0 ;  /* 0x0000000000007941 */ /* 0x000fea0003800000 */
.L_x_1808:
        /* <DEDUP_REMOVED lines=26> */
.L_x_1811:
[----:B------:R-:W-:Y:S05]  /*0d20*/  BSYNC B0 ;  /* 0x0000000000007941 */ /* 0x000fea0003800000 */
.L_x_1810:
        /* <DEDUP_REMOVED lines=11> */
.L_x_1813:
[----:B------:R-:W-:Y:S05]  /*0de0*/  BSYNC B0 ;  /* 0x0000000000007941 */ /* 0x000fea0003800000 */
.L_x_1812:
        /* <DEDUP_REMOVED lines=11> */
.L_x_1815:
[----:B------:R-:W-:Y:S05]  /*0ea0*/  BSYNC B0 ;  /* 0x0000000000007941 */ /* 0x000fea0003800000 */
.L_x_1814:
        /* <DEDUP_REMOVED lines=11> */
.L_x_1817:
[----:B------:R-:W-:Y:S05]  /*0f60*/  BSYNC B0 ;  /* 0x0000000000007941 */ /* 0x000fea0003800000 */
.L_x_1816:
        /* <DEDUP_REMOVED lines=11> */
.L_x_1819:
[----:B------:R-:W-:Y:S05]  /*1020*/  BSYNC B0 ;  /* 0x0000000000007941 */ /* 0x000fea0003800000 */
.L_x_1818:
        /* <DEDUP_REMOVED lines=11> */
.L_x_1821:
[----:B------:R-:W-:Y:S05]  /*10e0*/  BSYNC B0 ;  /* 0x0000000000007941 */ /* 0x000fea0003800000 */
.L_x_1820:
        /* <DEDUP_REMOVED lines=18> */
.L_x_1824:
[----:B------:R-:W-:-:S13]  /*1210*/  ISETP.GE.AND P0, PT, R3, R2, PT ;  /* 0x000000020300720c */ /* 0x000fda0003f06270 */
[----:B------:R-:W-:Y:S05]  /*1220*/  @P0 BRA `(.L_x_1826) ;  /* 0x0000000000300947 */ /* 0x000fea0003800000 */
[----:B0-----:R-:W0:Y:S01]  /*1230*/  LDC.64 R4, c[0x0][0x228] ;  /* 0x00008a00ff047b82 */ /* 0x001e220000000a00 */
[----:B------:R-:W-:Y:S02]  /*1240*/  IADD3 R13, R0, R3, RZ ;  /* 0x00000003000d7210 */ /* 0x000fe40007ffe0ff */
[----:B------:R-:W-:-:S03]  /*1250*/  IADD3 R3, R3, 0x80, RZ ;  /* 0x0000008003037810 */ /* 0x000fc60007ffe0ff */
[----:B0-----:R-:W-:-:S05]  /*1260*/  IMAD.WIDE.U32 R4, R13, 0x2, R4 ;  /* 0x000000020d047825 */ /* 0x001fca00078e0004 */
[----:B------:R1:W-:Y:S02]  /*1270*/  STG.E.U16 desc[UR4][R4.64], R7 ;  /* 0x0000000704007986 */ /* 0x0003e4000c101504 */
.L_x_1825:
[----:B------:R-:W-:-:S13]  /*1280*/  ISETP.GE.AND P0, PT, R3, R2, PT ;  /* 0x000000020300720c */ /* 0x000fda0003f06270 */
[----:B------:R-:W-:Y:S05]  /*1290*/  @P0 BRA `(.L_x_1827) ;  /* 0x0000000000340947 */ /* 0x000fea0003800000 */
[----:B01----:R-:W0:Y:S01]  /*12a0*/  LDC.64 R4, c[0x0][0x228] ;  /* 0x00008a00ff047b82 */ /* 0x003e220000000a00 */
[----:B------:R-:W-:Y:S02]  /*12b0*/  IADD3 R7, R0, R3, RZ ;  /* 0x0000000300077210 */ /* 0x000fe40007ffe0ff */
[----:B------:R-:W-:-:S03]  /*12c0*/  IADD3 R3, R3, 0x80, RZ ;  /* 0x0000008003037810 */ /* 0x000fc60007ffe0ff */
[----:B0-----:R-:W-:-:S05]  /*12d0*/  IMAD.WIDE.U32 R4, R7, 0x2, R4 ;  /* 0x0000000207047825 */ /* 0x001fca00078e0004 */
[----:B------:R1:W-:Y:S02]  /*12e0*/  STG.E.U16 desc[UR4][R4.64], R8 ;  /* 0x0000000804007986 */ /* 0x0003e4000c101504 */
.L_x_1826:
        /* <DEDUP_REMOVED lines=8> */
.L_x_1827:
[----:B------:R-:W-:Y:S05]  /*1370*/  BSYNC B1 ;  /* 0x0000000000017941 */ /* 0x000fea0003800000 */
.L_x_1823:
[----:B------:R-:W-:-:S13]  /*1380*/  ISETP.GE.AND P0, PT, R3, R2, PT ;  /* 0x000000020300720c */ /* 0x000fda0003f06270 */
[----:B012---:R-:W0:Y:S01]  /*1390*/  @!P0 LDC.64 R4, c[0x0][0x228] ;  /* 0x00008a00ff048b82 */ /* 0x007e220000000a00 */
[----:B------:R-:W-:Y:S02]  /*13a0*/  @!P0 IADD3 R7, R0, R3, RZ ;  /* 0x0000000300078210 */ /* 0x000fe40007ffe0ff */
[----:B------:R-:W-:-:S03]  /*13b0*/  @!P0 IADD3 R3, R3, 0x80, RZ ;  /* 0x0000008003038810 */ /* 0x000fc60007ffe0ff */
[----:B0-----:R-:W-:-:S05]  /*13c0*/  @!P0 IMAD.WIDE.U32 R4, R7, 0x2, R4 ;  /* 0x0000000207048825 */ /* 0x001fca00078e0004 */
[----:B------:R2:W-:Y:S02]  /*13d0*/  @!P0 STG.E.U16 desc[UR4][R4.64], R10 ;  /* 0x0000000a04008986 */ /* 0x0005e4000c101504 */
.L_x_1828:
[----:B------:R-:W-:Y:S05]  /*13e0*/  BSYNC B0 ;  /* 0x0000000000007941 */ /* 0x000fea0003800000 */
.L_x_1822:
        /* <DEDUP_REMOVED lines=8> */
.L_x_1829:
        /* <DEDUP_REMOVED lines=9> */
.L_x_7975:


//--------------------- .text._ZN2at6native18elementwise_kernelILi128ELi4EZNS0_15gpu_kernel_implIZZZNS0_44_GLOBAL__N__40a83637_7_Lerp_cu_f5210f67_358318lerp_scalar_kernelERNS_18TensorIteratorBaseERKN3c106ScalarEENKUlvE0_clEvENKUlvE0_clEvEUlffE_EEvS5_RKT_EUliE_EEviT1_ --------------------------
	.section	.text._ZN2at6native18elementwise_kernelILi128ELi4EZNS0_15gpu_kernel_implIZZZNS0_44_GLOBAL__N__40a83637_7_Lerp_cu_f5210f67_358318lerp_scalar_kernelERNS_18TensorIteratorBaseERKN3c106ScalarEENKUlvE0_clEvENKUlvE0_clEvEUlffE_EEvS5_RKT_EUliE_EEviT1_,"ax",@progbits
	.align	128
        .global         _ZN2at6native18elementwise_kernelILi128ELi4EZNS0_15gpu_kernel_implIZZZNS0_44_GLOBAL__N__40a83637_7_Lerp_cu_f5210f67_358318lerp_scalar_kernelERNS_18TensorIteratorBaseERKN3c106ScalarEENKUlvE0_clEvENKUlvE0_clEvEUlffE_EEvS5_RKT_EUliE_EEviT1_
        .type           _ZN2at6native18elementwise_kernelILi128ELi4EZNS0_15gpu_kernel_implIZZZNS0_44_GLOBAL__N__40a83637_7_Lerp_cu_f5210f67_358318lerp_scalar_kernelERNS_18TensorIteratorBaseERKN3c106ScalarEENKUlvE0_clEvENKUlvE0_clEvEUlffE_EEvS5_RKT_EUliE_EEviT1_,@function
        .size           _ZN2at6native18elementwise_kernelILi128ELi4EZNS0_15gpu_kernel_implIZZZNS0_44_GLOBAL__N__40a83637_7_Lerp_cu_f5210f67_358318lerp_scalar_kernelERNS_18TensorIteratorBaseERKN3c106ScalarEENKUlvE0_clEvENKUlvE0_clEvEUlffE_EEvS5_RKT_EUliE_EEviT1_,(.L_x_7976 - _ZN2at6native18elementwise_kernelILi128ELi4EZNS0_15gpu_kernel_implIZZZNS0_44_GLOBAL__N__40a83637_7_Lerp_cu_f5210f67_358318lerp_scalar_kernelERNS_18TensorIteratorBaseERKN3c106ScalarEENKUlvE0_clEvENKUlvE0_clEvEUlffE_EEvS5_RKT_EUliE_EEviT1_)
        .other          _ZN2at6native18elementwise_kernelILi128ELi4EZNS0_15gpu_kernel_implIZZZNS0_44_GLOBAL__N__40a83637_7_Lerp_cu_f5210f67_358318lerp_scalar_kernelERNS_18TensorIteratorBaseERKN3c106ScalarEENKUlvE0_clEvENKUlvE0_clEvEUlffE_EEvS5_RKT_EUliE_EEviT1_,@"STO_CUDA_ENTRY STV_DEFAULT"
_ZN2at6native18elementwise_kernelILi128ELi4EZNS0_15gpu_kernel_implIZZZNS0_44_GLOBAL__N__40a83637_7_Lerp_cu_f5210f67_358318lerp_scalar_kernelERNS_18TensorIteratorBaseERKN3c106ScalarEENKUlvE0_clEvENKUlvE0_clEvEUlffE_EEvS5_RKT_EUliE_EEviT1_:
.text._ZN2at6native18elementwise_kernelILi128ELi4EZNS0_15gpu_kernel_implIZZZNS0_44_GLOBAL__N__40a83637_7_Lerp_cu_f5210f67_358318lerp_scalar_kernelERNS_18TensorIteratorBaseERKN3c106ScalarEENKUlvE0_clEvENKUlvE0_clEvEUlffE_EEvS5_RKT_EUliE_EEviT1_:
        /* <DEDUP_REMOVED lines=365> */
.L_x_1832:
[----:B------:R-:W0:Y:S01]  /*16d0*/  LDC.U8 R5, c[0x0][0x4a1] ;  /* 0x00012840ff057b82 */ /* 0x000e220000000000 */
[----:B------:R-:W-:Y:S01]  /*16e0*/  ULDC.64 UR4, c[0x0][0x478] ;  /* 0x00011e0000047ab9 */ /* 0x000fe20000000a00 */
[----:B------:R-:W-:Y:S01]  /*16f0*/  ULDC.64 UR6, c[0x0][0x480] ;  /* 0x0001200000067ab9 */ /* 0x000fe20000000a00 */
[----:B------:R-:W-:Y:S01]  /*1700*/  IADD3 R16, P1, R16, UR4, RZ ;  /* 0x0000000410107c10 */ /* 0x000fe2000ff3e0ff */
[----:B------:R-:W-:Y:S01]  /*1710*/  BSSY B6, `(.L_x_1833) ;  /* 0x00000e0000067945 */ /* 0x000fe20003800000 */
        /* <DEDUP_REMOVED lines=15> */
[----:B--2---:R0:W1:Y:S01]  /*1810*/  I2F.S16 R19, R2 ;  /* 0x0000000200137306 */ /* 0x0040620000101400 */
[----:B------:R-:W-:Y:S05]  /*1820*/  BRA `(.L_x_1839) ;  /* 0x0000000c00387947 */ /* 0x000fea0003800000 */
.L_x_1837:
[----:B------:R-:W2:Y:S02]  /*1830*/  LDG.E.U8 R2, desc[UR36][R2.64] ;  /* 0x0000002402027981 */ /* 0x000ea4000c1e1100 */
[----:B--2---:R-:W-:Y:S01]  /*1840*/  I2FP.F32.U32 R19, R2 ;  /* 0x0000000200137245 */ /* 0x004fe20000201000 */
[----:B------:R-:W-:Y:S06]  /*1850*/  BRA `(.L_x_1839) ;  /* 0x0000000c002c7947 */ /* 0x000fec0003800000 */
.L_x_1836:
[----:B------:R-:W-:-:S13]  /*1860*/  ISETP.NE.AND P0, PT, R4, 0x2, PT ;  /* 0x000000020400780c */ /* 0x000fda0003f05270 */
[----:B------:R-:W-:Y:S05]  /*1870*/  @!P0 BRA `(.L_x_1840) ;  /* 0x0000000000288947 */ /* 0x000fea0003800000 */
[----:B------:R-:W-:-:S13]  /*1880*/  ISETP.NE.AND P0, PT, R4, 0x3, PT ;  /* 0x000000030400780c */ /* 0x000fda0003f05270 */
[----:B------:R-:W-:Y:S05]  /*1890*/  @!P0 BRA `(.L_x_1841) ;  /* 0x0000000000148947 */ /* 0x000fea0003800000 */
[----:B------:R-:W-:-:S13]  /*18a0*/  ISETP.NE.AND P0, PT, R4, 0x4, PT ;  /* 0x000000040400780c */ /* 0x000fda0003f05270 */
[----:B------:R-:W-:Y:S05]  /*18b0*/  @P0 BRA `(.L_x_1838) ;  /* 0x0000000800b80947 */ /* 0x000fea0003800000 */
[----:B------:R-:W2:Y:S02]  /*18c0*/  LDG.E.64 R2, desc[UR36][R2.64] ;  /* 0x0000002402027981 */ /* 0x000ea4000c1e1b00 */
[----:B--2---:R4:W0:Y:S01]  /*18d0*/  I2F.S64 R19, R2 ;  /* 0x0000000200137312 */ /* 0x0048220000301400 */
[----:B------:R-:W-:Y:S05]  /*18e0*/  BRA `(.L_x_1839) ;  /* 0x0000000c00087947 */ /* 0x000fea0003800000 */
.L_x_1841:
[----:B------:R-:W2:Y:S02]  /*18f0*/  LDG.E R2, desc[UR36][R2.64] ;  /* 0x0000002402027981 */ /* 0x000ea4000c1e1900 */
[----:B--2---:R-:W-:Y:S01]  /*1900*/  I2FP.F32.S32 R19, R2 ;  /* 0x0000000200137245 */ /* 0x004fe20000201400 */
[----:B------:R-:W-:Y:S06]  /*1910*/  BRA `(.L_x_1839) ;  /* 0x0000000800fc7947 */ /* 0x000fec0003800000 */
.L_x_1840:
[----:B------:R-:W2:Y:S02]  /*1920*/  LDG.E.U16 R2, desc[UR36][R2.64] ;  /* 0x0000002402027981 */ /* 0x000ea4000c1e1500 */
[----:B--2---:R0:W1:Y:S01]  /*1930*/  I2F.S16 R19, R2 ;  /* 0x0000000200137306 */ /* 0x0040620000101400 */
[----:B------:R-:W-:Y:S05]  /*1940*/  BRA `(.L_x_1839) ;  /* 0x0000000800f07947 */ /* 0x000fea0003800000 */
.L_x_1835:
[----:B------:R-:W-:-:S13]  /*1950*/  ISETP.GT.AND P0, PT, R4, 0x6, PT ;  /* 0x000000060400780c */ /* 0x000fda0003f04270 */
[----:B------:R-:W-:Y:S05]  /*1960*/  @P0 BRA `(.L_x_1842) ;  /* 0x0000000000240947 */ /* 0x000fea0003800000 */
[----:B------:R-:W-:-:S13]  /*1970*/  ISETP.NE.AND P0, PT, R4, 0x5, PT ;  /* 0x000000050400780c */ /* 0x000fda0003f05270 */
[----:B------:R-:W-:Y:S05]  /*1980*/  @!P0 BRA `(.L_x_1843) ;  /* 0x0000000000108947 */ /* 0x000fea0003800000 */
[----:B------:R-:W-:-:S13]  /*1990*/  ISETP.NE.AND P0, PT, R4, 0x6, PT ;  /* 0x000000060400780c */ /* 0x000fda0003f05270 */
[----:B------:R-:W-:Y:S05]  /*19a0*/  @P0 BRA `(.L_x_1838) ;  /* 0x00000008007c0947 */ /* 0x000fea0003800000 */
[----:B------:R2:W5:Y:S01]  /*19b0*/  LDG.E R19, desc[UR36][R2.64] ;  /* 0x0000002402137981 */ /* 0x000562000c1e1900 */
[----:B------:R-:W-:Y:S05]  /*19c0*/  BRA `(.L_x_1839) ;  /* 0x0000000800d07947 */ /* 0x000fea0003800000 */
.L_x_1843:
[----:B------:R-:W2:Y:S02]  /*19d0*/  LDG.E.U16 R2, desc[UR36][R2.64] ;  /* 0x0000002402027981 */ /* 0x000ea4000c1e1500 */
[----:B--2---:R-:W-:Y:S01]  /*19e0*/  HADD2.F32 R19, -RZ, R2.H0_H0 ;  /* 0x20000002ff137230 */ /* 0x004fe20000004100 */
[----:B------:R-:W-:Y:S06]  /*19f0*/  BRA `(.L_x_1839) ;  /* 0x0000000800c47947 */ /* 0x000fec0003800000 */
.L_x_1842:
[----:B------:R-:W-:-:S13]  /*1a00*/  ISETP.NE.AND P0, PT, R4, 0x7, PT ;  /* 0x000000070400780c */ /* 0x000fda0003f05270 */
[----:B------:R-:W-:Y:S05]  /*1a10*/  @!P0 BRA `(.L_x_1844) ;  /* 0x0000000000248947 */ /* 0x000fea0003800000 */
[----:B------:R-:W-:-:S13]  /*1a20*/  ISETP.NE.AND P0, PT, R4, 0x8, PT ;  /* 0x000000080400780c */ /* 0x000fda0003f05270 */
[----:B------:R-:W-:Y:S05]  /*1a30*/  @!P0 BRA `(.L_x_1845) ;  /* 0x0000000000108947 */ /* 0x000fea0003800000 */
[----:B------:R-:W-:-:S13]  /*1a40*/  ISETP.NE.AND P0, PT, R4, 0x9, PT ;  /* 0x000000090400780c */ /* 0x000fda0003f05270 */
[----:B------:R-:W-:Y:S05]  /*1a50*/  @P0 BRA `(.L_x_1838) ;  /* 0x0000000800500947 */ /* 0x000fea0003800000 */
[----:B------:R3:W5:Y:S01]  /*1a60*/  LDG.E R19, desc[UR36][R2.64] ;  /* 0x0000002402137981 */ /* 0x000762000c1e1900 */
[----:B------:R-:W-:Y:S05]  /*1a70*/  BRA `(.L_x_1839) ;  /* 0x0000000800a47947 */ /* 0x000fea0003800000 */
.L_x_1845:
[----:B------:R-:W2:Y:S02]  /*1a80*/  LDG.E.U16 R2, desc[UR36][R2.64] ;  /* 0x0000002402027981 */ /* 0x000ea4000c1e1500 */
[----:B--2---:R-:W-:Y:S01]  /*1a90*/  HADD2.F32 R19, -RZ, R2.H0_H0 ;  /* 0x20000002ff137230 */ /* 0x004fe20000004100 */
[----:B------:R-:W-:Y:S06]  /*1aa0*/  BRA `(.L_x_1839) ;  /* 0x0000000800987947 */ /* 0x000fec0003800000 */
.L_x_1844:
[----:B------:R-:W2:Y:S01]  /*1ab0*/  LDG.E.64 R2, desc[UR36][R2.64] ;  /* 0x0000002402027981 */ /* 0x000ea2000c1e1b00 */
[----:B------:R-:W-:Y:S01]  /*1ac0*/  UMOV UR4, 0xf0000000 ;  /* 0xf000000000047882 */ /* 0x000fe20000000000 */
[----:B------:R-:W-:Y:S01]  /*1ad0*/  UMOV UR5, 0x380fffff ;  /* 0x380fffff00057882 */ /* 0x000fe20000000000 */
[----:B--2---:R-:W0:Y:S01]  /*1ae0*/  F2F.F32.F64 R19, R2 ;  /* 0x0000000200137310 */ /* 0x004e220000301000 */
[----:B------:R-:W-:-:S14]  /*1af0*/  DSETP.GEU.AND P0, PT, |R2|, UR4, PT ;  /* 0x0000000402007e2a */ /* 0x000fdc000bf0e200 */
[----:B0-----:R-:W-:Y:S01]  /*1b00*/  @!P0 FMUL R19, R19, 1.175494350822287508e-38 ;  /* 0x0080000013138820 */ /* 0x001fe20000400000 */
[----:B------:R-:W-:Y:S06]  /*1b10*/  BRA `(.L_x_1839) ;  /* 0x00000008007c7947 */ /* 0x000fec0003800000 */
.L_x_1834:
        /* <DEDUP_REMOVED lines=10> */
[----:B------:R-:W-:Y:S01]  /*1bc0*/  FSEL R19, RZ, 1, !P0 ;  /* 0x3f800000ff137808 */ /* 0x000fe20004000000 */
[----:B------:R-:W-:Y:S08]  /*1bd0*/  BRA `(.L_x_1839) ;  /* 0x00000008004c7947 */ /* 0x000ff00003800000 */
.L_x_1848:
[----:B------:R-:W2:Y:S01]  /*1be0*/  LDG.E.64 R2, desc[UR36][R2.64] ;  /* 0x0000002402027981 */ /* 0x000ea2000c1e1b00 */
[----:B------:R-:W-:Y:S01]  /*1bf0*/  UMOV UR4, 0xf0000000 ;  /* 0xf000000000047882 */ /* 0x000fe20000000000 */
[----:B------:R-:W-:Y:S01]  /*1c00*/  UMOV UR5, 0x380fffff ;  /* 0x380fffff00057882 */ /* 0x000fe20000000000 */
[----:B--2---:R-:W0:Y:S01]  /*1c10*/  F2F.F32.F64 R19, R2 ;  /* 0x0000000200137310 */ /* 0x004e220000301000 */
[----:B------:R-:W-:-:S14]  /*1c20*/  DSETP.GEU.AND P0, PT, |R2|, UR4, PT ;  /* 0x0000000402007e2a */ /* 0x000fdc000bf0e200 */
[----:B0-----:R-:W-:Y:S01]  /*1c30*/  @!P0 FMUL R19, R19, 1.175494350822287508e-38 ;  /* 0x0080000013138820 */ /* 0x001fe20000400000 */
[----:B------:R-:W-:Y:S06]  /*1c40*/  BRA `(.L_x_1839) ;  /* 0x0000000800307947 */ /* 0x000fec0003800000 */
.L_x_1847:
        /* <DEDUP_REMOVED lines=16> */
[----:B------:R-:W-:Y:S01]  /*1d50*/  SEL R5, R4, RZ, P0 ;  /* 0x000000ff04057207 */ /* 0x000fe20000000000 */
[----:B------:R-:W-:-:S04]  /*1d60*/  VIADD R4, R0, 0x1000000 ;  /* 0x0100000000047836 */ /* 0x000fc80000000000 */
[----:B------:R-:W-:Y:S01]  /*1d70*/  IMAD R6, R5, R6, 0x3c000000 ;  /* 0x3c00000005067424 */ /* 0x000fe200078e0206 */
[----:B------:R-:W-:Y:S02]  /*1d80*/  SHF.L.U32 R5, R0, R5, RZ ;  /* 0x0000000500057219 */ /* 0x000fe400000006ff */
[----:B------:R-:W-:Y:S02]  /*1d90*/  SHF.R.S32.HI R4, RZ, 0x8, R4 ;  /* 0x00000008ff047819 */ /* 0x000fe40000011404 */
[----:B------:R-:W-:-:S04]  /*1da0*/  LEA.HI R5, R5, R6, RZ, 0x1c ;  /* 0x0000000605057211 */ /* 0x000fc800078fe0ff */
[----:B------:R-:W-:-:S04]  /*1db0*/  LOP3.LUT R5, R5, 0x7f800000, R4, 0xf8, !PT ;  /* 0x7f80000005057812 */ /* 0x000fc800078ef804 */
[----:B------:R-:W-:-:S04]  /*1dc0*/  LOP3.LUT R2, R5, R2, RZ, 0x30, !PT ;  /* 0x0000000205027212 */ /* 0x000fc800078e30ff */
[----:B------:R-:W-:Y:S01]  /*1dd0*/  LOP3.LUT R19, R2, 0x80000000, R19, 0xf8, !PT ;  /* 0x8000000002137812 */ /* 0x000fe200078ef813 */
[----:B------:R-:W-:Y:S06]  /*1de0*/  BRA `(.L_x_1839) ;  /* 0x0000000400c87947 */ /* 0x000fec0003800000 */
.L_x_1850:
        /* <DEDUP_REMOVED lines=11> */
[----:B------:R-:W-:Y:S01]  /*1ea0*/  LOP3.LUT R19, R19, 0x80000000, R0, 0xf8, !PT ;  /* 0x8000000013137812 */ /* 0x000fe200078ef800 */
[----:B------:R-:W-:Y:S06]  /*1eb0*/  BRA `(.L_x_1839) ;  /* 0x0000000400947947 */ /* 0x000fec0003800000 */
.L_x_1849:
[----:B------:R-:W2:Y:S02]  /*1ec0*/  LDG.E.U16 R2, desc[UR36][R2.64] ;  /* 0x0000002402027981 */ /* 0x000ea4000c1e1500 */
[----:B--2---:R-:W-:Y:S01]  /*1ed0*/  IMAD.U32 R19, R2, 0x10000, RZ ;  /* 0x0001000002137824 */ /* 0x004fe200078e00ff */
[----:B------:R-:W-:Y:S06]  /*1ee0*/  BRA `(.L_x_1839) ;  /* 0x0000000400887947 */ /* 0x000fec0003800000 */
.L_x_1846:
        /* <DEDUP_REMOVED lines=9> */
[----:B--2---:R-:W-:Y:S01]  /*1f80*/  I2FP.F32.U32 R19, R2 ;  /* 0x0000000200137245 */ /* 0x004fe20000201000 */
[----:B------:R-:W-:Y:S06]  /*1f90*/  BRA `(.L_x_1839) ;  /* 0x00000004005c7947 */ /* 0x000fec0003800000 */
.L_x_1853:
[----:B------:R-:W2:Y:S01]  /*1fa0*/  LDG.E.U8 R2, desc[UR36][R2.64] ;  /* 0x0000002402027981 */ /* 0x000ea2000c1e1100 */
        /* <DEDUP_REMOVED lines=19> */
.L_x_1855:
[----:B------:R-:W-:Y:S05]  /*20e0*/  BSYNC B0 ;  /* 0x0000000000007941 */ /* 0x000fea0003800000 */
.L_x_1854:
[----:B------:R-:W-:Y:S01]  /*20f0*/  IMAD.SHL.U32 R2, R2, 0x100000, RZ ;  /* 0x0010000002027824 */ /* 0x000fe200078e00ff */
[----:B------:R-:W-:-:S04]  /*2100*/  LEA R0, R0, 0x3b800000, 0x17 ;  /* 0x3b80000000007811 */ /* 0x000fc800078eb8ff */
[----:B------:R-:W-:Y:S01]  /*2110*/  LOP3.LUT R19, R0, R2, R19, 0xfe, !PT ;  /* 0x0000000200137212 */ /* 0x000fe200078efe13 */
[----:B------:R-:W-:Y:S06]  /*2120*/  BRA `(.L_x_1839) ;  /* 0x0000000000f87947 */ /* 0x000fec0003800000 */
.L_x_1852:
        /* <DEDUP_REMOVED lines=20> */
.L_x_1857:
[----:B------:R-:W-:Y:S05]  /*2270*/  BSYNC B0 ;  /* 0x0000000000007941 */ /* 0x000fea0003800000 */
.L_x_1856:
[----:B------:R-:W-:Y:S01]  /*2280*/  IMAD.SHL.U32 R2, R2, 0x200000, RZ ;  /* 0x0020000002027824 */ /* 0x000fe200078e00ff */
[----:B------:R-:W-:-:S04]  /*2290*/  LEA R0, R0, 0x37800000, 0x17 ;  /* 0x3780000000007811 */ /* 0x000fc800078eb8ff */
[----:B------:R-:W-:Y:S01]  /*22a0*/  LOP3.LUT R19, R0, R2, R19, 0xfe, !PT ;  /* 0x0000000200137212 */ /* 0x000fe200078efe13 */
[----:B------:R-:W-:Y:S06]  /*22b0*/  BRA `(.L_x_1839) ;  /* 0x0000000000947947 */ /* 0x000fec0003800000 */
.L_x_1851:
[----:B------:R-:W-:-:S13]  /*22c0*/  ISETP.NE.AND P0, PT, R4, 0x1c, PT ;  /* 0x0000001c0400780c */ /* 0x000fda0003f05270 */
[----:B------:R-:W-:Y:S05]  /*22d0*/  @!P0 BRA `(.L_x_1858) ;  /* 0x0000000000848947 */ /* 0x000fea0003800000 */
[----:B------:R-:W-:-:S13]  /*22e0*/  ISETP.NE.AND P0, PT, R4, 0x1d, PT ;  /* 0x0000001d0400780c */ /* 0x000fda0003f05270 */
[----:B------:R-:W-:Y:S05]  /*22f0*/  @!P0 BRA `(.L_x_1859) ;  /* 0x0000000000708947 */ /* 0x000fea0003800000 */
[----:B------:R-:W-:-:S13]  /*2300*/  ISETP.NE.AND P0, PT, R4, 0x2c, PT ;  /* 0x0000002c0400780c */ /* 0x000fda0003f05270 */
[----:B------:R-:W-:Y:S05]  /*2310*/  @P0 BRA `(.L_x_1838) ;  /* 0x0000000000200947 */ /* 0x000fea0003800000 */
[----:B------:R-:W2:Y:S01]  /*2320*/  LDG.E.U8 R2, desc[UR36][R2.64] ;  /* 0x0000002402027981 */ /* 0x000ea2000c1e1100 */
[----:B------:R-:W-:Y:S01]  /*2330*/  IMAD.MOV.U32 R19, RZ, RZ, 0x400000 ;  /* 0x00400000ff137424 */ /* 0x000fe200078e00ff */
[----:B--2---:R-:W-:-:S13]  /*2340*/  ISETP.NE.AND P0, PT, R2, RZ, PT ;  /* 0x000000ff0200720c */ /* 0x004fda0003f05270 */
[----:B------:R-:W-:Y:S05]  /*2350*/  @!P0 BRA `(.L_x_1839) ;  /* 0x00000000006c8947 */ /* 0x000fea0003800000 */
[----:B------:R-:W-:-:S13]  /*2360*/  ISETP.NE.AND P0, PT, R2, 0xff, PT ;  /* 0x000000ff0200780c */ /* 0x000fda0003f05270 */
[----:B------:R-:W-:Y:S02]  /*2370*/  @!P0 IMAD.MOV.U32 R19, RZ, RZ, 0x7f800001 ;  /* 0x7f800001ff138424 */ /* 0x000fe400078e00ff */
[----:B------:R-:W-:Y:S01]  /*2380*/  @P0 IMAD.SHL.U32 R19, R2, 0x800000, RZ ;  /* 0x0080000002130824 */ /* 0x000fe200078e00ff */
[----:B------:R-:W-:Y:S06]  /*2390*/  BRA `(.L_x_1839) ;  /* 0x00000000005c7947 */ /* 0x000fec0003800000 */
.L_x_1838:
        /* <DEDUP_REMOVED lines=16> */
.L_x_1860:
[----:B------:R-:W-:Y:S01]  /*24a0*/  IMAD.MOV.U32 R19, RZ, RZ, RZ ;  /* 0x000000ffff137224 */ /* 0x000fe200078e00ff */
[----:B------:R-:W-:Y:S06]  /*24b0*/  BRA `(.L_x_1839) ;  /* 0x0000000000147947 */ /* 0x000fec0003800000 */
.L_x_1859:
[----:B------:R-:W2:Y:S02]  /*24c0*/  LDG.E.64 R2, desc[UR36][R2.64] ;  /* 0x0000002402027981 */ /* 0x000ea4000c1e1b00 */
[----:B--2---:R0:W1:Y:S01]  /*24d0*/  I2F.U64 R19, R2 ;  /* 0x0000000200137312 */ /* 0x0040620000301000 */
[----:B------:R-:W-:Y:S05]  /*24e0*/  BRA `(.L_x_1839) ;  /* 0x0000000000087947 */ /* 0x000fea0003800000 */
.L_x_1858:
[----:B------:R-:W2:Y:S02]  /*24f0*/  LDG.E R2, desc[UR36][R2.64] ;  /* 0x0000002402027981 */ /* 0x000ea4000c1e1900 */
[----:B--2---:R-:W-:-:S07]  /*2500*/  I2FP.F32.U32 R19, R2 ;  /* 0x0000000200137245 */ /* 0x004fce0000201000 */
.L_x_1839:
[----:B------:R-:W-:Y:S05]  /*2510*/  BSYNC B6 ;  /* 0x0000000000067941 */ /* 0x000fea0003800000 */
.L_x_1833:
[----:B------:R-:W1:Y:S01]  /*2520*/  LDC.U8 R4, c[0x0][0x4a2] ;  /* 0x00012880ff047b82 */ /* 0x000e620000000000 */
[----:B------:R-:W-:Y:S01]  /*2530*/  ULDC.64 UR4, c[0x0][0x488] ;  /* 0x0001220000047ab9 */ /* 0x000fe20000000a00 */
[----:B------:R-:W-:Y:S01]  /*2540*/  BSSY B6, `(.L_x_1861) ;  /* 0x00000df000067945 */ /* 0x000fe20003800000 */
[----:B0-234-:R-:W-:-:S05]  /*2550*/  IADD3 R2, P1, R22, UR4, RZ ;  /* 0x0000000416027c10 */ /* 0x01dfca000ff3e0ff */
        /* <DEDUP_REMOVED lines=13> */
[----:B--2---:R-:W0:Y:S01]  /*2630*/  I2F.S16 R0, R0 ;  /* 0x0000000000007306 */ /* 0x004e220000101400 */
[----:B------:R-:W-:Y:S05]  /*2640*/  BRA `(.L_x_1867) ;  /* 0x0000000c00387947 */ /* 0x000fea0003800000 */
.L_x_1865:
[----:B------:R-:W2:Y:S02]  /*2650*/  LDG.E.U8 R0, desc[UR36][R2.64] ;  /* 0x0000002402007981 */ /* 0x000ea4000c1e1100 */
[----:B--2---:R-:W-:Y:S01]  /*2660*/  I2FP.F32.U32 R0, R0 ;  /* 0x0000000000007245 */ /* 0x004fe20000201000 */
[----:B------:R-:W-:Y:S06]  /*2670*/  BRA `(.L_x_1867) ;  /* 0x0000000c002c7947 */ /* 0x000fec0003800000 */
.L_x_1864:
[----:B------:R-:W-:-:S13]  /*2680*/  ISETP.NE.AND P0, PT, R0, 0x2, PT ;  /* 0x000000020000780c */ /* 0x000fda0003f05270 */
[----:B------:R-:W-:Y:S05]  /*2690*/  @!P0 BRA `(.L_x_1868) ;  /* 0x0000000000288947 */ /* 0x000fea0003800000 */
[----:B------:R-:W-:-:S13]  /*26a0*/  ISETP.NE.AND P0, PT, R0, 0x3, PT ;  /* 0x000000030000780c */ /* 0x000fda0003f05270 */
[----:B------:R-:W-:Y:S05]  /*26b0*/  @!P0 BRA `(.L_x_1869) ;  /* 0x0000000000148947 */ /* 0x000fea0003800000 */
[----:B------:R-:W-:-:S13]  /*26c0*/  ISETP.NE.AND P0, PT, R0, 0x4, PT ;  /* 0x000000040000780c */ /* 0x000fda0003f05270 */
[----:B------:R-:W-:Y:S05]  /*26d0*/  @P0 BRA `(.L_x_1866) ;  /* 0x0000000800b80947 */ /* 0x000fea0003800000 */
[----:B------:R-:W2:Y:S02]  /*26e0*/  LDG.E.64 R2, desc[UR36][R2.64] ;  /* 0x0000002402027981 */ /* 0x000ea4000c1e1b00 */
[----:B--2---:R0:W1:Y:S01]  /*26f0*/  I2F.S64 R0, R2 ;  /* 0x0000000200007312 */ /* 0x0040620000301400 */
[----:B------:R-:W-:Y:S05]  /*2700*/  BRA `(.L_x_1867) ;  /* 0x0000000c00087947 */ /* 0x000fea0003800000 */
.L_x_1869:
[----:B------:R-:W2:Y:S02]  /*2710*/  LDG.E R0, desc[UR36][R2.64] ;  /* 0x0000002402007981 */ /* 0x000ea4000c1e1900 */
[----:B--2---:R-:W-:Y:S01]  /*2720*/  I2FP.F32.S32 R0, R0 ;  /* 0x0000000000007245 */ /* 0x004fe20000201400 */
[----:B------:R-:W-:Y:S06]  /*2730*/  BRA `(.L_x_1867) ;  /* 0x0000000800fc7947 */ /* 0x000fec0003800000 */
.L_x_1868:
[----:B------:R-:W2:Y:S02]  /*2740*/  LDG.E.U16 R0, desc[UR36][R2.64] ;  /* 0x0000002402007981 */ /* 0x000ea4000c1e1500 */
[----:B--2---:R-:W4:Y:S01]  /*2750*/  I2F.S16 R0, R0 ;  /* 0x0000000000007306 */ /* 0x004f220000101400 */
[----:B------:R-:W-:Y:S05]  /*2760*/  BRA `(.L_x_1867) ;  /* 0x0000000800f07947 */ /* 0x000fea0003800000 */
.L_x_1863:
        /* <DEDUP_REMOVED lines=8> */
.L_x_1871:
[----:B------:R-:W2:Y:S02]  /*27f0*/  LDG.E.U16 R0, desc[UR36][R2.64] ;  /* 0x0000002402007981 */ /* 0x000ea4000c1e1500 */
[----:B--2---:R-:W-:Y:S01]  /*2800*/  HADD2.F32 R0, -RZ, R0.H0_H0 ;  /* 0x20000000ff007230 */ /* 0x004fe20000004100 */
[----:B------:R-:W-:Y:S06]  /*2810*/  BRA `(.L_x_1867) ;  /* 0x0000000800c47947 */ /* 0x000fec0003800000 */
.L_x_1870:
        /* <DEDUP_REMOVED lines=8> */
.L_x_1873:
[----:B------:R-:W2:Y:S02]  /*28a0*/  LDG.E.U16 R0, desc[UR36][R2.64] ;  /* 0x0000002402007981 */ /* 0x000ea4000c1e1500 */
[----:B--2---:R-:W-:Y:S01]  /*28b0*/  HADD2.F32 R0, -RZ, R0.H0_H0 ;  /* 0x20000000ff007230 */ /* 0x004fe20000004100 */
[----:B------:R-:W-:Y:S06]  /*28c0*/  BRA `(.L_x_1867) ;  /* 0x0000000800987947 */ /* 0x000fec0003800000 */
.L_x_1872:
[----:B------:R-:W2:Y:S01]  /*28d0*/  LDG.E.64 R2, desc[UR36][R2.64] ;  /* 0x0000002402027981 */ /* 0x000ea2000c1e1b00 */
[----:B------:R-:W-:Y:S01]  /*28e0*/  UMOV UR4, 0xf0000000 ;  /* 0xf000000000047882 */ /* 0x000fe20000000000 */
[----:B------:R-:W-:Y:S01]  /*28f0*/  UMOV UR5, 0x380fffff ;  /* 0x380fffff00057882 */ /* 0x000fe20000000000 */
[----:B--2---:R-:W0:Y:S01]  /*2900*/  F2F.F32.F64 R0, R2 ;  /* 0x0000000200007310 */ /* 0x004e220000301000 */
[----:B------:R-:W-:-:S14]  /*2910*/  DSETP.GEU.AND P0, PT, |R2|, UR4, PT ;  /* 0x0000000402007e2a */ /* 0x000fdc000bf0e200 */
[----:B0-----:R-:W-:Y:S01]  /*2920*/  @!P0 FMUL R0, R0, 1.175494350822287508e-38 ;  /* 0x0080000000008820 */ /* 0x001fe20000400000 */
[----:B------:R-:W-:Y:S06]  /*2930*/  BRA `(.L_x_1867) ;  /* 0x00000008007c7947 */ /* 0x000fec0003800000 */
.L_x_1862:
        /* <DEDUP_REMOVED lines=12> */
.L_x_1876:
[----:B------:R-:W2:Y:S01]  /*2a00*/  LDG.E.64 R2, desc[UR36][R2.64] ;  /* 0x0000002402027981 */ /* 0x000ea2000c1e1b00 */
[----:B------:R-:W-:Y:S01]  /*2a10*/  UMOV UR4, 0xf0000000 ;  /* 0xf000000000047882 */ /* 0x000fe20000000000 */
[----:B------:R-:W-:Y:S01]  /*2a20*/  UMOV UR5, 0x380fffff ;  /* 0x380fffff00057882 */ /* 0x000fe20000000000 */
[----:B--2---:R-:W0:Y:S01]  /*2a30*/  F2F.F32.F64 R0, R2 ;  /* 0x0000000200007310 */ /* 0x004e220000301000 */
[----:B------:R-:W-:-:S14]  /*2a40*/  DSETP.GEU.AND P0, PT, |R2|, UR4, PT ;  /* 0x0000000402007e2a */ /* 0x000fdc000bf0e200 */
[----:B0-----:R-:W-:Y:S01]  /*2a50*/  @!P0 FMUL R0, R0, 1.175494350822287508e-38 ;  /* 0x0080000000008820 */ /* 0x001fe20000400000 */
[----:B------:R-:W-:Y:S06]  /*2a60*/  BRA `(.L_x_1867) ;  /* 0x0000000800307947 */ /* 0x000fec0003800000 */
.L_x_1875:
        /* <DEDUP_REMOVED lines=24> */
[----:B------:R-:W-:Y:S01]  /*2bf0*/  LOP3.LUT R0, R5, 0x80000000, R0, 0xf8, !PT ;  /* 0x8000000005007812 */ /* 0x000fe200078ef800 */
[----:B------:R-:W-:Y:S06]  /*2c00*/  BRA `(.L_x_1867) ;  /* 0x0000000400c87947 */ /* 0x000fec0003800000 */
.L_x_1878:
        /* <DEDUP_REMOVED lines=11> */
[----:B------:R-:W-:Y:S01]  /*2cc0*/  LOP3.LUT R0, R4, 0x80000000, R5, 0xf8, !PT ;  /* 0x8000000004007812 */ /* 0x000fe200078ef805 */
[----:B------:R-:W-:Y:S06]  /*2cd0*/  BRA `(.L_x_1867) ;  /* 0x0000000400947947 */ /* 0x000fec0003800000 */
.L_x_1877:
[----:B------:R-:W2:Y:S02]  /*2ce0*/  LDG.E.U16 R0, desc[UR36][R2.64] ;  /* 0x0000002402007981 */ /* 0x000ea4000c1e1500 */
[----:B--2---:R-:W-:Y:S01]  /*2cf0*/  IMAD.U32 R0, R0, 0x10000, RZ ;  /* 0x0001000000007824 */ /* 0x004fe200078e00ff */
[----:B------:R-:W-:Y:S06]  /*2d00*/  BRA `(.L_x_1867) ;  /* 0x0000000400887947 */ /* 0x000fec0003800000 */
.L_x_1874:
        /* <DEDUP_REMOVED lines=11> */
.L_x_1881:
        /* <DEDUP_REMOVED lines=20> */
.L_x_1883:
[----:B------:R-:W-:Y:S05]  /*2f00*/  BSYNC B0 ;  /* 0x0000000000007941 */ /* 0x000fea0003800000 */
.L_x_1882:
[----:B------:R-:W-:Y:S01]  /*2f10*/  LEA R3, R0, 0x3b800000, 0x17 ;  /* 0x3b80000000037811 */ /* 0x000fe200078eb8ff */
[----:B------:R-:W-:-:S05]  /*2f20*/  IMAD.SHL.U32 R0, R2, 0x100000, RZ ;  /* 0x0010000002007824 */ /* 0x000fca00078e00ff */
[----:B------:R-:W-:Y:S01]  /*2f30*/  LOP3.LUT R0, R3, R0, R4, 0xfe, !PT ;  /* 0x0000000003007212 */ /* 0x000fe200078efe04 */
[----:B------:R-:W-:Y:S06]  /*2f40*/  BRA `(.L_x_1867) ;  /* 0x0000000000f87947 */ /* 0x000fec0003800000 */
.L_x_1880:
        /* <DEDUP_REMOVED lines=20> */
.L_x_1885:
[----:B------:R-:W-:Y:S05]  /*3090*/  BSYNC B0 ;  /* 0x0000000000007941 */ /* 0x000fea0003800000 */
.L_x_1884:
[----:B------:R-:W-:Y:S01]  /*30a0*/  LEA R3, R0, 0x37800000, 0x17 ;  /* 0x3780000000037811 */ /* 0x000fe200078eb8ff */
[----:B------:R-:W-:-:S05]  /*30b0*/  IMAD.SHL.U32 R0, R2, 0x200000, RZ ;  /* 0x0020000002007824 */ /* 0x000fca00078e00ff */
[----:B------:R-:W-:Y:S01]  /*30c0*/  LOP3.LUT R0, R3, R0, R4, 0xfe, !PT ;  /* 0x0000000003007212 */ /* 0x000fe200078efe04 */
[----:B------:R-:W-:Y:S06]  /*30d0*/  BRA `(.L_x_1867) ;  /* 0x0000000000947947 */ /* 0x000fec0003800000 */
.L_x_1879:
        /* <DEDUP_REMOVED lines=14> */
.L_x_1866:
        /* <DEDUP_REMOVED lines=16> */
.L_x_1888:
[----:B------:R-:W-:Y:S01]  /*32c0*/  IMAD.MOV.U32 R0, RZ, RZ, RZ ;  /* 0x000000ffff007224 */ /* 0x000fe200078e00ff */
[----:B------:R-:W-:Y:S06]  /*32d0*/  BRA `(.L_x_1867) ;  /* 0x0000000000147947 */ /* 0x000fec0003800000 */
.L_x_1887:
[----:B------:R-:W2:Y:S02]  /*32e0*/  LDG.E.64 R2, desc[UR36][R2.64] ;  /* 0x0000002402027981 */ /* 0x000ea4000c1e1b00 */
[----:B--2---:R0:W1:Y:S01]  /*32f0*/  I2F.U64 R0, R2 ;  /* 0x0000000200007312 */ /* 0x0040620000301000 */
[----:B------:R-:W-:Y:S05]  /*3300*/  BRA `(.L_x_1867) ;  /* 0x0000000000087947 */ /* 0x000fea0003800000 */
.L_x_1886:
[----:B------:R-:W2:Y:S02]  /*3310*/  LDG.E R0, desc[UR36][R2.64] ;  /* 0x0000002402007981 */ /* 0x000ea4000c1e1900 */
[----:B--2---:R-:W-:-:S07]  /*3320*/  I2FP.F32.U32 R0, R0 ;  /* 0x0000000000007245 */ /* 0x004fce0000201000 */
.L_x_1867:
[----:B------:R-:W-:Y:S05]  /*3330*/  BSYNC B6 ;  /* 0x0000000000067941 */ /* 0x000fea0003800000 */
.L_x_1861:
[----:B------:R-:W2:Y:S01]  /*3340*/  LDC.U8 R6, c[0x0][0x4a0] ;  /* 0x00012800ff067b82 */ /* 0x000ea20000000000 */
[----:B01--45:R-:W-:-:S07]  /*3350*/  FADD.FTZ R4, R0, -R19 ;  /* 0x8000001300047221 */ /* 0x033fce0000010000 */
[----:B--23--:R-:W0:Y:S01]  /*3360*/  LDC R3, c[0x0][0x490] ;  /* 0x00012400ff037b82 */ /* 0x00ce220000000800 */
[----:B------:R-:W-:-:S04]  /*3370*/  PRMT R5, R6, 0x9910, RZ ;  /* 0x0000991006057816 */ /* 0x000fc800000000ff */
[----:B------:R-:W-:Y:S02]  /*3380*/  ISETP.GT.AND P1, PT, R5, 0x9, PT ;  /* 0x000000090500780c */ /* 0x000fe40003f24270 */
[C---:B0-----:R-:W-:Y:S01]  /*3390*/  FSETP.GEU.FTZ.AND P0, PT, |R3|.reuse, 0.5, PT ;  /* 0x3f0000000300780b */ /* 0x041fe20003f1e200 */
[----:B------:R-:W-:Y:S01]  /*33a0*/  FFMA.FTZ R2, R4, R3, R19 ;  /* 0x0000000304027223 */ /* 0x000fe20000010013 */
[----:B------:R-:W-:-:S11]  /*33b0*/  FADD.FTZ R3, -R3, 1 ;  /* 0x3f80000003037421 */ /* 0x000fd60000010100 */
[----:B------:R-:W-:Y:S01]  /*33c0*/  @P0 FFMA.FTZ R2, -R4, R3, R0 ;  /* 0x0000000304020223 */ /* 0x000fe20000010100 */
        /* <DEDUP_REMOVED lines=9> */
[----:B------:R-:W0:Y:S02]  /*3460*/  F2I.FTZ.TRUNC.NTZ R3, R2 ;  /* 0x0000000200037305 */ /* 0x000e24000021f100 */
[----:B0-----:R0:W-:Y:S01]  /*3470*/  STG.E.U8 desc[UR36][R16.64], R3 ;  /* 0x0000000310007986 */ /* 0x0011e2000c101124 */
[----:B------:R-:W-:Y:S05]  /*3480*/  BRA `(.L_x_1894) ;  /* 0x0000000c00507947 */ /* 0x000fea0003800000 */
.L_x_1892:
[----:B------:R-:W0:Y:S02]  /*3490*/  F2I.S64.TRUNC R2, R2 ;  /* 0x0000000200027311 */ /* 0x000e24000020d900 */
[----:B0-----:R-:W-:-:S05]  /*34a0*/  IMAD.MOV.U32 R5, RZ, RZ, R2 ;  /* 0x000000ffff057224 */ /* 0x001fca00078e0002 */
[----:B------:R0:W-:Y:S01]  /*34b0*/  STG.E.U8 desc[UR36][R16.64], R5 ;  /* 0x0000000510007986 */ /* 0x0001e2000c101124 */
[----:B------:R-:W-:Y:S05]  /*34c0*/  BRA `(.L_x_1894) ;  /* 0x0000000c00407947 */ /* 0x000fea0003800000 */
.L_x_1891:
[----:B------:R-:W-:-:S13]  /*34d0*/  ISETP.NE.AND P0, PT, R5, 0x2, PT ;  /* 0x000000020500780c */ /* 0x000fda0003f05270 */
[----:B------:R-:W-:Y:S05]  /*34e0*/  @!P0 BRA `(.L_x_1895) ;  /* 0x0000000000288947 */ /* 0x000fea0003800000 */
[----:B------:R-:W-:-:S13]  /*34f0*/  ISETP.NE.AND P0, PT, R5, 0x3, PT ;  /* 0x000000030500780c */ /* 0x000fda0003f05270 */
[----:B------:R-:W-:Y:S05]  /*3500*/  @!P0 BRA `(.L_x_1896) ;  /* 0x0000000000148947 */ /* 0x000fea0003800000 */
[----:B------:R-:W-:-:S13]  /*3510*/  ISETP.NE.AND P0, PT, R5, 0x4, PT ;  /* 0x000000040500780c */ /* 0x000fda0003f05270 */
[----:B------:R-:W-:Y:S05]  /*3520*/  @P0 BRA `(.L_x_1893) ;  /* 0x0000000800d00947 */ /* 0x000fea0003800000 */
[----:B------:R-:W0:Y:S02]  /*3530*/  F2I.S64.TRUNC R2, R2 ;  /* 0x0000000200027311 */ /* 0x000e24000020d900 */
[----:B0-----:R0:W-:Y:S01]  /*3540*/  STG.E.64 desc[UR36][R16.64], R2 ;  /* 0x0000000210007986 */ /* 0x0011e2000c101b24 */
[----:B------:R-:W-:Y:S05]  /*3550*/  BRA `(.L_x_1894) ;  /* 0x0000000c001c7947 */ /* 0x000fea0003800000 */
.L_x_1896:
[----:B------:R-:W0:Y:S02]  /*3560*/  F2I.FTZ.TRUNC.NTZ R3, R2 ;  /* 0x0000000200037305 */ /* 0x000e24000021f100 */
[----:B0-----:R0:W-:Y:S01]  /*3570*/  STG.E desc[UR36][R16.64], R3 ;  /* 0x0000000310007986 */ /* 0x0011e2000c101924 */
[----:B------:R-:W-:Y:S05]  /*3580*/  BRA `(.L_x_1894) ;  /* 0x0000000c00107947 */ /* 0x000fea0003800000 */
.L_x_1895:
[----:B------:R-:W0:Y:S02]  /*3590*/  F2I.FTZ.TRUNC.NTZ R3, R2 ;  /* 0x0000000200037305 */ /* 0x000e24000021f100 */
[----:B0-----:R0:W-:Y:S01]  /*35a0*/  STG.E.U16 desc[UR36][R16.64], R3 ;  /* 0x0000000310007986 */ /* 0x0011e2000c101524 */
[----:B------:R-:W-:Y:S05]  /*35b0*/  BRA `(.L_x_1894) ;  /* 0x0000000c00047947 */ /* 0x000fea0003800000 */
.L_x_1890:
[----:B------:R-:W-:-:S13]  /*35c0*/  ISETP.GT.AND P0, PT, R5, 0x6, PT ;  /* 0x000000060500780c */ /* 0x000fda0003f04270 */
[----:B------:R-:W-:Y:S05]  /*35d0*/  @P0 BRA `(.L_x_1897) ;  /* 0x0000000000240947 */ /* 0x000fea0003800000 */
[----:B------:R-:W-:-:S13]  /*35e0*/  ISETP.NE.AND P0, PT, R5, 0x5, PT ;  /* 0x000000050500780c */ /* 0x000fda0003f05270 */
[----:B------:R-:W-:Y:S05]  /*35f0*/  @!P0 BRA `(.L_x_1898) ;  /* 0x0000000000108947 */ /* 0x000fea0003800000 */
[----:B------:R-:W-:-:S13]  /*3600*/  ISETP.NE.AND P0, PT, R5, 0x6, PT ;  /* 0x000000060500780c */ /* 0x000fda0003f05270 */
[----:B------:R-:W-:Y:S05]  /*3610*/  @P0 BRA `(.L_x_1893) ;  /* 0x0000000800940947 */ /* 0x000fea0003800000 */
[----:B------:R1:W-:Y:S01]  /*3620*/  STG.E desc[UR36][R16.64], R2 ;  /* 0x0000000210007986 */ /* 0x0003e2000c101924 */
[----:B------:R-:W-:Y:S05]  /*3630*/  BRA `(.L_x_1894) ;  /* 0x0000000800e47947 */ /* 0x000fea0003800000 */
.L_x_1898:
[----:B------:R-:W-:-:S05]  /*3640*/  F2FP.F16.F32.PACK_AB R2, RZ, R2 ;  /* 0x00000002ff02723e */ /* 0x000fca00000000ff */
[----:B------:R0:W-:Y:S01]  /*3650*/  STG.E.U16 desc[UR36][R16.64], R2 ;  /* 0x0000000210007986 */ /* 0x0001e2000c101524 */
[----:B------:R-:W-:Y:S05]  /*3660*/  BRA `(.L_x_1894) ;  /* 0x0000000800d87947 */ /* 0x000fea0003800000 */
.L_x_1897:
[----:B------:R-:W-:-:S13]  /*3670*/  ISETP.NE.AND P0, PT, R5, 0x7, PT ;  /* 0x000000070500780c */ /* 0x000fda0003f05270 */
[----:B------:R-:W-:Y:S05]  /*3680*/  @!P0 BRA `(.L_x_1899) ;  /* 0x00000000002c8947 */ /* 0x000fea0003800000 */
[----:B------:R-:W-:-:S13]  /*3690*/  ISETP.NE.AND P0, PT, R5, 0x8, PT ;  /* 0x000000080500780c */ /* 0x000fda0003f05270 */
[----:B------:R-:W-:Y:S05]  /*36a0*/  @!P0 BRA `(.L_x_1900) ;  /* 0x0000000000148947 */ /* 0x000fea0003800000 */
[----:B------:R-:W-:-:S13]  /*36b0*/  ISETP.NE.AND P0, PT, R5, 0x9, PT ;  /* 0x000000090500780c */ /* 0x000fda0003f05270 */
[----:B------:R-:W-:Y:S05]  /*36c0*/  @P0 BRA `(.L_x_1893) ;  /* 0x0000000800680947 */ /* 0x000fea0003800000 */
[----:B------:R-:W-:-:S05]  /*36d0*/  IMAD.MOV.U32 R3, RZ, RZ, RZ ;  /* 0x000000ffff037224 */ /* 0x000fca00078e00ff */
[----:B------:R3:W-:Y:S01]  /*36e0*/  STG.E.64 desc[UR36][R16.64], R2 ;  /* 0x0000000210007986 */ /* 0x0007e2000c101b24 */
[----:B------:R-:W-:Y:S05]  /*36f0*/  BRA `(.L_x_1894) ;  /* 0x0000000800b47947 */ /* 0x000fea0003800000 */
.L_x_1900:
[----:B------:R-:W-:-:S04]  /*3700*/  F2FP.F16.F32.PACK_AB R3, RZ, R2 ;  /* 0x00000002ff03723e */ /* 0x000fc800000000ff */
[----:B------:R-:W-:-:S05]  /*3710*/  PRMT R3, R3, 0x5410, RZ ;  /* 0x0000541003037816 */ /* 0x000fca00000000ff */
[----:B------:R2:W-:Y:S01]  /*3720*/  STG.E desc[UR36][R16.64], R3 ;  /* 0x0000000310007986 */ /* 0x0005e2000c101924 */
[----:B------:R-:W-:Y:S05]  /*3730*/  BRA `(.L_x_1894) ;  /* 0x0000000800a47947 */ /* 0x000fea0003800000 */
.L_x_1899:
[----:B------:R-:W-:-:S06]  /*3740*/  FMUL.FTZ R2, R2, 1 ;  /* 0x3f80000002027820 */ /* 0x000fcc0000410000 */
[----:B------:R-:W0:Y:S02]  /*3750*/  F2F.F64.F32 R2, R2 ;  /* 0x0000000200027310 */ /* 0x000e240000201800 */
[----:B0-----:R4:W-:Y:S01]  /*3760*/  STG.E.64 desc[UR36][R16.64], R2 ;  /* 0x0000000210007986 */ /* 0x0019e2000c101b24 */
[----:B------:R-:W-:Y:S05]  /*3770*/  BRA `(.L_x_1894) ;  /* 0x0000000800947947 */ /* 0x000fea0003800000 */
.L_x_1889:
        /* <DEDUP_REMOVED lines=8> */
[----:B------:R-:W-:-:S04]  /*3800*/  FSETP.NEU.FTZ.AND P0, PT, R2, RZ, PT ;  /* 0x000000ff0200720b */ /* 0x000fc80003f1d000 */
[----:B------:R-:W-:-:S05]  /*3810*/  SEL R3, RZ, 0x1, !P0 ;  /* 0x00000001ff037807 */ /* 0x000fca0004000000 */
[----:B------:R0:W-:Y:S01]  /*3820*/  STG.E.U8 desc[UR36][R16.64], R3 ;  /* 0x0000000310007986 */ /* 0x0001e2000c101124 */
[----:B------:R-:W-:Y:S05]  /*3830*/  BRA `(.L_x_1894) ;  /* 0x0000000800647947 */ /* 0x000fea0003800000 */
.L_x_1903:
[----:B------:R-:W-:Y:S01]  /*3840*/  FMUL.FTZ R4, R2, 1 ;  /* 0x3f80000002047820 */ /* 0x000fe20000410000 */
[----:B------:R-:W-:-:S05]  /*3850*/  CS2R R6, SRZ ;  /* 0x0000000000067805 */ /* 0x000fca000001ff00 */
[----:B------:R-:W0:Y:S02]  /*3860*/  F2F.F64.F32 R4, R4 ;  /* 0x0000000400047310 */ /* 0x000e240000201800 */
[----:B0-----:R0:W-:Y:S01]  /*3870*/  STG.E.128 desc[UR36][R16.64], R4 ;  /* 0x0000000410007986 */ /* 0x0011e2000c101d24 */
[----:B------:R-:W-:Y:S05]  /*3880*/  BRA `(.L_x_1894) ;  /* 0x0000000800507947 */ /* 0x000fea0003800000 */
.L_x_1902:
[----:B------:R-:W-:-:S13]  /*3890*/  ISETP.NE.AND P0, PT, R5, 0xf, PT ;  /* 0x0000000f0500780c */ /* 0x000fda0003f05270 */
[----:B------:R-:W-:Y:S05]  /*38a0*/  @!P0 BRA `(.L_x_1904) ;  /* 0x0000000000ac8947 */ /* 0x000fea0003800000 */
[----:B------:R-:W-:-:S13]  /*38b0*/  ISETP.NE.AND P0, PT, R5, 0x17, PT ;  /* 0x000000170500780c */ /* 0x000fda0003f05270 */
[----:B------:R-:W-:Y:S05]  /*38c0*/  @!P0 BRA `(.L_x_1905) ;  /* 0x0000000000508947 */ /* 0x000fea0003800000 */
[----:B------:R-:W-:-:S13]  /*38d0*/  ISETP.NE.AND P0, PT, R5, 0x18, PT ;  /* 0x000000180500780c */ /* 0x000fda0003f05270 */
[----:B------:R-:W-:Y:S05]  /*38e0*/  @P0 BRA `(.L_x_1893) ;  /* 0x0000000400e00947 */ /* 0x000fea0003800000 */
[C---:B------:R-:W-:Y:S01]  /*38f0*/  LOP3.LUT R4, R2.reuse, 0x7fffffff, RZ, 0xc0, !PT ;  /* 0x7fffffff02047812 */ /* 0x040fe200078ec0ff */
[----:B------:R-:W-:Y:S01]  /*3900*/  BSSY B0, `(.L_x_1906) ;  /* 0x000000d000007945 */ /* 0x000fe20003800000 */
[----:B------:R-:W-:Y:S02]  /*3910*/  LOP3.LUT R0, R2, 0x80000000, RZ, 0xc0, !PT ;  /* 0x8000000002007812 */ /* 0x000fe400078ec0ff */
[----:B------:R-:W-:Y:S02]  /*3920*/  ISETP.GT.U32.AND P0, PT, R4, 0x43efffff, PT ;  /* 0x43efffff0400780c */ /* 0x000fe40003f04070 */
[----:B------:R-:W-:Y:S01]  /*3930*/  SHF.R.U32.HI R5, RZ, 0x18, R0 ;  /* 0x00000018ff057819 */ /* 0x000fe20000011600 */
[----:B------:R-:W-:-:S10]  /*3940*/  IMAD.MOV.U32 R0, RZ, RZ, 0x7f ;  /* 0x0000007fff007424 */ /* 0x000fd400078e00ff */
[----:B------:R-:W-:Y:S05]  /*3950*/  @P0 BRA `(.L_x_1907) ;  /* 0x00000000001c0947 */ /* 0x000fea0003800000 */
[----:B------:R-:W-:-:S13]  /*3960*/  ISETP.GE.U32.AND P0, PT, R4, 0x3c800000, PT ;  /* 0x3c8000000400780c */ /* 0x000fda0003f06070 */
[----:B------:R-:W-:-:S04]  /*3970*/  @P0 SHF.R.U32.HI R0, RZ, 0x14, R2 ;  /* 0x00000014ff000819 */ /* 0x000fc80000011602 */
[----:B------:R-:W-:-:S04]  /*3980*/  @P0 LOP3.LUT R3, R0, 0x1, RZ, 0xc0, !PT ;  /* 0x0000000100030812 */ /* 0x000fc800078ec0ff */
[----:B------:R-:W-:Y:S01]  /*3990*/  @P0 IADD3 R3, R2, 0x407ffff, R3 ;  /* 0x0407ffff02030810 */ /* 0x000fe20007ffe003 */
[----:B------:R-:W-:-:S03]  /*39a0*/  @!P0 FADD.FTZ R2, R4, 16384 ;  /* 0x4680000004028421 */ /* 0x000fc60000010000 */
[----:B------:R-:W-:Y:S01]  /*39b0*/  @P0 SHF.R.U32.HI R0, RZ, 0x14, R3 ;  /* 0x00000014ff000819 */ /* 0x000fe20000011603 */
[----:B------:R-:W-:-:S07]  /*39c0*/  @!P0 VIADD R0, R2, 0xb9800000 ;  /* 0xb980000002008836 */ /* 0x000fce0000000000 */
.L_x_1907:
[----:B------:R-:W-:Y:S05]  /*39d0*/  BSYNC B0 ;  /* 0x0000000000007941 */ /* 0x000fea0003800000 */
.L_x_1906:
[----:B------:R-:W-:-:S05]  /*39e0*/  LOP3.LUT R5, R0, R5, RZ, 0xfc, !PT ;  /* 0x0000000500057212 */ /* 0x000fca00078efcff */
[----:B------:R0:W-:Y:S01]  /*39f0*/  STG.E.U8 desc[UR36][R16.64], R5 ;  /* 0x0000000510007986 */ /* 0x0001e2000c101124 */
[----:B------:R-:W-:Y:S05]  /*3a00*/  BRA `(.L_x_1894) ;  /* 0x0000000400f07947 */ /* 0x000fea0003800000 */
.L_x_1905:
[----:B------:R-:W-:Y:S01]  /*3a10*/  LOP3.LUT R4, R2, 0x7fffffff, RZ, 0xc0, !PT ;  /* 0x7fffffff02047812 */ /* 0x000fe200078ec0ff */
[----:B------:R-:W-:Y:S03]  /*3a20*/  BSSY B0, `(.L_x_1908) ;  /* 0x000000e000007945 */ /* 0x000fe60003800000 */
[----:B------:R-:W-:-:S13]  /*3a30*/  ISETP.GT.U32.AND P0, PT, R4, 0x477fffff, PT ;  /* 0x477fffff0400780c */ /* 0x000fda0003f04070 */
[----:B------:R-:W-:Y:S05]  /*3a40*/  @P0 BRA `(.L_x_1909) ;  /* 0x0000000000200947 */ /* 0x000fea0003800000 */
[----:B------:R-:W-:-:S13]  /*3a50*/  ISETP.GE.U32.AND P0, PT, R4, 0x38800000, PT ;  /* 0x388000000400780c */ /* 0x000fda0003f06070 */
[----:B------:R-:W-:-:S04]  /*3a60*/  @P0 SHF.R.U32.HI R0, RZ, 0x15, R2 ;  /* 0x00000015ff000819 */ /* 0x000fc80000011602 */
[----:B------:R-:W-:-:S04]  /*3a70*/  @P0 LOP3.LUT R3, R0, 0x1, RZ, 0xc0, !PT ;  /* 0x0000000100030812 */ /* 0x000fc800078ec0ff */
[----:B------:R-:W-:Y:S01]  /*3a80*/  @P0 IADD3 R0, R2, 0x80fffff, R3 ;  /* 0x080fffff02000810 */ /* 0x000fe20007ffe003 */
[----:B------:R-:W-:-:S03]  /*3a90*/  @!P0 FADD.FTZ R3, R4, 128 ;  /* 0x4300000004038421 */ /* 0x000fc60000010000 */
[----:B------:R-:W-:Y:S01]  /*3aa0*/  @P0 SHF.R.U32.HI R0, RZ, 0x15, R0 ;  /* 0x00000015ff000819 */ /* 0x000fe20000011600 */
[----:B------:R-:W-:Y:S01]  /*3ab0*/  @!P0 VIADD R0, R3, 0xbd000000 ;  /* 0xbd00000003008836 */ /* 0x000fe20000000000 */
[----:B------:R-:W-:Y:S06]  /*3ac0*/  BRA `(.L_x_1910) ;  /* 0x00000000000c7947 */ /* 0x000fec0003800000 */
.L_x_1909:
[----:B------:R-:W-:Y:S01]  /*3ad0*/  IMAD.MOV.U32 R0, RZ, RZ, 0x7f ;  /* 0x0000007fff007424 */ /* 0x000fe200078e00ff */
[----:B------:R-:W-:-:S04]  /*3ae0*/  ISETP.GT.U32.AND P0, PT, R4, 0x7f800000, PT ;  /* 0x7f8000000400780c */ /* 0x000fc80003f04070 */
[----:B------:R-:W-:-:S09]  /*3af0*/  SEL R0, R0, 0x7c, P0 ;  /* 0x0000007c00007807 */ /* 0x000fd20000000000 */
.L_x_1910:
[----:B------:R-:W-:Y:S05]  /*3b00*/  BSYNC B0 ;  /* 0x0000000000007941 */ /* 0x000fea0003800000 */
.L_x_1908:
[----:B------:R-:W-:-:S04]  /*3b10*/  LOP3.LUT R2, R2, 0x80000000, RZ, 0xc0, !PT ;  /* 0x8000000002027812 */ /* 0x000fc800078ec0ff */
[----:B------:R-:W-:-:S04]  /*3b20*/  SHF.R.U32.HI R3, RZ, 0x18, R2 ;  /* 0x00000018ff037819 */ /* 0x000fc80000011602 */
[----:B------:R-:W-:-:S05]  /*3b30*/  LOP3.LUT R3, R0, R3, RZ, 0xfc, !PT ;  /* 0x0000000300037212 */ /* 0x000fca00078efcff */
[----:B------:R0:W-:Y:S01]  /*3b40*/  STG.E.U8 desc[UR36][R16.64], R3 ;  /* 0x0000000310007986 */ /* 0x0001e2000c101124 */
[----:B------:R-:W-:Y:S05]  /*3b50*/  BRA `(.L_x_1894) ;  /* 0x00000004009c7947 */ /* 0x000fea0003800000 */
.L_x_1904:
[----:B------:R-:W-:-:S05]  /*3b60*/  F2FP.BF16.F32.PACK_AB R2, RZ, R2 ;  /* 0x00000002ff02723e */ /* 0x000fca00000010ff */
[----:B------:R0:W-:Y:S01]  /*3b70*/  STG.E.U16 desc[UR36][R16.64], R2 ;  /* 0x0000000210007986 */ /* 0x0001e2000c101524 */
[----:B------:R-:W-:Y:S05]  /*3b80*/  BRA `(.L_x_1894) ;  /* 0x0000000400907947 */ /* 0x000fea0003800000 */
.L_x_1901:
        /* <DEDUP_REMOVED lines=8> */
[----:B------:R-:W0:Y:S02]  /*3c10*/  F2I.FTZ.U32.TRUNC.NTZ R3, R2 ;  /* 0x0000000200037305 */ /* 0x000e24000021f000 */
[----:B0-----:R0:W-:Y:S01]  /*3c20*/  STG.E.U16 desc[UR36][R16.64], R3 ;  /* 0x0000000310007986 */ /* 0x0011e2000c101524 */
[----:B------:R-:W-:Y:S05]  /*3c30*/  BRA `(.L_x_1894) ;  /* 0x0000000400647947 */ /* 0x000fea0003800000 */
.L_x_1913:
[----:B------:R-:W-:Y:S01]  /*3c40*/  LOP3.LUT R3, R2, 0x7fffffff, RZ, 0xc0, !PT ;  /* 0x7fffffff02037812 */ /* 0x000fe200078ec0ff */
[----:B------:R-:W-:Y:S01]  /*3c50*/  BSSY B0, `(.L_x_1914) ;  /* 0x0000013000007945 */ /* 0x000fe20003800000 */
[----:B------:R-:W-:Y:S02]  /*3c60*/  IMAD.MOV.U32 R8, RZ, RZ, 0x80 ;  /* 0x00000080ff087424 */ /* 0x000fe400078e00ff */
        /* <DEDUP_REMOVED lines=13> */
.L_x_1916:
[----:B------:R-:W-:-:S04]  /*3d40*/  LOP3.LUT R2, R2, 0x80000000, RZ, 0xc0, !PT ;  /* 0x8000000002027812 */ /* 0x000fc800078ec0ff */
[----:B------:R-:W-:-:S04]  /*3d50*/  SHF.R.U32.HI R3, RZ, 0x18, R2 ;  /* 0x00000018ff037819 */ /* 0x000fc80000011602 */
[----:B------:R-:W-:-:S04]  /*3d60*/  LOP3.LUT R0, R0, R3, RZ, 0xfc, !PT ;  /* 0x0000000300007212 */ /* 0x000fc800078efcff */
[----:B------:R-:W-:-:S07]  /*3d70*/  PRMT R8, R0, 0x7610, R8 ;  /* 0x0000761000087816 */ /* 0x000fce0000000008 */
.L_x_1915:
[----:B------:R-:W-:Y:S05]  /*3d80*/  BSYNC B0 ;  /* 0x0000000000007941 */ /* 0x000fea0003800000 */
.L_x_1914:
[----:B------:R0:W-:Y:S01]  /*3d90*/  STG.E.U8 desc[UR36][R16.64], R8 ;  /* 0x0000000810007986 */ /* 0x0001e2000c101124 */
[----:B------:R-:W-:Y:S05]  /*3da0*/  BRA `(.L_x_1894) ;  /* 0x0000000400087947 */ /* 0x000fea0003800000 */
.L_x_1912:
        /* <DEDUP_REMOVED lines=16> */
.L_x_1919:
[----:B------:R-:W-:-:S04]  /*3eb0*/  LOP3.LUT R2, R2, 0x80000000, RZ, 0xc0, !PT ;  /* 0x8000000002027812 */ /* 0x000fc800078ec0ff */
[----:B------:R-:W-:-:S04]  /*3ec0*/  SHF.R.U32.HI R3, RZ, 0x18, R2 ;  /* 0x00000018ff037819 */ /* 0x000fc80000011602 */
[----:B------:R-:W-:-:S04]  /*3ed0*/  LOP3.LUT R0, R0, R3, RZ, 0xfc, !PT ;  /* 0x0000000300007212 */ /* 0x000fc800078efcff */
[----:B------:R-:W-:-:S07]  /*3ee0*/  PRMT R8, R0, 0x7610, R8 ;  /* 0x0000761000087816 */ /* 0x000fce0000000008 */
.L_x_1918:
[----:B------:R-:W-:Y:S05]  /*3ef0*/  BSYNC B0 ;  /* 0x0000000000007941 */ /* 0x000fea0003800000 */
.L_x_1917:
[----:B------:R0:W-:Y:S01]  /*3f00*/  STG.E.U8 desc[UR36][R16.64], R8 ;  /* 0x0000000810007986 */ /* 0x0001e2000c101124 */
[----:B------:R-:W-:Y:S05]  /*3f10*/  BRA `(.L_x_1894) ;  /* 0x0000000000ac7947 */ /* 0x000fea0003800000 */
.L_x_1911:
[----:B------:R-:W-:-:S13]  /*3f20*/  ISETP.NE.AND P0, PT, R5, 0x1c, PT ;  /* 0x0000001c0500780c */ /* 0x000fda0003f05270 */
[----:B------:R-:W-:Y:S05]  /*3f30*/  @!P0 BRA `(.L_x_1920) ;  /* 0x00000000009c8947 */ /* 0x000fea0003800000 */
[----:B------:R-:W-:-:S13]  /*3f40*/  ISETP.NE.AND P0, PT, R5, 0x1d, PT ;  /* 0x0000001d0500780c */ /* 0x000fda0003f05270 */
[----:B------:R-:W-:Y:S05]  /*3f50*/  @!P0 BRA `(.L_x_1921) ;  /* 0x0000000000888947 */ /* 0x000fea0003800000 */
[----:B------:R-:W-:-:S13]  /*3f60*/  ISETP.NE.AND P0, PT, R5, 0x2c, PT ;  /* 0x0000002c0500780c */ /* 0x000fda0003f05270 */
[----:B------:R-:W-:Y:S05]  /*3f70*/  @P0 BRA `(.L_x_1893) ;  /* 0x00000000003c0947 */ /* 0x000fea0003800000 */
        /* <DEDUP_REMOVED lines=15> */
.L_x_1893:
        /* <DEDUP_REMOVED lines=16> */
.L_x_1922:
[----:B------:R-:W-:Y:S05]  /*4170*/  BRA `(.L_x_1894) ;  /* 0x0000000000147947 */ /* 0x000fea0003800000 */
.L_x_1921:
[----:B------:R-:W0:Y:S02]  /*4180*/  F2I.U64.TRUNC R2, R2 ;  /* 0x0000000200027311 */ /* 0x000e24000020d800 */
[----:B0-----:R0:W-:Y:S01]  /*4190*/  STG.E.64 desc[UR36][R16.64], R2 ;  /* 0x0000000210007986 */ /* 0x0011e2000c101b24 */
[----:B------:R-:W-:Y:S05]  /*41a0*/  BRA `(.L_x_1894) ;  /* 0x0000000000087947 */ /* 0x000fea0003800000 */
.L_x_1920:
[----:B------:R-:W0:Y:S02]  /*41b0*/  F2I.FTZ.U32.TRUNC.NTZ R3, R2 ;  /* 0x0000000200037305 */ /* 0x000e24000021f000 */
[----:B0-----:R0:W-:Y:S02]  /*41c0*/  STG.E desc[UR36][R16.64], R3 ;  /* 0x0000000310007986 */ /* 0x0011e4000c101924 */
.L_x_1894:
[----:B------:R-:W-:-:S04]  /*41d0*/  IMAD R18, R18, 0x200, R23 ;  /* 0x0000020012127824 */ /* 0x000fc800078e0217 */
[----:B------:R-:W-:-:S07]  /*41e0*/  VIADD R19, R18, 0x80 ;  /* 0x0000008012137836 */ /* 0x000fce0000000000 */
.L_x_1831:
[----:B------:R-:W-:Y:S05]  /*41f0*/  BSYNC B7 ;  /* 0x0000000000077941 */ /* 0x000fea0003800000 */
.L_x_1830:
        /* <DEDUP_REMOVED lines=358> */
.L_x_1925:
        /* <DEDUP_REMOVED lines=20> */
[----:B--2---:R4:W0:Y:S01]  /*59a0*/  I2F.S16 R22, R2 ;  /* 0x0000000200167306 */ /* 0x0048220000101400 */
[----:B------:R-:W-:Y:S05]  /*59b0*/  BRA `(.L_x_1932) ;  /* 0x0000000c00387947 */ /* 0x000fea0003800000 */
.L_x_1930:
[----:B------:R-:W2:Y:S02]  /*59c0*/  LDG.E.U8 R2, desc[UR36][R2.64] ;  /* 0x0000002402027981 */ /* 0x000ea4000c1e1100 */
[----:B--2---:R-:W-:Y:S01]  /*59d0*/  I2FP.F32.U32 R22, R2 ;  /* 0x0000000200167245 */ /* 0x004fe20000201000 */
[----:B------:R-:W-:Y:S06]  /*59e0*/  BRA `(.L_x_1932) ;  /* 0x0000000c002c7947 */ /* 0x000fec0003800000 */
.L_x_1929:
[----:B------:R-:W-:-:S13]  /*59f0*/  ISETP.NE.AND P0, PT, R4, 0x2, PT ;  /* 0x000000020400780c */ /* 0x000fda0003f05270 */
[----:B------:R-:W-:Y:S05]  /*5a00*/  @!P0 BRA `(.L_x_1933) ;  /* 0x0000000000288947 */ /* 0x000fea0003800000 */
[----:B------:R-:W-:-:S13]  /*5a10*/  ISETP.NE.AND P0, PT, R4, 0x3, PT ;  /* 0x000000030400780c */ /* 0x000fda0003f05270 */
[----:B------:R-:W-:Y:S05]  /*5a20*/  @!P0 BRA `(.L_x_1934) ;  /* 0x0000000000148947 */ /* 0x000fea0003800000 */
[----:B------:R-:W-:-:S13]  /*5a30*/  ISETP.NE.AND P0, PT, R4, 0x4, PT ;  /* 0x000000040400780c */ /* 0x000fda0003f05270 */
[----:B------:R-:W-:Y:S05]  /*5a40*/  @P0 BRA `(.L_x_1931) ;  /* 0x0000000800b80947 */ /* 0x000fea0003800000 */
[----:B------:R-:W2:Y:S02]  /*5a50*/  LDG.E.64 R22, desc[UR36][R2.64] ;  /* 0x0000002402167981 */ /* 0x000ea4000c1e1b00 */
[----:B--2---:R2:W3:Y:S01]  /*5a60*/  I2F.S64 R22, R22 ;  /* 0x0000001600167312 */ /* 0x0044e20000301400 */
[----:B------:R-:W-:Y:S05]  /*5a70*/  BRA `(.L_x_1932) ;  /* 0x0000000c00087947 */ /* 0x000fea0003800000 */
.L_x_1934:
[----:B------:R-:W2:Y:S02]  /*5a80*/  LDG.E R2, desc[UR36][R2.64] ;  /* 0x0000002402027981 */ /* 0x000ea4000c1e1900 */
[----:B--2---:R-:W-:Y:S01]  /*5a90*/  I2FP.F32.S32 R22, R2 ;  /* 0x0000000200167245 */ /* 0x004fe20000201400 */
[----:B------:R-:W-:Y:S06]  /*5aa0*/  BRA `(.L_x_1932) ;  /* 0x0000000800fc7947 */ /* 0x000fec0003800000 */
.L_x_1933:
[----:B------:R-:W2:Y:S02]  /*5ab0*/  LDG.E.U16 R2, desc[UR36][R2.64] ;  /* 0x0000002402027981 */ /* 0x000ea4000c1e1500 */
[----:B--2---:R0:W1:Y:S01]  /*5ac0*/  I2F.S16 R22, R2 ;  /* 0x0000000200167306 */ /* 0x0040620000101400 */
[----:B------:R-:W-:Y:S05]  /*5ad0*/  BRA `(.L_x_1932) ;  /* 0x0000000800f07947 */ /* 0x000fea0003800000 */
.L_x_1928:
        /* <DEDUP_REMOVED lines=8> */
.L_x_1936:
[----:B------:R-:W2:Y:S02]  /*5b60*/  LDG.E.U16 R2, desc[UR36][R2.64] ;  /* 0x0000002402027981 */ /* 0x000ea4000c1e1500 */
[----:B--2---:R-:W-:Y:S01]  /*5b70*/  HADD2.F32 R22, -RZ, R2.H0_H0 ;  /* 0x20000002ff167230 */ /* 0x004fe20000004100 */
[----:B------:R-:W-:Y:S06]  /*5b80*/  BRA `(.L_x_1932) ;  /* 0x0000000800c47947 */ /* 0x000fec0003800000 */
.L_x_1935:
        /* <DEDUP_REMOVED lines=8> */
.L_x_1938:
[----:B------:R-:W2:Y:S02]  /*5c10*/  LDG.E.U16 R2, desc[UR36][R2.64] ;  /* 0x0000002402027981 */ /* 0x000ea4000c1e1500 */
[----:B--2---:R-:W-:Y:S01]  /*5c20*/  HADD2.F32 R22, -RZ, R2.H0_H0 ;  /* 0x20000002ff167230 */ /* 0x004fe20000004100 */
[----:B------:R-:W-:Y:S06]  /*5c30*/  BRA `(.L_x_1932) ;  /* 0x0000000800987947 */ /* 0x000fec0003800000 */
.L_x_1937:
[----:B------:R-:W2:Y:S01]  /*5c40*/  LDG.E.64 R2, desc[UR36][R2.64] ;  /* 0x0000002402027981 */ /* 0x000ea2000c1e1b00 */
[----:B------:R-:W-:Y:S01]  /*5c50*/  UMOV UR4, 0xf0000000 ;  /* 0xf000000000047882 */ /* 0x000fe20000000000 */
[----:B------:R-:W-:Y:S01]  /*5c60*/  UMOV UR5, 0x380fffff ;  /* 0x380fffff00057882 */ /* 0x000fe20000000000 */
[----:B--2---:R-:W0:Y:S01]  /*5c70*/  F2F.F32.F64 R22, R2 ;  /* 0x0000000200167310 */ /* 0x004e220000301000 */
[----:B------:R-:W-:-:S14]  /*5c80*/  DSETP.GEU.AND P0, PT, |R2|, UR4, PT ;  /* 0x0000000402007e2a */ /* 0x000fdc000bf0e200 */
[----:B0-----:R-:W-:Y:S01]  /*5c90*/  @!P0 FMUL R22, R22, 1.175494350822287508e-38 ;  /* 0x0080000016168820 */ /* 0x001fe20000400000 */
[----:B------:R-:W-:Y:S06]  /*5ca0*/  BRA `(.L_x_1932) ;  /* 0x00000008007c7947 */ /* 0x000fec0003800000 */
.L_x_1927:
        /* <DEDUP_REMOVED lines=12> */
.L_x_1941:
[----:B------:R-:W2:Y:S01]  /*5d70*/  LDG.E.64 R2, desc[UR36][R2.64] ;  /* 0x0000002402027981 */ /* 0x000ea2000c1e1b00 */
[----:B------:R-:W-:Y:S01]  /*5d80*/  UMOV UR4, 0xf0000000 ;  /* 0xf000000000047882 */ /* 0x000fe20000000000 */
[----:B------:R-:W-:Y:S01]  /*5d90*/  UMOV UR5, 0x380fffff ;  /* 0x380fffff00057882 */ /* 0x000fe20000000000 */
[----:B--2---:R-:W0:Y:S01]  /*5da0*/  F2F.F32.F64 R22, R2 ;  /* 0x0000000200167310 */ /* 0x004e220000301000 */
[----:B------:R-:W-:-:S14]  /*5db0*/  DSETP.GEU.AND P0, PT, |R2|, UR4, PT ;  /* 0x0000000402007e2a */ /* 0x000fdc000bf0e200 */
[----:B0-----:R-:W-:Y:S01]  /*5dc0*/  @!P0 FMUL R22, R22, 1.175494350822287508e-38 ;  /* 0x0080000016168820 */ /* 0x001fe20000400000 */
[----:B------:R-:W-:Y:S06]  /*5dd0*/  BRA `(.L_x_1932) ;  /* 0x0000000800307947 */ /* 0x000fec0003800000 */
.L_x_1940:
        /* <DEDUP_REMOVED lines=26> */
.L_x_1943:
        /* <DEDUP_REMOVED lines=13> */
.L_x_1942:
[----:B------:R-:W2:Y:S02]  /*6050*/  LDG.E.U16 R2, desc[UR36][R2.64] ;  /* 0x0000002402027981 */ /* 0x000ea4000c1e1500 */
[----:B--2---:R-:W-:Y:S01]  /*6060*/  IMAD.U32 R22, R2, 0x10000, RZ ;  /* 0x0001000002167824 */ /* 0x004fe200078e00ff */
[----:B------:R-:W-:Y:S06]  /*6070*/  BRA `(.L_x_1932) ;  /* 0x0000000400887947 */ /* 0x000fec0003800000 */
.L_x_1939:
        /* <DEDUP_REMOVED lines=11> */
.L_x_1946:
        /* <DEDUP_REMOVED lines=20> */
.L_x_1948:
[----:B------:R-:W-:Y:S05]  /*6270*/  BSYNC B0 ;  /* 0x0000000000007941 */ /* 0x000fea0003800000 */
.L_x_1947:
[----:B------:R-:W-:Y:S01]  /*6280*/  IMAD.SHL.U32 R2, R2, 0x100000, RZ ;  /* 0x0010000002027824 */ /* 0x000fe200078e00ff */
[----:B------:R-:W-:-:S04]  /*6290*/  LEA R3, R0, 0x3b800000, 0x17 ;  /* 0x3b80000000037811 */ /* 0x000fc800078eb8ff */
[----:B------:R-:W-:Y:S01]  /*62a0*/  LOP3.LUT R22, R3, R2, R22, 0xfe, !PT ;  /* 0x0000000203167212 */ /* 0x000fe200078efe16 */
[----:B------:R-:W-:Y:S06]  /*62b0*/  BRA `(.L_x_1932) ;  /* 0x0000000000f87947 */ /* 0x000fec0003800000 */
.L_x_1945:
        /* <DEDUP_REMOVED lines=20> */
.L_x_1950:
[----:B------:R-:W-:Y:S05]  /*6400*/  BSYNC B0 ;  /* 0x0000000000007941 */ /* 0x000fea0003800000 */
.L_x_1949:
[----:B------:R-:W-:Y:S01]  /*6410*/  IMAD.SHL.U32 R2, R2, 0x200000, RZ ;  /* 0x0020000002027824 */ /* 0x000fe200078e00ff */
[----:B------:R-:W-:-:S04]  /*6420*/  LEA R3, R0, 0x37800000, 0x17 ;  /* 0x3780000000037811 */ /* 0x000fc800078eb8ff */
[----:B------:R-:W-:Y:S01]  /*6430*/  LOP3.LUT R22, R3, R2, R22, 0xfe, !PT ;  /* 0x0000000203167212 */ /* 0x000fe200078efe16 */
[----:B------:R-:W-:Y:S06]  /*6440*/  BRA `(.L_x_1932) ;  /* 0x0000000000947947 */ /* 0x000fec0003800000 */
.L_x_1944:
        /* <DEDUP_REMOVED lines=14> */
.L_x_1931:
        /* <DEDUP_REMOVED lines=16> */
.L_x_1953:
[----:B------:R-:W-:Y:S01]  /*6630*/  IMAD.MOV.U32 R22, RZ, RZ, RZ ;  /* 0x000000ffff167224 */ /* 0x000fe200078e00ff */
[----:B------:R-:W-:Y:S06]  /*6640*/  BRA `(.L_x_1932) ;  /* 0x0000000000147947 */ /* 0x000fec0003800000 */
.L_x_1952:
[----:B------:R-:W2:Y:S02]  /*6650*/  LDG.E.64 R22, desc[UR36][R2.64] ;  /* 0x0000002402167981 */ /* 0x000ea4000c1e1b00 */
[----:B--2---:R0:W1:Y:S01]  /*6660*/  I2F.U64 R22, R22 ;  /* 0x0000001600167312 */ /* 0x0040620000301000 */
[----:B------:R-:W-:Y:S05]  /*6670*/  BRA `(.L_x_1932) ;  /* 0x0000000000087947 */ /* 0x000fea0003800000 */
.L_x_1951:
[----:B------:R-:W2:Y:S02]  /*6680*/  LDG.E R2, desc[UR36][R2.64] ;  /* 0x0000002402027981 */ /* 0x000ea4000c1e1900 */
[----:B--2---:R-:W-:-:S07]  /*6690*/  I2FP.F32.U32 R22, R2 ;  /* 0x0000000200167245 */ /* 0x004fce0000201000 */
.L_x_1932:
[----:B------:R-:W-:Y:S05]  /*66a0*/  BSYNC B6 ;  /* 0x0000000000067941 */ /* 0x000fea0003800000 */
.L_x_1926:
[----:B------:R-:W2:Y:S01]  /*66b0*/  LDC.U8 R4, c[0x0][0x4a2] ;  /* 0x00012880ff047b82 */ /* 0x000ea20000000000 */
[----:B------:R-:W-:Y:S01]  /*66c0*/  ULDC.64 UR4, c[0x0][0x488] ;  /* 0x0001220000047ab9 */ /* 0x000fe20000000a00 */
[----:B------:R-:W-:Y:S01]  /*66d0*/  BSSY B6, `(.L_x_1954) ;  /* 0x00000df000067945 */ /* 0x000fe20003800000 */
[----:B0---4-:R-:W-:-:S05]  /*66e0*/  IADD3 R2, P0, R18, UR4, RZ ;  /* 0x0000000412027c10 */ /* 0x011fca000ff1e0ff */
        /* <DEDUP_REMOVED lines=15> */
.L_x_1958:
[----:B------:R-:W2:Y:S02]  /*67e0*/  LDG.E.U8 R2, desc[UR36][R2.64] ;  /* 0x0000002402027981 */ /* 0x000ea4000c1e1100 */
[----:B--2---:R-:W-:Y:S01]  /*67f0*/  I2FP.F32.U32 R5, R2 ;  /* 0x0000000200057245 */ /* 0x004fe20000201000 */
[----:B------:R-:W-:Y:S06]  /*6800*/  BRA `(.L_x_1960) ;  /* 0x0000000c002c7947 */ /* 0x000fec0003800000 */
.L_x_1957:
[----:B------:R-:W-:-:S13]  /*6810*/  ISETP.NE.AND P0, PT, R0, 0x2, PT ;  /* 0x000000020000780c */ /* 0x000fda0003f05270 */
[----:B------:R-:W-:Y:S05]  /*6820*/  @!P0 BRA `(.L_x_1961) ;  /* 0x0000000000288947 */ /* 0x000fea0003800000 */
[----:B------:R-:W-:-:S13]  /*6830*/  ISETP.NE.AND P0, PT, R0, 0x3, PT ;  /* 0x000000030000780c */ /* 0x000fda0003f05270 */
[----:B------:R-:W-:Y:S05]  /*6840*/  @!P0 BRA `(.L_x_1962) ;  /* 0x0000000000148947 */ /* 0x000fea0003800000 */
[----:B------:R-:W-:-:S13]  /*6850*/  ISETP.NE.AND P0, PT, R0, 0x4, PT ;  /* 0x000000040000780c */ /* 0x000fda0003f05270 */
[----:B------:R-:W-:Y:S05]  /*6860*/  @P0 BRA `(.L_x_1959) ;  /* 0x0000000800b80947 */ /* 0x000fea0003800000 */
[----:B------:R-:W2:Y:S02]  /*6870*/  LDG.E.64 R2, desc[UR36][R2.64] ;  /* 0x0000002402027981 */ /* 0x000ea4000c1e1b00 */
[----:B--2---:R0:W2:Y:S01]  /*6880*/  I2F.S64 R5, R2 ;  /* 0x0000000200057312 */ /* 0x0040a20000301400 */
[----:B------:R-:W-:Y:S05]  /*6890*/  BRA `(.L_x_1960) ;  /* 0x0000000c00087947 */ /* 0x000fea0003800000 */
.L_x_1962:
[----:B------:R-:W2:Y:S02]  /*68a0*/  LDG.E R2, desc[UR36][R2.64] ;  /* 0x0000002402027981 */ /* 0x000ea4000c1e1900 */
[----:B--2---:R-:W-:Y:S01]  /*68b0*/  I2FP.F32.S32 R5, R2 ;  /* 0x0000000200057245 */ /* 0x004fe20000201400 */
[----:B------:R-:W-:Y:S06]  /*68c0*/  BRA `(.L_x_1960) ;  /* 0x0000000800fc7947 */ /* 0x000fec0003800000 */
.L_x_1961:
[----:B------:R-:W2:Y:S02]  /*68d0*/  LDG.E.U16 R2, desc[UR36][R2.64] ;  /* 0x0000002402027981 */ /* 0x000ea4000c1e1500 */
[----:B--2---:R0:W2:Y:S01]  /*68e0*/  I2F.S16 R5, R2 ;  /* 0x0000000200057306 */ /* 0x0040a20000101400 */
[----:B------:R-:W-:Y:S05]  /*68f0*/  BRA `(.L_x_1960) ;  /* 0x0000000800f07947 */ /* 0x000fea0003800000 */
.L_x_1956:
        /* <DEDUP_REMOVED lines=8> */
.L_x_1964:
[----:B------:R-:W2:Y:S02]  /*6980*/  LDG.E.U16 R2, desc[UR36][R2.64] ;  /* 0x0000002402027981 */ /* 0x000ea4000c1e1500 */
[----:B--2---:R-:W-:Y:S01]  /*6990*/  HADD2.F32 R5, -RZ, R2.H0_H0 ;  /* 0x20000002ff057230 */ /* 0x004fe20000004100 */
[----:B------:R-:W-:Y:S06]  /*69a0*/  BRA `(.L_x_1960) ;  /* 0x0000000800c47947 */ /* 0x000fec0003800000 */
.L_x_1963:
        /* <DEDUP_REMOVED lines=8> */
.L_x_1966:
[----:B------:R-:W2:Y:S02]  /*6a30*/  LDG.E.U16 R2, desc[UR36][R2.64] ;  /* 0x0000002402027981 */ /* 0x000ea4000c1e1500 */
[----:B--2---:R-:W-:Y:S01]  /*6a40*/  HADD2.F32 R5, -RZ, R2.H0_H0 ;  /* 0x20000002ff057230 */ /* 0x004fe20000004100 */
[----:B------:R-:W-:Y:S06]  /*6a50*/  BRA `(.L_x_1960) ;  /* 0x0000000800987947 */ /* 0x000fec0003800000 */
.L_x_1965:
[----:B------:R-:W2:Y:S01]  /*6a60*/  LDG.E.64 R2, desc[UR36][R2.64] ;  /* 0x0000002402027981 */ /* 0x000ea2000c1e1b00 */
[----:B------:R-:W-:Y:S01]  /*6a70*/  UMOV UR4, 0xf0000000 ;  /* 0xf000000000047882 */ /* 0x000fe20000000000 */
[----:B------:R-:W-:Y:S01]  /*6a80*/  UMOV UR5, 0x380fffff ;  /* 0x380fffff00057882 */ /* 0x000fe20000000000 */
[----:B--2---:R-:W0:Y:S01]  /*6a90*/  F2F.F32.F64 R5, R2 ;  /* 0x0000000200057310 */ /* 0x004e220000301000 */
[----:B------:R-:W-:-:S14]  /*6aa0*/  DSETP.GEU.AND P0, PT, |R2|, UR4, PT ;  /* 0x0000000402007e2a */ /* 0x000fdc000bf0e200 */
[----:B0-----:R-:W-:Y:S01]  /*6ab0*/  @!P0 FMUL R5, R5, 1.175494350822287508e-38 ;  /* 0x0080000005058820 */ /* 0x001fe20000400000 */
[----:B------:R-:W-:Y:S06]  /*6ac0*/  BRA `(.L_x_1960) ;  /* 0x00000008007c7947 */ /* 0x000fec0003800000 */
.L_x_1955:
        /* <DEDUP_REMOVED lines=12> */
.L_x_1969:
[----:B------:R-:W2:Y:S01]  /*6b90*/  LDG.E.64 R2, desc[UR36][R2.64] ;  /* 0x0000002402027981 */ /* 0x000ea2000c1e1b00 */
[----:B------:R-:W-:Y:S01]  /*6ba0*/  UMOV UR4, 0xf0000000 ;  /* 0xf000000000047882 */ /* 0x000fe20000000000 */
[----:B------:R-:W-:Y:S01]  /*6bb0*/  UMOV UR5, 0x380fffff ;  /* 0x380fffff00057882 */ /* 0x000fe20000000000 */
[----:B--2---:R-:W0:Y:S01]  /*6bc0*/  F2F.F32.F64 R5, R2 ;  /* 0x0000000200057310 */ /* 0x004e220000301000 */
[----:B------:R-:W-:-:S14]  /*6bd0*/  DSETP.GEU.AND P0, PT, |R2|, UR4, PT ;  /* 0x0000000402007e2a */ /* 0x000fdc000bf0e200 */
[----:B0-----:R-:W-:Y:S01]  /*6be0*/  @!P0 FMUL R5, R5, 1.175494350822287508e-38 ;  /* 0x0080000005058820 */ /* 0x001fe20000400000 */
[----:B------:R-:W-:Y:S06]  /*6bf0*/  BRA `(.L_x_1960) ;  /* 0x0000000800307947 */ /* 0x000fec0003800000 */
.L_x_1968:
        /* <DEDUP_REMOVED lines=26> */
.L_x_1971:
        /* <DEDUP_REMOVED lines=13> */
.L_x_1970:
[----:B------:R-:W2:Y:S02]  /*6e70*/  LDG.E.U16 R2, desc[UR36][R2.64] ;  /* 0x0000002402027981 */ /* 0x000ea4000c1e1500 */
[----:B--2---:R-:W-:Y:S01]  /*6e80*/  IMAD.U32 R5, R2, 0x10000, RZ ;  /* 0x0001000002057824 */ /* 0x004fe200078e00ff */
[----:B------:R-:W-:Y:S06]  /*6e90*/  BRA `(.L_x_1960) ;  /* 0x0000000400887947 */ /* 0x000fec0003800000 */
.L_x_1967:
        /* <DEDUP_REMOVED lines=11> */
.L_x_1974:
        /* <DEDUP_REMOVED lines=20> */
.L_x_1976:
[----:B------:R-:W-:Y:S05]  /*7090*/  BSYNC B0 ;  /* 0x0000000000007941 */ /* 0x000fea0003800000 */
.L_x_1975:
[----:B------:R-:W-:Y:S01]  /*70a0*/  IMAD.SHL.U32 R2, R2, 0x100000, RZ ;  /* 0x0010000002027824 */ /* 0x000fe200078e00ff */
[----:B------:R-:W-:-:S04]  /*70b0*/  LEA R5, R0, 0x3b800000, 0x17 ;  /* 0x3b80000000057811 */ /* 0x000fc800078eb8ff */
[----:B------:R-:W-:Y:S01]  /*70c0*/  LOP3.LUT R5, R5, R2, R4, 0xfe, !PT ;  /* 0x0000000205057212 */ /* 0x000fe200078efe04 */
[----:B------:R-:W-:Y:S06]  /*70d0*/  BRA `(.L_x_1960) ;  /* 0x0000000000f87947 */ /* 0x000fec0003800000 */
.L_x_1973:
        /* <DEDUP_REMOVED lines=20> */
.L_x_1978:
[----:B------:R-:W-:Y:S05]  /*7220*/  BSYNC B0 ;  /* 0x0000000000007941 */ /* 0x000fea0003800000 */
.L_x_1977:
[----:B------:R-:W-:Y:S01]  /*7230*/  IMAD.SHL.U32 R2, R2, 0x200000, RZ ;  /* 0x0020000002027824 */ /* 0x000fe200078e00ff */
[----:B------:R-:W-:-:S04]  /*7240*/  LEA R5, R0, 0x37800000, 0x17 ;  /* 0x3780000000057811 */ /* 0x000fc800078eb8ff */
[----:B------:R-:W-:Y:S01]  /*7250*/  LOP3.LUT R5, R5, R2, R4, 0xfe, !PT ;  /* 0x0000000205057212 */ /* 0x000fe200078efe04 */
[----:B------:R-:W-:Y:S06]  /*7260*/  BRA `(.L_x_1960) ;  /* 0x0000000000947947 */ /* 0x000fec0003800000 */
.L_x_1972:
        /* <DEDUP_REMOVED lines=14> */
.L_x_1959:
        /* <DEDUP_REMOVED lines=15> */
[----:B01-3-5:R-:W-:Y:S05]  /*7440*/  CALL.ABS.NOINC R2 ;  /* 0x0000000002007343 */ /* 0x02bfea0003c00000 */
.L_x_1981:
[----:B------:R-:W-:Y:S01]  /*7450*/  IMAD.MOV.U32 R5, RZ, RZ, RZ ;  /* 0x000000ffff057224 */ /* 0x000fe200078e00ff */
[----:B------:R-:W-:Y:S06]  /*7460*/  BRA `(.L_x_1960) ;  /* 0x0000000000147947 */ /* 0x000fec0003800000 */
.L_x_1980:
[----:B------:R-:W2:Y:S02]  /*7470*/  LDG.E.64 R2, desc[UR36][R2.64] ;  /* 0x0000002402027981 */ /* 0x000ea4000c1e1b00 */
[----:B--2---:R0:W2:Y:S01]  /*7480*/  I2F.U64 R5, R2 ;  /* 0x0000000200057312 */ /* 0x0040a20000301000 */
[----:B------:R-:W-:Y:S05]  /*7490*/  BRA `(.L_x_1960) ;  /* 0x0000000000087947 */ /* 0x000fea0003800000 */
.L_x_1979:
[----:B------:R-:W2:Y:S02]  /*74a0*/  LDG.E R2, desc[UR36][R2.64] ;  /* 0x0000002402027981 */ /* 0x000ea4000c1e1900 */
[----:B--2---:R-:W-:-:S07]  /*74b0*/  I2FP.F32.U32 R5, R2 ;  /* 0x0000000200057245 */ /* 0x004fce0000201000 */
.L_x_1960:
[----:B------:R-:W-:Y:S05]  /*74c0*/  BSYNC B6 ;  /* 0x0000000000067941 */ /* 0x000fea0003800000 */
.L_x_1954:
[----:B------:R-:W4:Y:S01]  /*74d0*/  LDC.U8 R4, c[0x0][0x4a0] ;  /* 0x00012800ff047b82 */ /* 0x000f220000000000 */
[----:B0123-5:R-:W-:-:S07]  /*74e0*/  FADD.FTZ R3, R5, -R22 ;  /* 0x8000001605037221 */ /* 0x02ffce0000010000 */
[----:B------:R-:W0:Y:S01]  /*74f0*/  LDC R0, c[0x0][0x490] ;  /* 0x00012400ff007b82 */ /* 0x000e220000000800 */
[----:B----4-:R-:W-:-:S04]  /*7500*/  PRMT R2, R4, 0x9910, RZ ;  /* 0x0000991004027816 */ /* 0x010fc800000000ff */
[----:B------:R-:W-:Y:S02]  /*7510*/  ISETP.GT.AND P1, PT, R2, 0x9, PT ;  /* 0x000000090200780c */ /* 0x000fe40003f24270 */
[C---:B0-----:R-:W-:Y:S01]  /*7520*/  FSETP.GEU.FTZ.AND P0, PT, |R0|.reuse, 0.5, PT ;  /* 0x3f0000000000780b */ /* 0x041fe20003f1e200 */
[----:B------:R-:W-:Y:S01]  /*7530*/  FFMA.FTZ R22, R3, R0, R22 ;  /* 0x0000000003167223 */ /* 0x000fe20000010016 */
[----:B------:R-:W-:-:S11]  /*7540*/  FADD.FTZ R0, -R0, 1 ;  /* 0x3f80000000007421 */ /* 0x000fd60000010100 */
[----:B------:R-:W-:Y:S01]  /*7550*/  @P0 FFMA.FTZ R22, R0, -R3, R5 ;  /* 0x8000000300160223 */ /* 0x000fe20000010005 */
        /* <DEDUP_REMOVED lines=12> */
.L_x_1985:
[----:B------:R-:W0:Y:S02]  /*7620*/  F2I.S64.TRUNC R22, R22 ;  /* 0x0000001600167311 */ /* 0x000e24000020d900 */
[----:B0-----:R-:W-:-:S05]  /*7630*/  IMAD.MOV.U32 R3, RZ, RZ, R22 ;  /* 0x000000ffff037224 */ /* 0x001fca00078e0016 */
[----:B------:R0:W-:Y:S01]  /*7640*/  STG.E.U8 desc[UR36][R16.64], R3 ;  /* 0x0000000310007986 */ /* 0x0001e2000c101124 */
[----:B------:R-:W-:Y:S05]  /*7650*/  BRA `(.L_x_1987) ;  /* 0x0000000c00407947 */ /* 0x000fea0003800000 */
.L_x_1984:
        /* <DEDUP_REMOVED lines=9> */
.L_x_1989:
[----:B------:R-:W0:Y:S02]  /*76f0*/  F2I.FTZ.TRUNC.NTZ R3, R22 ;  /* 0x0000001600037305 */ /* 0x000e24000021f100 */
[----:B0-----:R0:W-:Y:S01]  /*7700*/  STG.E desc[UR36][R16.64], R3 ;  /* 0x0000000310007986 */ /* 0x0011e2000c101924 */
[----:B------:R-:W-:Y:S05]  /*7710*/  BRA `(.L_x_1987) ;  /* 0x0000000c00107947 */ /* 0x000fea0003800000 */
.L_x_1988:
[----:B------:R-:W0:Y:S02]  /*7720*/  F2I.FTZ.TRUNC.NTZ R3, R22 ;  /* 0x0000001600037305 */ /* 0x000e24000021f100 */
[----:B0-----:R0:W-:Y:S01]  /*7730*/  STG.E.U16 desc[UR36][R16.64], R3 ;  /* 0x0000000310007986 */ /* 0x0011e2000c101524 */
[----:B------:R-:W-:Y:S05]  /*7740*/  BRA `(.L_x_1987) ;  /* 0x0000000c00047947 */ /* 0x000fea0003800000 */
.L_x_1983:
        /* <DEDUP_REMOVED lines=8> */
.L_x_1991:
[----:B------:R-:W-:-:S05]  /*77d0*/  F2FP.F16.F32.PACK_AB R22, RZ, R22 ;  /* 0x00000016ff16723e */ /* 0x000fca00000000ff */
[----:B------:R0:W-:Y:S01]  /*77e0*/  STG.E.U16 desc[UR36][R16.64], R22 ;  /* 0x0000001610007986 */ /* 0x0001e2000c101524 */
[----:B------:R-:W-:Y:S05]  /*77f0*/  BRA `(.L_x_1987) ;  /* 0x0000000800d87947 */ /* 0x000fea0003800000 */
.L_x_1990:
        /* <DEDUP_REMOVED lines=9> */
.L_x_1993:
[----:B------:R-:W-:-:S04]  /*7890*/  F2FP.F16.F32.PACK_AB R3, RZ, R22 ;  /* 0x00000016ff03723e */ /* 0x000fc800000000ff */
[----:B------:R-:W-:-:S05]  /*78a0*/  PRMT R3, R3, 0x5410, RZ ;  /* 0x0000541003037816 */ /* 0x000fca00000000ff */
[----:B------:R0:W-:Y:S01]  /*78b0*/  STG.E desc[UR36][R16.64], R3 ;  /* 0x0000000310007986 */ /* 0x0001e2000c101924 */
[----:B------:R-:W-:Y:S05]  /*78c0*/  BRA `(.L_x_1987) ;  /* 0x0000000800a47947 */ /* 0x000fea0003800000 */
.L_x_1992:
[----:B------:R-:W-:-:S06]  /*78d0*/  FMUL.FTZ R2, R22, 1 ;  /* 0x3f80000016027820 */ /* 0x000fcc0000410000 */
[----:B------:R-:W0:Y:S02]  /*78e0*/  F2F.F64.F32 R2, R2 ;  /* 0x0000000200027310 */ /* 0x000e240000201800 */
[----:B0-----:R0:W-:Y:S01]  /*78f0*/  STG.E.64 desc[UR36][R16.64], R2 ;  /* 0x0000000210007986 */ /* 0x0011e2000c101b24 */
[----:B------:R-:W-:Y:S05]  /*7900*/  BRA `(.L_x_1987) ;  /* 0x0000000800947947 */ /* 0x000fea0003800000 */
.L_x_1982:
        /* <DEDUP_REMOVED lines=12> */
.L_x_1996:
[----:B------:R-:W-:Y:S01]  /*79d0*/  FMUL.FTZ R4, R22, 1 ;  /* 0x3f80000016047820 */ /* 0x000fe20000410000 */
[----:B------:R-:W-:-:S05]  /*79e0*/  CS2R R6, SRZ ;  /* 0x0000000000067805 */ /* 0x000fca000001ff00 */
[----:B------:R-:W0:Y:S02]  /*79f0*/  F2F.F64.F32 R4, R4 ;  /* 0x0000000400047310 */ /* 0x000e240000201800 */
[----:B0-----:R0:W-:Y:S01]  /*7a00*/  STG.E.128 desc[UR36][R16.64], R4 ;  /* 0x0000000410007986 */ /* 0x0011e2000c101d24 */
[----:B------:R-:W-:Y:S05]  /*7a10*/  BRA `(.L_x_1987) ;  /* 0x0000000800507947 */ /* 0x000fea0003800000 */
.L_x_1995:
        /* <DEDUP_REMOVED lines=20> */
.L_x_2000:
[----:B------:R-:W-:Y:S05]  /*7b60*/  BSYNC B0 ;  /* 0x0000000000007941 */ /* 0x000fea0003800000 */
.L_x_1999:
[----:B------:R-:W-:-:S05]  /*7b70*/  LOP3.LUT R5, R0, R5, RZ, 0xfc, !PT ;  /* 0x0000000500057212 */ /* 0x000fca00078efcff */
[----:B------:R0:W-:Y:S01]  /*7b80*/  STG.E.U8 desc[UR36][R16.64], R5 ;  /* 0x0000000510007986 */ /* 0x0001e2000c101124 */
[----:B------:R-:W-:Y:S05]  /*7b90*/  BRA `(.L_x_1987) ;  /* 0x0000000400f07947 */ /* 0x000fea0003800000 */
.L_x_1998:
[----:B------:R-:W-:Y:S01]  /*7ba0*/  LOP3.LUT R2, R22, 0x7fffffff, RZ, 0xc0, !PT ;  /* 0x7fffffff16027812 */ /* 0x000fe200078ec0ff */
[----:B------:R-:W-:Y:S03]  /*7bb0*/  BSSY B0, `(.L_x_2001) ;  /* 0x000000e000007945 */ /* 0x000fe60003800000 */
        /* <DEDUP_REMOVED lines=10> */
.L_x_2002:
[----:B------:R-:W-:Y:S01]  /*7c60*/  IMAD.MOV.U32 R0, RZ, RZ, 0x7f ;  /* 0x0000007fff007424 */ /* 0x000fe200078e00ff */
[----:B------:R-:W-:-:S04]  /*7c70*/  ISETP.GT.U32.AND P0, PT, R2, 0x7f800000, PT ;  /* 0x7f8000000200780c */ /* 0x000fc80003f04070 */
[----:B------:R-:W-:-:S09]  /*7c80*/  SEL R0, R0, 0x7c, P0 ;  /* 0x0000007c00007807 */ /* 0x000fd20000000000 */
.L_x_2003:
[----:B------:R-:W-:Y:S05]  /*7c90*/  BSYNC B0 ;  /* 0x0000000000007941 */ /* 0x000fea0003800000 */
.L_x_2001:
[----:B------:R-:W-:-:S04]  /*7ca0*/  LOP3.LUT R22, R22, 0x80000000, RZ, 0xc0, !PT ;  /* 0x8000000016167812 */ /* 0x000fc800078ec0ff */
[----:B------:R-:W-:-:S04]  /*7cb0*/  SHF.R.U32.HI R3, RZ, 0x18, R22 ;  /* 0x00000018ff037819 */ /* 0x000fc80000011616 */
[----:B------:R-:W-:-:S05]  /*7cc0*/  LOP3.LUT R3, R0, R3, RZ, 0xfc, !PT ;  /* 0x0000000300037212 */ /* 0x000fca00078efcff */
[----:B------:R0:W-:Y:S01]  /*7cd0*/  STG.E.U8 desc[UR36][R16.64], R3 ;  /* 0x0000000310007986 */ /* 0x0001e2000c101124 */
[----:B------:R-:W-:Y:S05]  /*7ce0*/  BRA `(.L_x_1987) ;  /* 0x00000004009c7947 */ /* 0x000fea0003800000 */
.L_x_1997:
[----:B------:R-:W-:-:S05]  /*7cf0*/  F2FP.BF16.F32.PACK_AB R22, RZ, R22 ;  /* 0x00000016ff16723e */ /* 0x000fca00000010ff */
[----:B------:R0:W-:Y:S01]  /*7d00*/  STG.E.U16 desc[UR36][R16.64], R22 ;  /* 0x0000001610007986 */ /* 0x0001e2000c101524 */
[----:B------:R-:W-:Y:S05]  /*7d10*/  BRA `(.L_x_1987) ;  /* 0x0000000400907947 */ /* 0x000fea0003800000 */
.L_x_1994:
        /* <DEDUP_REMOVED lines=11> */
.L_x_2006:
        /* <DEDUP_REMOVED lines=16> */
.L_x_2009:
[----:B------:R-:W-:-:S04]  /*7ed0*/  LOP3.LUT R22, R22, 0x80000000, RZ, 0xc0, !PT ;  /* 0x8000000016167812 */ /* 0x000fc800078ec0ff */
[----:B------:R-:W-:-:S04]  /*7ee0*/  SHF.R.U32.HI R3, RZ, 0x18, R22 ;  /* 0x00000018ff037819 */ /* 0x000fc80000011616 */
[----:B------:R-:W-:-:S04]  /*7ef0*/  LOP3.LUT R0, R0, R3, RZ, 0xfc, !PT ;  /* 0x0000000300007212 */ /* 0x000fc800078efcff */
[----:B------:R-:W-:-:S07]  /*7f00*/  PRMT R8, R0, 0x7610, R8 ;  /* 0x0000761000087816 */ /* 0x000fce0000000008 */
.L_x_2008:
[----:B------:R-:W-:Y:S05]  /*7f10*/  BSYNC B0 ;  /* 0x0000000000007941 */ /* 0x000fea0003800000 */
.L_x_2007:
[----:B------:R3:W-:Y:S01]  /*7f20*/  STG.E.U8 desc[UR36][R16.64], R8 ;  /* 0x0000000810007986 */ /* 0x0007e2000c101124 */
[----:B------:R-:W-:Y:S05]  /*7f30*/  BRA `(.L_x_1987) ;  /* 0x0000000400087947 */ /* 0x000fea0003800000 */
.L_x_2005:
        /* <DEDUP_REMOVED lines=16> */
.L_x_2012:
[----:B------:R-:W-:-:S04]  /*8040*/  LOP3.LUT R22, R22, 0x80000000, RZ, 0xc0, !PT ;  /* 0x8000000016167812 */ /* 0x000fc800078ec0ff */
[----:B------:R-:W-:-:S04]  /*8050*/  SHF.R.U32.HI R3, RZ, 0x18, R22 ;  /* 0x00000018ff037819 */ /* 0x000fc80000011616 */
[----:B------:R-:W-:-:S04]  /*8060*/  LOP3.LUT R0, R0, R3, RZ, 0xfc, !PT ;  /* 0x0000000300007212 */ /* 0x000fc800078efcff */
[----:B------:R-:W-:-:S07]  /*8070*/  PRMT R8, R0, 0x7610, R8 ;  /* 0x0000761000087816 */ /* 0x000fce0000000008 */
.L_x_2011:
[----:B------:R-:W-:Y:S05]  /*8080*/  BSYNC B0 ;  /* 0x0000000000007941 */ /* 0x000fea0003800000 */
.L_x_2010:
[----:B------:R0:W-:Y:S01]  /*8090*/  STG.E.U8 desc[UR36][R16.64], R8 ;  /* 0x0000000810007986 */ /* 0x0001e2000c101124 */
[----:B------:R-:W-:Y:S05]  /*80a0*/  BRA `(.L_x_1987) ;  /* 0x0000000000ac7947 */ /* 0x000fea0003800000 */
.L_x_2004:
        /* <DEDUP_REMOVED lines=21> */
.L_x_1986:
        /* <DEDUP_REMOVED lines=16> */
.L_x_2015:
[----:B------:R-:W-:Y:S05]  /*8300*/  BRA `(.L_x_1987) ;  /* 0x0000000000147947 */ /* 0x000fea0003800000 */
.L_x_2014:
[----:B------:R-:W0:Y:S02]  /*8310*/  F2I.U64.TRUNC R22, R22 ;  /* 0x0000001600167311 */ /* 0x000e24000020d800 */
[----:B0-----:R2:W-:Y:S01]  /*8320*/  STG.E.64 desc[UR36][R16.64], R22 ;  /* 0x0000001610007986 */ /* 0x0015e2000c101b24 */
[----:B------:R-:W-:Y:S05]  /*8330*/  BRA `(.L_x_1987) ;  /* 0x0000000000087947 */ /* 0x000fea0003800000 */
.L_x_2013:
[----:B------:R-:W0:Y:S02]  /*8340*/  F2I.FTZ.U32.TRUNC.NTZ R3, R22 ;  /* 0x0000001600037305 */ /* 0x000e24000021f000 */
[----:B0-----:R0:W-:Y:S02]  /*8350*/  STG.E desc[UR36][R16.64], R3 ;  /* 0x0000000310007986 */ /* 0x0011e4000c101924 */
.L_x_1987:
[----:B------:R-:W-:-:S07]  /*8360*/  VIADD R19, R19, 0x80 ;  /* 0x0000008013137836 */ /* 0x000fce0000000000 */
.L_x_1924:
[----:B------:R-:W-:Y:S05]  /*8370*/  BSYNC B7 ;  /* 0x0000000000077941 */ /* 0x000fea0003800000 */
.L_x_1923:
        /* <DEDUP_REMOVED lines=358> */
.L_x_2018:
        /* <DEDUP_REMOVED lines=22> */
.L_x_2023:
[----:B------:R-:W2:Y:S02]  /*9b40*/  LDG.E.U8 R2, desc[UR36][R2.64] ;  /* 0x0000002402027981 */ /* 0x000ea4000c1e1100 */
[----:B--2---:R-:W-:Y:S01]  /*9b50*/  I2FP.F32.U32 R22, R2 ;  /* 0x0000000200167245 */ /* 0x004fe20000201000 */
[----:B------:R-:W-:Y:S06]  /*9b60*/  BRA `(.L_x_2025) ;  /* 0x0000000c002c7947 */ /* 0x000fec0003800000 */
.L_x_2022:
        /* <DEDUP_REMOVED lines=9> */
.L_x_2027:
[----:B------:R-:W2:Y:S02]  /*9c00*/  LDG.E R2, desc[UR36][R2.64] ;  /* 0x0000002402027981 */ /* 0x000ea4000c1e1900 */
[----:B--2---:R-:W-:Y:S01]  /*9c10*/  I2FP.F32.S32 R22, R2 ;  /* 0x0000000200167245 */ /* 0x004fe20000201400 */
[----:B------:R-:W-:Y:S06]  /*9c20*/  BRA `(.L_x_2025) ;  /* 0x0000000800fc7947 */ /* 0x000fec0003800000 */
.L_x_2026:
[----:B------:R-:W2:Y:S02]  /*9c30*/  LDG.E.U16 R2, desc[UR36][R2.64] ;  /* 0x0000002402027981 */ /* 0x000ea4000c1e1500 */
[----:B--2---:R2:W3:Y:S01]  /*9c40*/  I2F.S16 R22, R2 ;  /* 0x0000000200167306 */ /* 0x0044e20000101400 */
[----:B------:R-:W-:Y:S05]  /*9c50*/  BRA `(.L_x_2025) ;  /* 0x0000000800f07947 */ /* 0x000fea0003800000 */
.L_x_2021:
        /* <DEDUP_REMOVED lines=8> */
.L_x_2029:
[----:B------:R-:W2:Y:S02]  /*9ce0*/  LDG.E.U16 R2, desc[UR36][R2.64] ;  /* 0x0000002402027981 */ /* 0x000ea4000c1e1500 */
[----:B--2---:R-:W-:Y:S01]  /*9cf0*/  HADD2.F32 R22, -RZ, R2.H0_H0 ;  /* 0x20000002ff167230 */ /* 0x004fe20000004100 */
[----:B------:R-:W-:Y:S06]  /*9d00*/  BRA `(.L_x_2025) ;  /* 0x0000000800c47947 */ /* 0x000fec0003800000 */
.L_x_2028:
        /* <DEDUP_REMOVED lines=8> */
.L_x_2031:
[----:B------:R-:W2:Y:S02]  /*9d90*/  LDG.E.U16 R2, desc[UR36][R2.64] ;  /* 0x0000002402027981 */ /* 0x000ea4000c1e1500 */
[----:B--2---:R-:W-:Y:S01]  /*9da0*/  HADD2.F32 R22, -RZ, R2.H0_H0 ;  /* 0x20000002ff167230 */ /* 0x004fe20000004100 */
[----:B------:R-:W-:Y:S06]  /*9db0*/  BRA `(.L_x_2025) ;  /* 0x0000000800987947 */ /* 0x000fec0003800000 */
.L_x_2030:
[----:B------:R-:W2:Y:S01]  /*9dc0*/  LDG.E.64 R2, desc[UR36][R2.64] ;  /* 0x0000002402027981 */ /* 0x000ea2000c1e1b00 */
[----:B------:R-:W-:Y:S01]  /*9dd0*/  UMOV UR4, 0xf0000000 ;  /* 0xf000000000047882 */ /* 0x000fe20000000000 */
[----:B------:R-:W-:Y:S01]  /*9de0*/  UMOV UR5, 0x380fffff ;  /* 0x380fffff00057882 */ /* 0x000fe20000000000 */
[----:B--2---:R-:W0:Y:S01]  /*9df0*/  F2F.F32.F64 R22, R2 ;  /* 0x0000000200167310 */ /* 0x004e220000301000 */
[----:B------:R-:W-:-:S14]  /*9e00*/  DSETP.GEU.AND P0, PT, |R2|, UR4, PT ;  /* 0x0000000402007e2a */ /* 0x000fdc000bf0e200 */
[----:B0-----:R-:W-:Y:S01]  /*9e10*/  @!P0 FMUL R22, R22, 1.175494350822287508e-38 ;  /* 0x0080000016168820 */ /* 0x001fe20000400000 */
[----:B------:R-:W-:Y:S06]  /*9e20*/  BRA `(.L_x_2025) ;  /* 0x00000008007c7947 */ /* 0x000fec0003800000 */
.L_x_2020:
        /* <DEDUP_REMOVED lines=12> */
.L_x_2034:
[----:B------:R-:W2:Y:S01]  /*9ef0*/  LDG.E.64 R2, desc[UR36][R2.64] ;  /* 0x0000002402027981 */ /* 0x000ea2000c1e1b00 */
[----:B------:R-:W-:Y:S01]  /*9f00*/  UMOV UR4, 0xf0000000 ;  /* 0xf000000000047882 */ /* 0x000fe20000000000 */
[----:B------:R-:W-:Y:S01]  /*9f10*/  UMOV UR5, 0x380fffff ;  /* 0x380fffff00057882 */ /* 0x000fe20000000000 */
[----:B--2---:R-:W0:Y:S01]  /*9f20*/  F2F.F32.F64 R22, R2 ;  /* 0x0000000200167310 */ /* 0x004e220000301000 */
[----:B------:R-:W-:-:S14]  /*9f30*/  DSETP.GEU.AND P0, PT, |R2|, UR4, PT ;  /* 0x0000000402007e2a */ /* 0x000fdc000bf0e200 */
[----:B0-----:R-:W-:Y:S01]  /*9f40*/  @!P0 FMUL R22, R22, 1.175494350822287508e-38 ;  /* 0x0080000016168820 */ /* 0x001fe20000400000 */
[----:B------:R-:W-:Y:S06]  /*9f50*/  BRA `(.L_x_2025) ;  /* 0x0000000800307947 */ /* 0x000fec0003800000 */
.L_x_2033:
        /* <DEDUP_REMOVED lines=26> */
.L_x_2036:
        /* <DEDUP_REMOVED lines=13> */
.L_x_2035:
[----:B------:R-:W2:Y:S02]  /*a1d0*/  LDG.E.U16 R2, desc[UR36][R2.64] ;  /* 0x0000002402027981 */ /* 0x000ea4000c1e1500 */
[----:B--2---:R-:W-:Y:S01]  /*a1e0*/  IMAD.U32 R22, R2, 0x10000, RZ ;  /* 0x0001000002167824 */ /* 0x004fe200078e00ff */
[----:B------:R-:W-:Y:S06]  /*a1f0*/  BRA `(.L_x_2025) ;  /* 0x0000000400887947 */ /* 0x000fec0003800000 */
.L_x_2032:
        /* <DEDUP_REMOVED lines=11> */
.L_x_2039:
        /* <DEDUP_REMOVED lines=20> */
.L_x_2041:
[----:B------:R-:W-:Y:S05]  /*a3f0*/  BSYNC B0 ;  /* 0x0000000000007941 */ /* 0x000fea0003800000 */
.L_x_2040:
[----:B------:R-:W-:Y:S01]  /*a400*/  IMAD.SHL.U32 R2, R2, 0x100000, RZ ;  /* 0x0010000002027824 */ /* 0x000fe200078e00ff */
[----:B------:R-:W-:-:S04]  /*a410*/  LEA R3, R0, 0x3b800000, 0x17 ;  /* 0x3b80000000037811 */ /* 0x000fc800078eb8ff */
[----:B------:R-:W-:Y:S01]  /*a420*/  LOP3.LUT R22, R3, R2, R22, 0xfe, !PT ;  /* 0x0000000203167212 */ /* 0x000fe200078efe16 */
[----:B------:R-:W-:Y:S06]  /*a430*/  BRA `(.L_x_2025) ;  /* 0x0000000000f87947 */ /* 0x000fec0003800000 */
.L_x_2038:
        /* <DEDUP_REMOVED lines=20> */
.L_x_2043:
[----:B------:R-:W-:Y:S05]  /*a580*/  BSYNC B0 ;  /* 0x0000000000007941 */ /* 0x000fea0003800000 */
.L_x_2042:
[----:B------:R-:W-:Y:S01]  /*a590*/  IMAD.SHL.U32 R2, R2, 0x200000, RZ ;  /* 0x0020000002027824 */ /* 0x000fe200078e00ff */
[----:B------:R-:W-:-:S04]  /*a5a0*/  LEA R3, R0, 0x37800000, 0x17 ;  /* 0x3780000000037811 */ /* 0x000fc800078eb8ff */
[----:B------:R-:W-:Y:S01]  /*a5b0*/  LOP3.LUT R22, R3, R2, R22, 0xfe, !PT ;  /* 0x0000000203167212 */ /* 0x000fe200078efe16 */
[----:B------:R-:W-:Y:S06]  /*a5c0*/  BRA `(.L_x_2025) ;  /* 0x0000000000947947 */ /* 0x000fec0003800000 */
.L_x_2037:
        /* <DEDUP_REMOVED lines=14> */
.L_x_2024:
        /* <DEDUP_REMOVED lines=16> */
.L_x_2046:
[----:B------:R-:W-:Y:S01]  /*a7b0*/  IMAD.MOV.U32 R22, RZ, RZ, RZ ;  /* 0x000000ffff167224 */ /* 0x000fe200078e00ff */
[----:B------:R-:W-:Y:S06]  /*a7c0*/  BRA `(.L_x_2025) ;  /* 0x0000000000147947 */ /* 0x000fec0003800000 */
.L_x_2045:
[----:B------:R-:W2:Y:S02]  /*a7d0*/  LDG.E.64 R22, desc[UR36][R2.64] ;  /* 0x0000002402167981 */ /* 0x000ea4000c1e1b00 */
[----:B--2---:R0:W1:Y:S01]  /*a7e0*/  I2F.U64 R22, R22 ;  /* 0x0000001600167312 */ /* 0x0040620000301000 */
[----:B------:R-:W-:Y:S05]  /*a7f0*/  BRA `(.L_x_2025) ;  /* 0x0000000000087947 */ /* 0x000fea0003800000 */
.L_x_2044:
[----:B------:R-:W2:Y:S02]  /*a800*/  LDG.E R2, desc[UR36][R2.64] ;  /* 0x0000002402027981 */ /* 0x000ea4000c1e1900 */
[----:B--2---:R-:W-:-:S07]  /*a810*/  I2FP.F32.U32 R22, R2 ;  /* 0x0000000200167245 */ /* 0x004fce0000201000 */
.L_x_2025:
[----:B------:R-:W-:Y:S05]  /*a820*/  BSYNC B6 ;  /* 0x0000000000067941 */ /* 0x000fea0003800000 */
.L_x_2019:
[----:B------:R-:W4:Y:S01]  /*a830*/  LDC.U8 R4, c[0x0][0x4a2] ;  /* 0x00012880ff047b82 */ /* 0x000f220000000000 */
[----:B------:R-:W-:Y:S01]  /*a840*/  ULDC.64 UR4, c[0x0][0x488] ;  /* 0x0001220000047ab9 */ /* 0x000fe20000000a00 */
[----:B------:R-:W-:Y:S01]  /*a850*/  BSSY B6, `(.L_x_2047) ;  /* 0x00000df000067945 */ /* 0x000fe20003800000 */
[----:B0-2---:R-:W-:-:S05]  /*a860*/  IADD3 R2, P0, R18, UR4, RZ ;  /* 0x0000000412027c10 */ /* 0x005fca000ff1e0ff */
[----:B------:R-:W-:Y:S01]  /*a870*/  IMAD.X R3, RZ, RZ, UR5, P0 ;  /* 0x00000005ff037e24 */ /* 0x000fe200080e06ff */
[----:B----4-:R-:W-:-:S04]  /*a880*/  PRMT R0, R4, 0x9910, RZ ;  /* 0x0000991004007816 */ /* 0x010fc800000000ff */
        /* <DEDUP_REMOVED lines=11> */
[----:B--2---:R0:W2:Y:S01]  /*a940*/  I2F.S16 R5, R2 ;  /* 0x0000000200057306 */ /* 0x0040a20000101400 */
[----:B------:R-:W-:Y:S05]  /*a950*/  BRA `(.L_x_2053) ;  /* 0x0000000c00387947 */ /* 0x000fea0003800000 */
.L_x_2051:
[----:B------:R-:W2:Y:S02]  /*a960*/  LDG.E.U8 R2, desc[UR36][R2.64] ;  /* 0x0000002402027981 */ /* 0x000ea4000c1e1100 */
[----:B--2---:R-:W-:Y:S01]  /*a970*/  I2FP.F32.U32 R5, R2 ;  /* 0x0000000200057245 */ /* 0x004fe20000201000 */
[----:B------:R-:W-:Y:S06]  /*a980*/  BRA `(.L_x_2053) ;  /* 0x0000000c002c7947 */ /* 0x000fec0003800000 */
.L_x_2050:
        /* <DEDUP_REMOVED lines=9> */
.L_x_2055:
[----:B------:R-:W2:Y:S02]  /*aa20*/  LDG.E R2, desc[UR36][R2.64] ;  /* 0x0000002402027981 */ /* 0x000ea4000c1e1900 */
[----:B--2---:R-:W-:Y:S01]  /*aa30*/  I2FP.F32.S32 R5, R2 ;  /* 0x0000000200057245 */ /* 0x004fe20000201400 */
[----:B------:R-:W-:Y:S06]  /*aa40*/  BRA `(.L_x_2053) ;  /* 0x0000000800fc7947 */ /* 0x000fec0003800000 */
.L_x_2054:
[----:B------:R-:W2:Y:S02]  /*aa50*/  LDG.E.U16 R2, desc[UR36][R2.64] ;  /* 0x0000002402027981 */ /* 0x000ea4000c1e1500 */
[----:B--2---:R0:W2:Y:S01]  /*aa60*/  I2F.S16 R5, R2 ;  /* 0x0000000200057306 */ /* 0x0040a20000101400 */
[----:B------:R-:W-:Y:S05]  /*aa70*/  BRA `(.L_x_2053) ;  /* 0x0000000800f07947 */ /* 0x000fea0003800000 */
.L_x_2049:
        /* <DEDUP_REMOVED lines=8> */
.L_x_2057:
[----:B------:R-:W2:Y:S02]  /*ab00*/  LDG.E.U16 R2, desc[UR36][R2.64] ;  /* 0x0000002402027981 */ /* 0x000ea4000c1e1500 */
[----:B--2---:R-:W-:Y:S01]  /*ab10*/  HADD2.F32 R5, -RZ, R2.H0_H0 ;  /* 0x20000002ff057230 */ /* 0x004fe20000004100 */
[----:B------:R-:W-:Y:S06]  /*ab20*/  BRA `(.L_x_2053) ;  /* 0x0000000800c47947 */ /* 0x000fec0003800000 */
.L_x_2056:
        /* <DEDUP_REMOVED lines=8> */
.L_x_2059:
[----:B------:R-:W2:Y:S02]  /*abb0*/  LDG.E.U16 R2, desc[UR36][R2.64] ;  /* 0x0000002402027981 */ /* 0x000ea4000c1e1500 */
[----:B--2---:R-:W-:Y:S01]  /*abc0*/  HADD2.F32 R5, -RZ, R2.H0_H0 ;  /* 0x20000002ff057230 */ /* 0x004fe20000004100 */
[----:B------:R-:W-:Y:S06]  /*abd0*/  BRA `(.L_x_2053) ;  /* 0x0000000800987947 */ /* 0x000fec0003800000 */
.L_x_2058:
[----:B------:R-:W2:Y:S01]  /*abe0*/  LDG.E.64 R2, desc[UR36][R2.64] ;  /* 0x0000002402027981 */ /* 0x000ea2000c1e1b00 */
[----:B------:R-:W-:Y:S01]  /*abf0*/  UMOV UR4, 0xf0000000 ;  /* 0xf000000000047882 */ /* 0x000fe20000000000 */
[----:B------:R-:W-:Y:S01]  /*ac00*/  UMOV UR5, 0x380fffff ;  /* 0x380fffff00057882 */ /* 0x000fe20000000000 */
[----:B--2---:R-:W0:Y:S01]  /*ac10*/  F2F.F32.F64 R5, R2 ;  /* 0x0000000200057310 */ /* 0x004e220000301000 */
[----:B------:R-:W-:-:S14]  /*ac20*/  DSETP.GEU.AND P0, PT, |R2|, UR4, PT ;  /* 0x0000000402007e2a */ /* 0x000fdc000bf0e200 */
[----:B0-----:R-:W-:Y:S01]  /*ac30*/  @!P0 FMUL R5, R5, 1.175494350822287508e-38 ;  /* 0x0080000005058820 */ /* 0x001fe20000400000 */
[----:B------:R-:W-:Y:S06]  /*ac40*/  BRA `(.L_x_2053) ;  /* 0x00000008007c7947 */ /* 0x000fec0003800000 */
.L_x_2048:
        /* <DEDUP_REMOVED lines=12> */
.L_x_2062:
[----:B------:R-:W2:Y:S01]  /*ad10*/  LDG.E.64 R2, desc[UR36][R2.64] ;  /* 0x0000002402027981 */ /* 0x000ea2000c1e1b00 */
[----:B------:R-:W-:Y:S01]  /*ad20*/  UMOV UR4, 0xf0000000 ;  /* 0xf000000000047882 */ /* 0x000fe20000000000 */
[----:B------:R-:W-:Y:S01]  /*ad30*/  UMOV UR5, 0x380fffff ;  /* 0x380fffff00057882 */ /* 0x000fe20000000000 */
[----:B--2---:R-:W0:Y:S01]  /*ad40*/  F2F.F32.F64 R5, R2 ;  /* 0x0000000200057310 */ /* 0x004e220000301000 */
[----:B------:R-:W-:-:S14]  /*ad50*/  DSETP.GEU.AND P0, PT, |R2|, UR4, PT ;  /* 0x0000000402007e2a */ /* 0x000fdc000bf0e200 */
[----:B0-----:R-:W-:Y:S01]  /*ad60*/  @!P0 FMUL R5, R5, 1.175494350822287508e-38 ;  /* 0x0080000005058820 */ /* 0x001fe20000400000 */
[----:B------:R-:W-:Y:S06]  /*ad70*/  BRA `(.L_x_2053) ;  /* 0x0000000800307947 */ /* 0x000fec0003800000 */
.L_x_2061:
        /* <DEDUP_REMOVED lines=26> */
.L_x_2064:
        /* <DEDUP_REMOVED lines=13> */
.L_x_2063:
[----:B------:R-:W2:Y:S02]  /*aff0*/  LDG.E.U16 R2, desc[UR36][R2.64] ;  /* 0x0000002402027981 */ /* 0x000ea4000c1e1500 */
[----:B--2---:R-:W-:Y:S01]  /*b000*/  IMAD.U32 R5, R2, 0x10000, RZ ;  /* 0x0001000002057824 */ /* 0x004fe200078e00ff */
[----:B------:R-:W-:Y:S06]  /*b010*/  BRA `(.L_x_2053) ;  /* 0x0000000400887947 */ /* 0x000fec0003800000 */
.L_x_2060:
        /* <DEDUP_REMOVED lines=11> */
.L_x_2067:
        /* <DEDUP_REMOVED lines=20> */
.L_x_2069:
[----:B------:R-:W-:Y:S05]  /*b210*/  BSYNC B0 ;  /* 0x0000000000007941 */ /* 0x000fea0003800000 */
.L_x_2068:
[----:B------:R-:W-:Y:S01]  /*b220*/  IMAD.SHL.U32 R2, R2, 0x100000, RZ ;  /* 0x0010000002027824 */ /* 0x000fe200078e00ff */
[----:B------:R-:W-:-:S04]  /*b230*/  LEA R5, R0, 0x3b800000, 0x17 ;  /* 0x3b80000000057811 */ /* 0x000fc800078eb8ff */
[----:B------:R-:W-:Y:S01]  /*b240*/  LOP3.LUT R5, R5, R2, R4, 0xfe, !PT ;  /* 0x0000000205057212 */ /* 0x000fe200078efe04 */
[----:B------:R-:W-:Y:S06]  /*b250*/  BRA `(.L_x_2053) ;  /* 0x0000000000f87947 */ /* 0x000fec0003800000 */
.L_x_2066:
        /* <DEDUP_REMOVED lines=20> */
.L_x_2071:
[----:B------:R-:W-:Y:S05]  /*b3a0*/  BSYNC B0 ;  /* 0x0000000000007941 */ /* 0x000fea0003800000 */
.L_x_2070:
[----:B------:R-:W-:Y:S01]  /*b3b0*/  IMAD.SHL.U32 R2, R2, 0x200000, RZ ;  /* 0x0020000002027824 */ /* 0x000fe200078e00ff */
[----:B------:R-:W-:-:S04]  /*b3c0*/  LEA R5, R0, 0x37800000, 0x17 ;  /* 0x3780000000057811 */ /* 0x000fc800078eb8ff */
[----:B------:R-:W-:Y:S01]  /*b3d0*/  LOP3.LUT R5, R5, R2, R4, 0xfe, !PT ;  /* 0x0000000205057212 */ /* 0x000fe200078efe04 */
[----:B------:R-:W-:Y:S06]  /*b3e0*/  BRA `(.L_x_2053) ;  /* 0x0000000000947947 */ /* 0x000fec0003800000 */
.L_x_2065:
        /* <DEDUP_REMOVED lines=14> */
.L_x_2052:
        /* <DEDUP_REMOVED lines=16> */
.L_x_2074:
[----:B------:R-:W-:Y:S01]  /*b5d0*/  IMAD.MOV.U32 R5, RZ, RZ, RZ ;  /* 0x000000ffff057224 */ /* 0x000fe200078e00ff */
[----:B------:R-:W-:Y:S06]  /*b5e0*/  BRA `(.L_x_2053) ;  /* 0x0000000000147947 */ /* 0x000fec0003800000 */
.L_x_2073:
[----:B------:R-:W2:Y:S02]  /*b5f0*/  LDG.E.64 R2, desc[UR36][R2.64] ;  /* 0x0000002402027981 */ /* 0x000ea4000c1e1b00 */
[----:B--2---:R0:W2:Y:S01]  /*b600*/  I2F.U64 R5, R2 ;  /* 0x0000000200057312 */ /* 0x0040a20000301000 */
[----:B------:R-:W-:Y:S05]  /*b610*/  BRA `(.L_x_2053) ;  /* 0x0000000000087947 */ /* 0x000fea0003800000 */
.L_x_2072:
[----:B------:R-:W2:Y:S02]  /*b620*/  LDG.E R2, desc[UR36][R2.64] ;  /* 0x0000002402027981 */ /* 0x000ea4000c1e1900 */
[----:B--2---:R-:W-:-:S07]  /*b630*/  I2FP.F32.U32 R5, R2 ;  /* 0x0000000200057245 */ /* 0x004fce0000201000 */
.L_x_2053:
[----:B------:R-:W-:Y:S05]  /*b640*/  BSYNC B6 ;  /* 0x0000000000067941 */ /* 0x000fea0003800000 */
.L_x_2047:
[----:B------:R-:W0:Y:S02]  /*b650*/  LDC.U8 R4, c[0x0][0x4a0] ;  /* 0x00012800ff047b82 */ /* 0x000e240000000000 */
[----:B012345:R-:W-:-:S06]  /*b660*/  FADD.FTZ R3, R5, -R22 ;  /* 0x8000001605037221 */ /* 0x03ffcc0000010000 */
[----:B------:R-:W0:Y:S01]  /*b670*/  LDC R0, c[0x0][0x490] ;  /* 0x00012400ff007b82 */ /* 0x000e220000000800 */
[----:B------:R-:W-:-:S04]  /*b680*/  PRMT R2, R4, 0x9910, RZ ;  /* 0x0000991004027816 */ /* 0x000fc800000000ff */
        /* <DEDUP_REMOVED lines=17> */
.L_x_2078:
[----:B------:R-:W0:Y:S02]  /*b7a0*/  F2I.S64.TRUNC R22, R22 ;  /* 0x0000001600167311 */ /* 0x000e24000020d900 */
[----:B0-----:R-:W-:-:S05]  /*b7b0*/  IMAD.MOV.U32 R3, RZ, RZ, R22 ;  /* 0x000000ffff037224 */ /* 0x001fca00078e0016 */
[----:B------:R0:W-:Y:S01]  /*b7c0*/  STG.E.U8 desc[UR36][R16.64], R3 ;  /* 0x0000000310007986 */ /* 0x0001e2000c101124 */
[----:B------:R-:W-:Y:S05]  /*b7d0*/  BRA `(.L_x_2080) ;  /* 0x0000000c00407947 */ /* 0x000fea0003800000 */
.L_x_2077:
        /* <DEDUP_REMOVED lines=9> */
.L_x_2082:
[----:B------:R-:W0:Y:S02]  /*b870*/  F2I.FTZ.TRUNC.NTZ R3, R22 ;  /* 0x0000001600037305 */ /* 0x000e24000021f100 */
[----:B0-----:R0:W-:Y:S01]  /*b880*/  STG.E desc[UR36][R16.64], R3 ;  /* 0x0000000310007986 */ /* 0x0011e2000c101924 */
[----:B------:R-:W-:Y:S05]  /*b890*/  BRA `(.L_x_2080) ;  /* 0x0000000c00107947 */ /* 0x000fea0003800000 */
.L_x_2081:
[----:B------:R-:W0:Y:S02]  /*b8a0*/  F2I.FTZ.TRUNC.NTZ R3, R22 ;  /* 0x0000001600037305 */ /* 0x000e24000021f100 */
[----:B0-----:R0:W-:Y:S01]  /*b8b0*/  STG.E.U16 desc[UR36][R16.64], R3 ;  /* 0x0000000310007986 */ /* 0x0011e2000c101524 */
[----:B------:R-:W-:Y:S05]  /*b8c0*/  BRA `(.L_x_2080) ;  /* 0x0000000c00047947 */ /* 0x000fea0003800000 */
.L_x_2076:
        /* <DEDUP_REMOVED lines=8> */
.L_x_2084:
[----:B------:R-:W-:-:S05]  /*b950*/  F2FP.F16.F32.PACK_AB R22, RZ, R22 ;  /* 0x00000016ff16723e */ /* 0x000fca00000000ff */
[----:B------:R0:W-:Y:S01]  /*b960*/  STG.E.U16 desc[UR36][R16.64], R22 ;  /* 0x0000001610007986 */ /* 0x0001e2000c101524 */
[----:B------:R-:W-:Y:S05]  /*b970*/  BRA `(.L_x_2080) ;  /* 0x0000000800d87947 */ /* 0x000fea0003800000 */
.L_x_2083:
        /* <DEDUP_REMOVED lines=9> */
.L_x_2086:
[----:B------:R-:W-:-:S04]  /*ba10*/  F2FP.F16.F32.PACK_AB R3, RZ, R22 ;  /* 0x00000016ff03723e */ /* 0x000fc800000000ff */
[----:B------:R-:W-:-:S05]  /*ba20*/  PRMT R3, R3, 0x5410, RZ ;  /* 0x0000541003037816 */ /* 0x000fca00000000ff */
[----:B------:R2:W-:Y:S01]  /*ba30*/  STG.E desc[UR36][R16.64], R3 ;  /* 0x0000000310007986 */ /* 0x0005e2000c101924 */
[----:B------:R-:W-:Y:S05]  /*ba40*/  BRA `(.L_x_2080) ;  /* 0x0000000800a47947 */ /* 0x000fea0003800000 */
.L_x_2085:
[----:B------:R-:W-:-:S06]  /*ba50*/  FMUL.FTZ R2, R22, 1 ;  /* 0x3f80000016027820 */ /* 0x000fcc0000410000 */
[----:B------:R-:W0:Y:S02]  /*ba60*/  F2F.F64.F32 R2, R2 ;  /* 0x0000000200027310 */ /* 0x000e240000201800 */
[----:B0-----:R4:W-:Y:S01]  /*ba70*/  STG.E.64 desc[UR36][R16.64], R2 ;  /* 0x0000000210007986 */ /* 0x0019e2000c101b24 */
[----:B------:R-:W-:Y:S05]  /*ba80*/  BRA `(.L_x_2080) ;  /* 0x0000000800947947 */ /* 0x000fea0003800000 */
.L_x_2075:
        /* <DEDUP_REMOVED lines=12> */
.L_x_2089:
[----:B------:R-:W-:Y:S01]  /*bb50*/  FMUL.FTZ R4, R22, 1 ;  /* 0x3f80000016047820 */ /* 0x000fe20000410000 */
[----:B------:R-:W-:-:S05]  /*bb60*/  CS2R R6, SRZ ;  /* 0x0000000000067805 */ /* 0x000fca000001ff00 */
[----:B------:R-:W0:Y:S02]  /*bb70*/  F2F.F64.F32 R4, R4 ;  /* 0x0000000400047310 */ /* 0x000e240000201800 */
[----:B0-----:R0:W-:Y:S01]  /*bb80*/  STG.E.128 desc[UR36][R16.64], R4 ;  /* 0x0000000410007986 */ /* 0x0011e2000c101d24 */
[----:B------:R-:W-:Y:S05]  /*bb90*/  BRA `(.L_x_2080) ;  /* 0x0000000800507947 */ /* 0x000fea0003800000 */
.L_x_2088:
        /* <DEDUP_REMOVED lines=20> */
.L_x_2093:
[----:B------:R-:W-:Y:S05]  /*bce0*/  BSYNC B0 ;  /* 0x0000000000007941 */ /* 0x000fea0003800000 */
.L_x_2092:
[----:B------:R-:W-:-:S05]  /*bcf0*/  LOP3.LUT R5, R0, R5, RZ, 0xfc, !PT ;  /* 0x0000000500057212 */ /* 0x000fca00078efcff */
[----:B------:R0:W-:Y:S01]  /*bd00*/  STG.E.U8 desc[UR36][R16.64], R5 ;  /* 0x0000000510007986 */ /* 0x0001e2000c101124 */
[----:B------:R-:W-:Y:S05]  /*bd10*/  BRA `(.L_x_2080) ;  /* 0x0000000400f07947 */ /* 0x000fea0003800000 */
.L_x_2091:
        /* <DEDUP_REMOVED lines=12> */
.L_x_2095:
[----:B------:R-:W-:Y:S01]  /*bde0*/  IMAD.MOV.U32 R0, RZ, RZ, 0x7f ;  /* 0x0000007fff007424 */ /* 0x000fe200078e00ff */
[----:B------:R-:W-:-:S04]  /*bdf0*/  ISETP.GT.U32.AND P0, PT, R2, 0x7f800000, PT ;  /* 0x7f8000000200780c */ /* 0x000fc80003f04070 */
[----:B------:R-:W-:-:S09]  /*be00*/  SEL R0, R0, 0x7c, P0 ;  /* 0x0000007c00007807 */ /* 0x000fd20000000000 */
.L_x_2096:
[----:B------:R-:W-:Y:S05]  /*be10*/  BSYNC B0 ;  /* 0x0000000000007941 */ /* 0x000fea0003800000 */
.L_x_2094:
[----:B------:R-:W-:-:S04]  /*be20*/  LOP3.LUT R22, R22, 0x80000000, RZ, 0xc0, !PT ;  /* 0x8000000016167812 */ /* 0x000fc800078ec0ff */
[----:B------:R-:W-:-:S04]  /*be30*/  SHF.R.U32.HI R3, RZ, 0x18, R22 ;  /* 0x00000018ff037819 */ /* 0x000fc80000011616 */
[----:B------:R-:W-:-:S05]  /*be40*/  LOP3.LUT R3, R0, R3, RZ, 0xfc, !PT ;  /* 0x0000000300037212 */ /* 0x000fca00078efcff */
[----:B------:R0:W-:Y:S01]  /*be50*/  STG.E.U8 desc[UR36][R16.64], R3 ;  /* 0x0000000310007986 */ /* 0x0001e2000c101124 */
[----:B------:R-:W-:Y:S05]  /*be60*/  BRA `(.L_x_2080) ;  /* 0x00000004009c7947 */ /* 0x000fea0003800000 */
.L_x_2090:
[----:B------:R-:W-:-:S05]  /*be70*/  F2FP.BF16.F32.PACK_AB R22, RZ, R22 ;  /* 0x00000016ff16723e */ /* 0x000fca00000010ff */
[----:B------:R0:W-:Y:S01]  /*be80*/  STG.E.U16 desc[UR36][R16.64], R22 ;  /* 0x0000001610007986 */ /* 0x0001e2000c101524 */
[----:B------:R-:W-:Y:S05]  /*be90*/  BRA `(.L_x_2080) ;  /* 0x0000000400907947 */ /* 0x000fea0003800000 */
.L_x_2087:
        /* <DEDUP_REMOVED lines=11> */
.L_x_2099:
        /* <DEDUP_REMOVED lines=16> */
.L_x_2102:
[----:B------:R-:W-:-:S04]  /*c050*/  LOP3.LUT R22, R22, 0x80000000, RZ, 0xc0, !PT ;  /* 0x8000000016167812 */ /* 0x000fc800078ec0ff */
[----:B------:R-:W-:-:S04]  /*c060*/  SHF.R.U32.HI R3, RZ, 0x18, R22 ;  /* 0x00000018ff037819 */ /* 0x000fc80000011616 */
[----:B------:R-:W-:-:S04]  /*c070*/  LOP3.LUT R0, R0, R3, RZ, 0xfc, !PT ;  /* 0x0000000300007212 */ /* 0x000fc800078efcff */
[----:B------:R-:W-:-:S07]  /*c080*/  PRMT R8, R0, 0x7610, R8 ;  /* 0x0000761000087816 */ /* 0x000fce0000000008 */
.L_x_2101:
[----:B------:R-:W-:Y:S05]  /*c090*/  BSYNC B0 ;  /* 0x0000000000007941 */ /* 0x000fea0003800000 */
.L_x_2100:
[----:B------:R0:W-:Y:S01]  /*c0a0*/  STG.E.U8 desc[UR36][R16.64], R8 ;  /* 0x0000000810007986 */ /* 0x0001e2000c101124 */
[----:B------:R-:W-:Y:S05]  /*c0b0*/  BRA `(.L_x_2080) ;  /* 0x0000000400087947 */ /* 0x000fea0003800000 */
.L_x_2098:
        /* <DEDUP_REMOVED lines=16> */
.L_x_2105:
[----:B------:R-:W-:-:S04]  /*c1c0*/  LOP3.LUT R22, R22, 0x80000000, RZ, 0xc0, !PT ;  /* 0x8000000016167812 */ /* 0x000fc800078ec0ff */
[----:B------:R-:W-:-:S04]  /*c1d0*/  SHF.R.U32.HI R3, RZ, 0x18, R22 ;  /* 0x00000018ff037819 */ /* 0x000fc80000011616 */
[----:B------:R-:W-:-:S04]  /*c1e0*/  LOP3.LUT R0, R0, R3, RZ, 0xfc, !PT ;  /* 0x0000000300007212 */ /* 0x000fc800078efcff */
[----:B------:R-:W-:-:S07]  /*c1f0*/  PRMT R8, R0, 0x7610, R8 ;  /* 0x0000761000087816 */ /* 0x000fce0000000008 */
.L_x_2104:
[----:B------:R-:W-:Y:S05]  /*c200*/  BSYNC B0 ;  /* 0x0000000000007941 */ /* 0x000fea0003800000 */
.L_x_2103:
[----:B------:R0:W-:Y:S01]  /*c210*/  STG.E.U8 desc[UR36][R16.64], R8 ;  /* 0x0000000810007986 */ /* 0x0001e2000c101124 */
[----:B------:R-:W-:Y:S05]  /*c220*/  BRA `(.L_x_2080) ;  /* 0x0000000000ac7947 */ /* 0x000fea0003800000 */
.L_x_2097:
        /* <DEDUP_REMOVED lines=21> */
.L_x_2079:
        /* <DEDUP_REMOVED lines=16> */
.L_x_2108:
[----:B------:R-:W-:Y:S05]  /*c480*/  BRA `(.L_x_2080) ;  /* 0x0000000000147947 */ /* 0x000fea0003800000 */
.L_x_2107:
[----:B------:R-:W0:Y:S02]  /*c490*/  F2I.U64.TRUNC R22, R22 ;  /* 0x0000001600167311 */ /* 0x000e24000020d800 */
[----:B0-----:R0:W-:Y:S01]  /*c4a0*/  STG.E.64 desc[UR36][R16.64], R22 ;  /* 0x0000001610007986 */ /* 0x0011e2000c101b24 */
[----:B------:R-:W-:Y:S05]  /*c4b0*/  BRA `(.L_x_2080) ;  /* 0x0000000000087947 */ /* 0x000fea0003800000 */
.L_x_2106:
[----:B------:R-:W0:Y:S02]  /*c4c0*/  F2I.FTZ.U32.TRUNC.NTZ R3, R22 ;  /* 0x0000001600037305 */ /* 0x000e24000021f000 */
[----:B0-----:R0:W-:Y:S02]  /*c4d0*/  STG.E desc[UR36][R16.64], R3 ;  /* 0x0000000310007986 */ /* 0x0011e4000c101924 */
.L_x_2080:
[----:B------:R-:W-:-:S07]  /*c4e0*/  VIADD R19, R19, 0x80 ;  /* 0x0000008013137836 */ /* 0x000fce0000000000 */
.L_x_2017:
[----:B------:R-:W-:Y:S05]  /*c4f0*/  BSYNC B7 ;  /* 0x0000000000077941 */ /* 0x000fea0003800000 */
.L_x_2016:
        /* <DEDUP_REMOVED lines=357> */
.L_x_2109:
        /* <DEDUP_REMOVED lines=22> */
.L_x_2114:
[----:B------:R-:W2:Y:S02]  /*dcb0*/  LDG.E.U8 R2, desc[UR36][R2.64] ;  /* 0x0000002402027981 */ /* 0x000ea4000c1e1100 */
[----:B--2---:R-:W-:Y:S01]  /*dcc0*/  I2FP.F32.U32 R19, R2 ;  /* 0x0000000200137245 */ /* 0x004fe20000201000 */
[----:B------:R-:W-:Y:S06]  /*dcd0*/  BRA `(.L_x_2116) ;  /* 0x0000000c002c7947 */ /* 0x000fec0003800000 */
.L_x_2113:
        /* <DEDUP_REMOVED lines=9> */
.L_x_2118:
[----:B------:R-:W2:Y:S02]  /*dd70*/  LDG.E R2, desc[UR36][R2.64] ;  /* 0x0000002402027981 */ /* 0x000ea4000c1e1900 */
[----:B--2---:R-:W-:Y:S01]  /*dd80*/  I2FP.F32.S32 R19, R2 ;  /* 0x0000000200137245 */ /* 0x004fe20000201400 */
[----:B------:R-:W-:Y:S06]  /*dd90*/  BRA `(.L_x_2116) ;  /* 0x0000000800fc7947 */ /* 0x000fec0003800000 */
.L_x_2117:
[----:B------:R-:W2:Y:S02]  /*dda0*/  LDG.E.U16 R2, desc[UR36][R2.64] ;  /* 0x0000002402027981 */ /* 0x000ea4000c1e1500 */
[----:B--2---:R0:W1:Y:S01]  /*ddb0*/  I2F.S16 R19, R2 ;  /* 0x0000000200137306 */ /* 0x0040620000101400 */
[----:B------:R-:W-:Y:S05]  /*ddc0*/  BRA `(.L_x_2116) ;  /* 0x0000000800f07947 */ /* 0x000fea0003800000 */
.L_x_2112:
        /* <DEDUP_REMOVED lines=8> */
.L_x_2120:
[----:B------:R-:W2:Y:S02]  /*de50*/  LDG.E.U16 R2, desc[UR36][R2.64] ;  /* 0x0000002402027981 */ /* 0x000ea4000c1e1500 */
[----:B--2---:R-:W-:Y:S01]  /*de60*/  HADD2.F32 R19, -RZ, R2.H0_H0 ;  /* 0x20000002ff137230 */ /* 0x004fe20000004100 */
[----:B------:R-:W-:Y:S06]  /*de70*/  BRA `(.L_x_2116) ;  /* 0x0000000800c47947 */ /* 0x000fec0003800000 */
.L_x_2119:
        /* <DEDUP_REMOVED lines=8> */
.L_x_2122:
[----:B------:R-:W2:Y:S02]  /*df00*/  LDG.E.U16 R2, desc[UR36][R2.64] ;  /* 0x0000002402027981 */ /* 0x000ea4000c1e1500 */
[----:B--2---:R-:W-:Y:S01]  /*df10*/  HADD2.F32 R19, -RZ, R2.H0_H0 ;  /* 0x20000002ff137230 */ /* 0x004fe20000004100 */
[----:B------:R-:W-:Y:S06]  /*df20*/  BRA `(.L_x_2116) ;  /* 0x0000000800987947 */ /* 0x000fec0003800000 */
.L_x_2121:
[----:B------:R-:W2:Y:S01]  /*df30*/  LDG.E.64 R2, desc[UR36][R2.64] ;  /* 0x0000002402027981 */ /* 0x000ea2000c1e1b00 */
[----:B------:R-:W-:Y:S01]  /*df40*/  UMOV UR4, 0xf0000000 ;  /* 0xf000000000047882 */ /* 0x000fe20000000000 */
[----:B------:R-:W-:Y:S01]  /*df50*/  UMOV UR5, 0x380fffff ;  /* 0x380fffff00057882 */ /* 0x000fe20000000000 */
[----:B--2---:R-:W0:Y:S01]  /*df60*/  F2F.F32.F64 R19, R2 ;  /* 0x0000000200137310 */ /* 0x004e220000301000 */
[----:B------:R-:W-:-:S14]  /*df70*/  DSETP.GEU.AND P0, PT, |R2|, UR4, PT ;  /* 0x0000000402007e2a */ /* 0x000fdc000bf0e200 */
[----:B0-----:R-:W-:Y:S01]  /*df80*/  @!P0 FMUL R19, R19, 1.175494350822287508e-38 ;  /* 0x0080000013138820 */ /* 0x001fe20000400000 */
[----:B------:R-:W-:Y:S06]  /*df90*/  BRA `(.L_x_2116) ;  /* 0x00000008007c7947 */ /* 0x000fec0003800000 */
.L_x_2111:
        /* <DEDUP_REMOVED lines=12> */
.L_x_2125:
[----:B------:R-:W2:Y:S01]  /*e060*/  LDG.E.64 R2, desc[UR36][R2.64] ;  /* 0x0000002402027981 */ /* 0x000ea2000c1e1b00 */
[----:B------:R-:W-:Y:S01]  /*e070*/  UMOV UR4, 0xf0000000 ;  /* 0xf000000000047882 */ /* 0x000fe20000000000 */
[----:B------:R-:W-:Y:S01]  /*e080*/  UMOV UR5, 0x380fffff ;  /* 0x380fffff00057882 */ /* 0x000fe20000000000 */
[----:B--2---:R-:W0:Y:S01]  /*e090*/  F2F.F32.F64 R19, R2 ;  /* 0x0000000200137310 */ /* 0x004e220000301000 */
[----:B------:R-:W-:-:S14]  /*e0a0*/  DSETP.GEU.AND P0, PT, |R2|, UR4, PT ;  /* 0x0000000402007e2a */ /* 0x000fdc000bf0e200 */
[----:B0-----:R-:W-:Y:S01]  /*e0b0*/  @!P0 FMUL R19, R19, 1.175494350822287508e-38 ;  /* 0x0080000013138820 */ /* 0x001fe20000400000 */
[----:B------:R-:W-:Y:S06]  /*e0c0*/  BRA `(.L_x_2116) ;  /* 0x0000000800307947 */ /* 0x000fec0003800000 */
.L_x_2124:
        /* <DEDUP_REMOVED lines=26> */
.L_x_2127:
        /* <DEDUP_REMOVED lines=13> */
.L_x_2126:
[----:B------:R-:W2:Y:S02]  /*e340*/  LDG.E.U16 R2, desc[UR36][R2.64] ;  /* 0x0000002402027981 */ /* 0x000ea4000c1e1500 */
[----:B--2---:R-:W-:Y:S01]  /*e350*/  IMAD.U32 R19, R2, 0x10000, RZ ;  /* 0x0001000002137824 */ /* 0x004fe200078e00ff */
[----:B------:R-:W-:Y:S06]  /*e360*/  BRA `(.L_x_2116) ;  /* 0x0000000400887947 */ /* 0x000fec0003800000 */
.L_x_2123:
        /* <DEDUP_REMOVED lines=11> */
.L_x_2130:
        /* <DEDUP_REMOVED lines=20> */
.L_x_2132:
[----:B------:R-:W-:Y:S05]  /*e560*/  BSYNC B0 ;  /* 0x0000000000007941 */ /* 0x000fea0003800000 */
.L_x_2131:
[----:B------:R-:W-:Y:S01]  /*e570*/  IMAD.SHL.U32 R2, R2, 0x100000, RZ ;  /* 0x0010000002027824 */ /* 0x000fe200078e00ff */
[----:B------:R-:W-:-:S04]  /*e580*/  LEA R0, R0, 0x3b800000, 0x17 ;  /* 0x3b80000000007811 */ /* 0x000fc800078eb8ff */
[----:B------:R-:W-:Y:S01]  /*e590*/  LOP3.LUT R19, R0, R2, R19, 0xfe, !PT ;  /* 0x0000000200137212 */ /* 0x000fe200078efe13 */
[----:B------:R-:W-:Y:S06]  /*e5a0*/  BRA `(.L_x_2116) ;  /* 0x0000000000f87947 */ /* 0x000fec0003800000 */
.L_x_2129:
        /* <DEDUP_REMOVED lines=20> */
.L_x_2134:
[----:B------:R-:W-:Y:S05]  /*e6f0*/  BSYNC B0 ;  /* 0x0000000000007941 */ /* 0x000fea0003800000 */
.L_x_2133:
[----:B------:R-:W-:Y:S01]  /*e700*/  IMAD.SHL.U32 R2, R2, 0x200000, RZ ;  /* 0x0020000002027824 */ /* 0x000fe200078e00ff */
[----:B------:R-:W-:-:S04]  /*e710*/  LEA R0, R0, 0x37800000, 0x17 ;  /* 0x3780000000007811 */ /* 0x000fc800078eb8ff */
[----:B------:R-:W-:Y:S01]  /*e720*/  LOP3.LUT R19, R0, R2, R19, 0xfe, !PT ;  /* 0x0000000200137212 */ /* 0x000fe200078efe13 */
[----:B------:R-:W-:Y:S06]  /*e730*/  BRA `(.L_x_2116) ;  /* 0x0000000000947947 */ /* 0x000fec0003800000 */
.L_x_2128:
        /* <DEDUP_REMOVED lines=14> */
.L_x_2115:
        /* <DEDUP_REMOVED lines=16> */
.L_x_2137:
[----:B------:R-:W-:Y:S01]  /*e920*/  IMAD.MOV.U32 R19, RZ, RZ, RZ ;  /* 0x000000ffff137224 */ /* 0x000fe200078e00ff */
[----:B------:R-:W-:Y:S06]  /*e930*/  BRA `(.L_x_2116) ;  /* 0x0000000000147947 */ /* 0x000fec0003800000 */
.L_x_2136:
[----:B------:R-:W2:Y:S02]  /*e940*/  LDG.E.64 R2, desc[UR36][R2.64] ;  /* 0x0000002402027981 */ /* 0x000ea4000c1e1b00 */
[----:B--2---:R0:W1:Y:S01]  /*e950*/  I2F.U64 R19, R2 ;  /* 0x0000000200137312 */ /* 0x0040620000301000 */
[----:B------:R-:W-:Y:S05]  /*e960*/  BRA `(.L_x_2116) ;  /* 0x0000000000087947 */ /* 0x000fea0003800000 */
.L_x_2135:
[----:B------:R-:W2:Y:S02]  /*e970*/  LDG.E R2, desc[UR36][R2.64] ;  /* 0x0000002402027981 */ /* 0x000ea4000c1e1900 */
[----:B--2---:R-:W-:-:S07]  /*e980*/  I2FP.F32.U32 R19, R2 ;  /* 0x0000000200137245 */ /* 0x004fce0000201000 */
.L_x_2116:
[----:B------:R-:W-:Y:S05]  /*e990*/  BSYNC B6 ;  /* 0x0000000000067941 */ /* 0x000fea0003800000 */
.L_x_2110:
        /* <DEDUP_REMOVED lines=17> */
[----:B--2---:R-:W4:Y:S01]  /*eab0*/  I2F.S16 R0, R0 ;  /* 0x0000000000007306 */ /* 0x004f220000101400 */
[----:B------:R-:W-:Y:S05]  /*eac0*/  BRA `(.L_x_2144) ;  /* 0x0000000c00387947 */ /* 0x000fea0003800000 */
.L_x_2142:
[----:B------:R-:W2:Y:S02]  /*ead0*/  LDG.E.U8 R0, desc[UR36][R2.64] ;  /* 0x0000002402007981 */ /* 0x000ea4000c1e1100 */
[----:B--2---:R-:W-:Y:S01]  /*eae0*/  I2FP.F32.U32 R0, R0 ;  /* 0x0000000000007245 */ /* 0x004fe20000201000 */
[----:B------:R-:W-:Y:S06]  /*eaf0*/  BRA `(.L_x_2144) ;  /* 0x0000000c002c7947 */ /* 0x000fec0003800000 */
.L_x_2141:
        /* <DEDUP_REMOVED lines=9> */
.L_x_2146:
[----:B------:R-:W2:Y:S02]  /*eb90*/  LDG.E R0, desc[UR36][R2.64] ;  /* 0x0000002402007981 */ /* 0x000ea4000c1e1900 */
[----:B--2---:R-:W-:Y:S01]  /*eba0*/  I2FP.F32.S32 R0, R0 ;  /* 0x0000000000007245 */ /* 0x004fe20000201400 */
[----:B------:R-:W-:Y:S06]  /*ebb0*/  BRA `(.L_x_2144) ;  /* 0x0000000800fc7947 */ /* 0x000fec0003800000 */
.L_x_2145:
[----:B------:R-:W2:Y:S02]  /*ebc0*/  LDG.E.U16 R0, desc[UR36][R2.64] ;  /* 0x0000002402007981 */ /* 0x000ea4000c1e1500 */
[----:B--2---:R-:W0:Y:S01]  /*ebd0*/  I2F.S16 R0, R0 ;  /* 0x0000000000007306 */ /* 0x004e220000101400 */
[----:B------:R-:W-:Y:S05]  /*ebe0*/  BRA `(.L_x_2144) ;  /* 0x0000000800f07947 */ /* 0x000fea0003800000 */
.L_x_2140:
        /* <DEDUP_REMOVED lines=8> */
.L_x_2148:
[----:B------:R-:W2:Y:S02]  /*ec70*/  LDG.E.U16 R0, desc[UR36][R2.64] ;  /* 0x0000002402007981 */ /* 0x000ea4000c1e1500 */
[----:B--2---:R-:W-:Y:S01]  /*ec80*/  HADD2.F32 R0, -RZ, R0.H0_H0 ;  /* 0x20000000ff007230 */ /* 0x004fe20000004100 */
[----:B------:R-:W-:Y:S06]  /*ec90*/  BRA `(.L_x_2144) ;  /* 0x0000000800c47947 */ /* 0x000fec0003800000 */
.L_x_2147:
        /* <DEDUP_REMOVED lines=8> */
.L_x_2150:
[----:B------:R-:W2:Y:S02]  /*ed20*/  LDG.E.U16 R0, desc[UR36][R2.64] ;  /* 0x0000002402007981 */ /* 0x000ea4000c1e1500 */
[----:B--2---:R-:W-:Y:S01]  /*ed30*/  HADD2.F32 R0, -RZ, R0.H0_H0 ;  /* 0x20000000ff007230 */ /* 0x004fe20000004100 */
[----:B------:R-:W-:Y:S06]  /*ed40*/  BRA `(.L_x_2144) ;  /* 0x0000000800987947 */ /* 0x000fec0003800000 */
.L_x_2149:
[----:B------:R-:W2:Y:S01]  /*ed50*/  LDG.E.64 R2, desc[UR36][R2.64] ;  /* 0x0000002402027981 */ /* 0x000ea2000c1e1b00 */
[----:B------:R-:W-:Y:S01]  /*ed60*/  UMOV UR4, 0xf0000000 ;  /* 0xf000000000047882 */ /* 0x000fe20000000000 */
[----:B------:R-:W-:Y:S01]  /*ed70*/  UMOV UR5, 0x380fffff ;  /* 0x380fffff00057882 */ /* 0x000fe20000000000 */
[----:B--2---:R-:W0:Y:S01]  /*ed80*/  F2F.F32.F64 R0, R2 ;  /* 0x0000000200007310 */ /* 0x004e220000301000 */
[----:B------:R-:W-:-:S14]  /*ed90*/  DSETP.GEU.AND P0, PT, |R2|, UR4, PT ;  /* 0x0000000402007e2a */ /* 0x000fdc000bf0e200 */
[----:B0-----:R-:W-:Y:S01]  /*eda0*/  @!P0 FMUL R0, R0, 1.175494350822287508e-38 ;  /* 0x0080000000008820 */ /* 0x001fe20000400000 */
[----:B------:R-:W-:Y:S06]  /*edb0*/  BRA `(.L_x_2144) ;  /* 0x00000008007c7947 */ /* 0x000fec0003800000 */
.L_x_2139:
        /* <DEDUP_REMOVED lines=12> */
.L_x_2153:
[----:B------:R-:W2:Y:S01]  /*ee80*/  LDG.E.64 R2, desc[UR36][R2.64] ;  /* 0x0000002402027981 */ /* 0x000ea2000c1e1b00 */
[----:B------:R-:W-:Y:S01]  /*ee90*/  UMOV UR4, 0xf0000000 ;  /* 0xf000000000047882 */ /* 0x000fe20000000000 */
[----:B------:R-:W-:Y:S01]  /*eea0*/  UMOV UR5, 0x380fffff ;  /* 0x380fffff00057882 */ /* 0x000fe20000000000 */
[----:B--2---:R-:W0:Y:S01]  /*eeb0*/  F2F.F32.F64 R0, R2 ;  /* 0x0000000200007310 */ /* 0x004e220000301000 */
[----:B------:R-:W-:-:S14]  /*eec0*/  DSETP.GEU.AND P0, PT, |R2|, UR4, PT ;  /* 0x0000000402007e2a */ /* 0x000fdc000bf0e200 */
[----:B0-----:R-:W-:Y:S01]  /*eed0*/  @!P0 FMUL R0, R0, 1.175494350822287508e-38 ;  /* 0x0080000000008820 */ /* 0x001fe20000400000 */
[----:B------:R-:W-:Y:S06]  /*eee0*/  BRA `(.L_x_2144) ;  /* 0x0000000800307947 */ /* 0x000fec0003800000 */
.L_x_2152:
        /* <DEDUP_REMOVED lines=26> */
.L_x_2155:
        /* <DEDUP_REMOVED lines=13> */
.L_x_2154:
[----:B------:R-:W2:Y:S02]  /*f160*/  LDG.E.U16 R0, desc[UR36][R2.64] ;  /* 0x0000002402007981 */ /* 0x000ea4000c1e1500 */
[----:B--2---:R-:W-:Y:S01]  /*f170*/  IMAD.U32 R0, R0, 0x10000, RZ ;  /* 0x0001000000007824 */ /* 0x004fe200078e00ff */
[----:B------:R-:W-:Y:S06]  /*f180*/  BRA `(.L_x_2144) ;  /* 0x0000000400887947 */ /* 0x000fec0003800000 */
.L_x_2151:
        /* <DEDUP_REMOVED lines=11> */
.L_x_2158:
        /* <DEDUP_REMOVED lines=20> */
.L_x_2160:
[----:B------:R-:W-:Y:S05]  /*f380*/  BSYNC B0 ;  /* 0x0000000000007941 */ /* 0x000fea0003800000 */
.L_x_2159:
[----:B------:R-:W-:Y:S01]  /*f390*/  LEA R3, R0, 0x3b800000, 0x17 ;  /* 0x3b80000000037811 */ /* 0x000fe200078eb8ff */
[----:B------:R-:W-:-:S05]  /*f3a0*/  IMAD.SHL.U32 R0, R2, 0x100000, RZ ;  /* 0x0010000002007824 */ /* 0x000fca00078e00ff */
[----:B------:R-:W-:Y:S01]  /*f3b0*/  LOP3.LUT R0, R3, R0, R4, 0xfe, !PT ;  /* 0x0000000003007212 */ /* 0x000fe200078efe04 */
[----:B------:R-:W-:Y:S06]  /*f3c0*/  BRA `(.L_x_2144) ;  /* 0x0000000000f87947 */ /* 0x000fec0003800000 */
.L_x_2157:
        /* <DEDUP_REMOVED lines=20> */
.L_x_2162:
[----:B------:R-:W-:Y:S05]  /*f510*/  BSYNC B0 ;  /* 0x0000000000007941 */ /* 0x000fea0003800000 */
.L_x_2161:
[----:B------:R-:W-:Y:S01]  /*f520*/  LEA R3, R0, 0x37800000, 0x17 ;  /* 0x3780000000037811 */ /* 0x000fe200078eb8ff */
[----:B------:R-:W-:-:S05]  /*f530*/  IMAD.SHL.U32 R0, R2, 0x200000, RZ ;  /* 0x0020000002007824 */ /* 0x000fca00078e00ff */
[----:B------:R-:W-:Y:S01]  /*f540*/  LOP3.LUT R0, R3, R0, R4, 0xfe, !PT ;  /* 0x0000000003007212 */ /* 0x000fe200078efe04 */
[----:B------:R-:W-:Y:S06]  /*f550*/  BRA `(.L_x_2144) ;  /* 0x0000000000947947 */ /* 0x000fec0003800000 */
.L_x_2156:
        /* <DEDUP_REMOVED lines=14> */
.L_x_2143:
        /* <DEDUP_REMOVED lines=16> */
.L_x_2165:
[----:B------:R-:W-:Y:S01]  /*f740*/  IMAD.MOV.U32 R0, RZ, RZ, RZ ;  /* 0x000000ffff007224 */ /* 0x000fe200078e00ff */
[----:B------:R-:W-:Y:S06]  /*f750*/  BRA `(.L_x_2144) ;  /* 0x0000000000147947 */ /* 0x000fec0003800000 */
.L_x_2164:
[----:B------:R-:W2:Y:S02]  /*f760*/  LDG.E.64 R2, desc[UR36][R2.64] ;  /* 0x0000002402027981 */ /* 0x000ea4000c1e1b00 */
[----:B--2---:R0:W1:Y:S01]  /*f770*/  I2F.U64 R0, R2 ;  /* 0x0000000200007312 */ /* 0x0040620000301000 */
[----:B------:R-:W-:Y:S05]  /*f780*/  BRA `(.L_x_2144) ;  /* 0x0000000000087947 */ /* 0x000fea0003800000 */
.L_x_2163:
[----:B------:R-:W2:Y:S02]  /*f790*/  LDG.E R0, desc[UR36][R2.64] ;  /* 0x0000002402007981 */ /* 0x000ea4000c1e1900 */
[----:B--2---:R-:W-:-:S07]  /*f7a0*/  I2FP.F32.U32 R0, R0 ;  /* 0x0000000000007245 */ /* 0x004fce0000201000 */
.L_x_2144:
[----:B------:R-:W-:Y:S05]  /*f7b0*/  BSYNC B6 ;  /* 0x0000000000067941 */ /* 0x000fea0003800000 */
.L_x_2138:
        /* <DEDUP_REMOVED lines=19> */
[----:B0-----:R-:W-:Y:S01]  /*f8f0*/  STG.E.U8 desc[UR36][R16.64], R3 ;  /* 0x0000000310007986 */ /* 0x001fe2000c101124 */
[----:B------:R-:W-:Y:S05]  /*f900*/  EXIT ;  /* 0x000000000000794d */ /* 0x000fea0003800000 */
.L_x_2169:
[----:B------:R-:W0:Y:S02]  /*f910*/  F2I.S64.TRUNC R2, R2 ;  /* 0x0000000200027311 */ /* 0x000e24000020d900 */
[----:B0-----:R-:W-:-:S05]  /*f920*/  IMAD.MOV.U32 R5, RZ, RZ, R2 ;  /* 0x000000ffff057224 */ /* 0x001fca00078e0002 */
[----:B------:R-:W-:Y:S01]  /*f930*/  STG.E.U8 desc[UR36][R16.64], R5 ;  /* 0x0000000510007986 */ /* 0x000fe2000c101124 */
[----:B------:R-:W-:Y:S05]  /*f940*/  EXIT ;  /* 0x000000000000794d */ /* 0x000fea0003800000 */
.L_x_2168:
[----:B------:R-:W-:-:S13]  /*f950*/  ISETP.NE.AND P0, PT, R5, 0x2, PT ;  /* 0x000000020500780c */ /* 0x000fda0003f05270 */
[----:B------:R-:W-:Y:S05]  /*f960*/  @!P0 BRA `(.L_x_2171) ;  /* 0x0000000000288947 */ /* 0x000fea0003800000 */
[----:B------:R-:W-:-:S13]  /*f970*/  ISETP.NE.AND P0, PT, R5, 0x3, PT ;  /* 0x000000030500780c */ /* 0x000fda0003f05270 */
[----:B------:R-:W-:Y:S05]  /*f980*/  @!P0 BRA `(.L_x_2172) ;  /* 0x0000000000148947 */ /* 0x000fea0003800000 */
[----:B------:R-:W-:-:S13]  /*f990*/  ISETP.NE.AND P0, PT, R5, 0x4, PT ;  /* 0x000000040500780c */ /* 0x000fda0003f05270 */
[----:B------:R-:W-:Y:S05]  /*f9a0*/  @P0 BRA `(.L_x_2170) ;  /* 0x0000000800d00947 */ /* 0x000fea0003800000 */
[----:B------:R-:W0:Y:S02]  /*f9b0*/  F2I.S64.TRUNC R2, R2 ;  /* 0x0000000200027311 */ /* 0x000e24000020d900 */
[----:B0-----:R-:W-:Y:S01]  /*f9c0*/  STG.E.64 desc[UR36][R16.64], R2 ;  /* 0x0000000210007986 */ /* 0x001fe2000c101b24 */
[----:B------:R-:W-:Y:S05]  /*f9d0*/  EXIT ;  /* 0x000000000000794d */ /* 0x000fea0003800000 */
.L_x_2172:
[----:B------:R-:W0:Y:S02]  /*f9e0*/  F2I.FTZ.TRUNC.NTZ R3, R2 ;  /* 0x0000000200037305 */ /* 0x000e24000021f100 */
[----:B0-----:R-:W-:Y:S01]  /*f9f0*/  STG.E desc[UR36][R16.64], R3 ;  /* 0x0000000310007986 */ /* 0x001fe2000c101924 */
[----:B------:R-:W-:Y:S05]  /*fa00*/  EXIT ;  /* 0x000000000000794d */ /* 0x000fea0003800000 */
.L_x_2171:
[----:B------:R-:W0:Y:S02]  /*fa10*/  F2I.FTZ.TRUNC.NTZ R3, R2 ;  /* 0x0000000200037305 */ /* 0x000e24000021f100 */
[----:B0-----:R-:W-:Y:S01]  /*fa20*/  STG.E.U16 desc[UR36][R16.64], R3 ;  /* 0x0000000310007986 */ /* 0x001fe2000c101524 */
[----:B------:R-:W-:Y:S05]  /*fa30*/  EXIT ;  /* 0x000000000000794d */ /* 0x000fea0003800000 */
.L_x_2167:
[----:B------:R-:W-:-:S13]  /*fa40*/  ISETP.GT.AND P0, PT, R5, 0x6, PT ;  /* 0x000000060500780c */ /* 0x000fda0003f04270 */
[----:B------:R-:W-:Y:S05]  /*fa50*/  @P0 BRA `(.L_x_2173) ;  /* 0x0000000000240947 */ /* 0x000fea0003800000 */
[----:B------:R-:W-:-:S13]  /*fa60*/  ISETP.NE.AND P0, PT, R5, 0x5, PT ;  /* 0x000000050500780c */ /* 0x000fda0003f05270 */
[----:B------:R-:W-:Y:S05]  /*fa70*/  @!P0 BRA `(.L_x_2174) ;  /* 0x0000000000108947 */ /* 0x000fea0003800000 */
[----:B------:R-:W-:-:S13]  /*fa80*/  ISETP.NE.AND P0, PT, R5, 0x6, PT ;  /* 0x000000060500780c */ /* 0x000fda0003f05270 */
[----:B------:R-:W-:Y:S05]  /*fa90*/  @P0 BRA `(.L_x_2170) ;  /* 0x0000000800940947 */ /* 0x000fea0003800000 */
[----:B------:R-:W-:Y:S01]  /*faa0*/  STG.E desc[UR36][R16.64], R2 ;  /* 0x0000000210007986 */ /* 0x000fe2000c101924 */
[----:B------:R-:W-:Y:S05]  /*fab0*/  EXIT ;  /* 0x000000000000794d */ /* 0x000fea0003800000 */
.L_x_2174:
[----:B------:R-:W-:-:S05]  /*fac0*/  F2FP.F16.F32.PACK_AB R2, RZ, R2 ;  /* 0x00000002ff02723e */ /* 0x000fca00000000ff */
[----:B------:R-:W-:Y:S01]  /*fad0*/  STG.E.U16 desc[UR36][R16.64], R2 ;  /* 0x0000000210007986 */ /* 0x000fe2000c101524 */
[----:B------:R-:W-:Y:S05]  /*fae0*/  EXIT ;  /* 0x000000000000794d */ /* 0x000fea0003800000 */
.L_x_2173:
[----:B------:R-:W-:-:S13]  /*faf0*/  ISETP.NE.AND P0, PT, R5, 0x7, PT ;  /* 0x000000070500780c */ /* 0x000fda0003f05270 */
[----:B------:R-:W-:Y:S05]  /*fb00*/  @!P0 BRA `(.L_x_2175) ;  /* 0x00000000002c8947 */ /* 0x000fea0003800000 */
[----:B------:R-:W-:-:S13]  /*fb10*/  ISETP.NE.AND P0, PT, R5, 0x8, PT ;  /* 0x000000080500780c */ /* 0x000fda0003f05270 */
[----:B------:R-:W-:Y:S05]  /*fb20*/  @!P0 BRA `(.L_x_2176) ;  /* 0x0000000000148947 */ /* 0x000fea0003800000 */
[----:B------:R-:W-:-:S13]  /*fb30*/  ISETP.NE.AND P0, PT, R5, 0x9, PT ;  /* 0x000000090500780c */ /* 0x000fda0003f05270 */
[----:B------:R-:W-:Y:S05]  /*fb40*/  @P0 BRA `(.L_x_2170) ;  /* 0x0000000800680947 */ /* 0x000fea0003800000 */
[----:B------:R-:W-:-:S05]  /*fb50*/  IMAD.MOV.U32 R3, RZ, RZ, RZ ;  /* 0x000000ffff037224 */ /* 0x000fca00078e00ff */
[----:B------:R-:W-:Y:S01]  /*fb60*/  STG.E.64 desc[UR36][R16.64], R2 ;  /* 0x0000000210007986 */ /* 0x000fe2000c101b24 */
[----:B------:R-:W-:Y:S05]  /*fb70*/  EXIT ;  /* 0x000000000000794d */ /* 0x000fea0003800000 */
.L_x_2176:
[----:B------:R-:W-:-:S04]  /*fb80*/  F2FP.F16.F32.PACK_AB R3, RZ, R2 ;  /* 0x00000002ff03723e */ /* 0x000fc800000000ff */
[----:B------:R-:W-:-:S05]  /*fb90*/  PRMT R3, R3, 0x5410, RZ ;  /* 0x0000541003037816 */ /* 0x000fca00000000ff */
[----:B------:R-:W-:Y:S01]  /*fba0*/  STG.E desc[UR36][R16.64], R3 ;  /* 0x0000000310007986 */ /* 0x000fe2000c101924 */
[----:B------:R-:W-:Y:S05]  /*fbb0*/  EXIT ;  /* 0x000000000000794d */ /* 0x000fea0003800000 */
.L_x_2175:
[----:B------:R-:W-:-:S06]  /*fbc0*/  FMUL.FTZ R2, R2, 1 ;  /* 0x3f80000002027820 */ /* 0x000fcc0000410000 */
[----:B------:R-:W0:Y:S02]  /*fbd0*/  F2F.F64.F32 R2, R2 ;  /* 0x0000000200027310 */ /* 0x000e240000201800 */
[----:B0-----:R-:W-:Y:S01]  /*fbe0*/  STG.E.64 desc[UR36][R16.64], R2 ;  /* 0x0000000210007986 */ /* 0x001fe2000c101b24 */
[----:B------:R-:W-:Y:S05]  /*fbf0*/  EXIT ;  /* 0x000000000000794d */ /* 0x000fea0003800000 */
.L_x_2166:
        /* <DEDUP_REMOVED lines=10> */
[----:B------:R-:W-:Y:S01]  /*fca0*/  STG.E.U8 desc[UR36][R16.64], R3 ;  /* 0x0000000310007986 */ /* 0x000fe2000c101124 */
[----:B------:R-:W-:Y:S05]  /*fcb0*/  EXIT ;  /* 0x000000000000794d */ /* 0x000fea0003800000 */
.L_x_2179:
[----:B------:R-:W-:Y:S01]  /*fcc0*/  FMUL.FTZ R4, R2, 1 ;  /* 0x3f80000002047820 */ /* 0x000fe20000410000 */
[----:B------:R-:W-:-:S05]  /*fcd0*/  CS2R R6, SRZ ;  /* 0x0000000000067805 */ /* 0x000fca000001ff00 */
[----:B------:R-:W0:Y:S02]  /*fce0*/  F2F.F64.F32 R4, R4 ;  /* 0x0000000400047310 */ /* 0x000e240000201800 */
[----:B0-----:R-:W-:Y:S01]  /*fcf0*/  STG.E.128 desc[UR36][R16.64], R4 ;  /* 0x0000000410007986 */ /* 0x001fe2000c101d24 */
[----:B------:R-:W-:Y:S05]  /*fd00*/  EXIT ;  /* 0x000000000000794d */ /* 0x000fea0003800000 */
.L_x_2178:
        /* <DEDUP_REMOVED lines=20> */
.L_x_2183:
[----:B------:R-:W-:Y:S05]  /*fe50*/  BSYNC B0 ;  /* 0x0000000000007941 */ /* 0x000fea0003800000 */
.L_x_2182:
[----:B------:R-:W-:-:S05]  /*fe60*/  LOP3.LUT R5, R0, R5, RZ, 0xfc, !PT ;  /* 0x0000000500057212 */ /* 0x000fca00078efcff */
[----:B------:R-:W-:Y:S01]  /*fe70*/  STG.E.U8 desc[UR36][R16.64], R5 ;  /* 0x0000000510007986 */ /* 0x000fe2000c101124 */
[----:B------:R-:W-:Y:S05]  /*fe80*/  EXIT ;  /* 0x000000000000794d */ /* 0x000fea0003800000 */
.L_x_2181:
        /* <DEDUP_REMOVED lines=12> */
.L_x_2185:
[----:B------:R-:W-:Y:S01]  /*ff50*/  IMAD.MOV.U32 R0, RZ, RZ, 0x7f ;  /* 0x0000007fff007424 */ /* 0x000fe200078e00ff */
[----:B------:R-:W-:-:S04]  /*ff60*/  ISETP.GT.U32.AND P0, PT, R4, 0x7f800000, PT ;  /* 0x7f8000000400780c */ /* 0x000fc80003f04070 */
[----:B------:R-:W-:-:S09]  /*ff70*/  SEL R0, R0, 0x7c, P0 ;  /* 0x0000007c00007807 */ /* 0x000fd20000000000 */
.L_x_2186:
[----:B------:R-:W-:Y:S05]  /*ff80*/  BSYNC B0 ;  /* 0x0000000000007941 */ /* 0x000fea0003800000 */
.L_x_2184:
[----:B------:R-:W-:-:S04]  /*ff90*/  LOP3.LUT R2, R2, 0x80000000, RZ, 0xc0, !PT ;  /* 0x8000000002027812 */ /* 0x000fc800078ec0ff */
[----:B------:R-:W-:-:S04]  /*ffa0*/  SHF.R.U32.HI R3, RZ, 0x18, R2 ;  /* 0x00000018ff037819 */ /* 0x000fc80000011602 */
[----:B------:R-:W-:-:S05]  /*ffb0*/  LOP3.LUT R3, R0, R3, RZ, 0xfc, !PT ;  /* 0x0000000300037212 */ /* 0x000fca00078efcff */
[----:B------:R-:W-:Y:S01]  /*ffc0*/  STG.E.U8 desc[UR36][R16.64], R3 ;  /* 0x0000000310007986 */ /* 0x000fe2000c101124 */
[----:B------:R-:W-:Y:S05]  /*ffd0*/  EXIT ;  /* 0x000000000000794d */ /* 0x000fea0003800000 */
.L_x_2180:
[----:B------:R-:W-:-:S05]  /*ffe0*/  F2FP.BF16.F32.PACK_AB R2, RZ, R2 ;  /* 0x00000002ff02723e */ /* 0x000fca00000010ff */
[----:B------:R-:W-:Y:S01]  /*fff0*/  STG.E.U16 desc[UR36][R16.64], R2 ;  /* 0x0000000210007986 */ /* 0x000fe2000c101524 */
[----:B------:R-:W-:Y:S05]  /*10000*/  EXIT ;  /* 0x000000000000794d */ /* 0x000fea0003800000 */
.L_x_2177:
        /* <DEDUP_REMOVED lines=9> */
[----:B0-----:R-:W-:Y:S01]  /*100a0*/  STG.E.U16 desc[UR36][R16.64], R3 ;  /* 0x0000000310007986 */ /* 0x001fe2000c101524 */
[----:B------:R-:W-:Y:S05]  /*100b0*/  EXIT ;  /* 0x000000000000794d */ /* 0x000fea0003800000 */
.L_x_2189:
        /* <DEDUP_REMOVED lines=16> */
.L_x_2192:
[----:B------:R-:W-:-:S04]  /*101c0*/  LOP3.LUT R2, R2, 0x80000000, RZ, 0xc0, !PT ;  /* 0x8000000002027812 */ /* 0x000fc800078ec0ff */
[----:B------:R-:W-:-:S04]  /*101d0*/  SHF.R.U32.HI R3, RZ, 0x18, R2 ;  /* 0x00000018ff037819 */ /* 0x000fc80000011602 */
[----:B------:R-:W-:-:S04]  /*101e0*/  LOP3.LUT R0, R0, R3, RZ, 0xfc, !PT ;  /* 0x0000000300007212 */ /* 0x000fc800078efcff */
[----:B------:R-:W-:-:S07]  /*101f0*/  PRMT R8, R0, 0x7610, R8 ;  /* 0x0000761000087816 */ /* 0x000fce0000000008 */
.L_x_2191:
[----:B------:R-:W-:Y:S05]  /*10200*/  BSYNC B0 ;  /* 0x0000000000007941 */ /* 0x000fea0003800000 */
.L_x_2190:
[----:B------:R-:W-:Y:S01]  /*10210*/  STG.E.U8 desc[UR36][R16.64], R8 ;  /* 0x0000000810007986 */ /* 0x000fe2000c101124 */
[----:B------:R-:W-:Y:S05]  /*10220*/  EXIT ;  /* 0x000000000000794d */ /* 0x000fea0003800000 */
.L_x_2188:
        /* <DEDUP_REMOVED lines=16> */
.L_x_2195:
[----:B------:R-:W-:-:S04]  /*10330*/  LOP3.LUT R2, R2, 0x80000000, RZ, 0xc0, !PT ;  /* 0x8000000002027812 */ /* 0x000fc800078ec0ff */
[----:B------:R-:W-:-:S04]  /*10340*/  SHF.R.U32.HI R3, RZ, 0x18, R2 ;  /* 0x00000018ff037819 */ /* 0x000fc80000011602 */
[----:B------:R-:W-:-:S04]  /*10350*/  LOP3.LUT R0, R0, R3, RZ, 0xfc, !PT ;  /* 0x0000000300007212 */ /* 0x000fc800078efcff */
[----:B------:R-:W-:-:S07]  /*10360*/  PRMT R8, R0, 0x7610, R8 ;  /* 0x0000761000087816 */ /* 0x000fce0000000008 */
.L_x_2194:
[----:B------:R-:W-:Y:S05]  /*10370*/  BSYNC B0 ;  /* 0x0000000000007941 */ /* 0x000fea0003800000 */
.L_x_2193:
[----:B------:R-:W-:Y:S01]  /*10380*/  STG.E.U8 desc[UR36][R16.64], R8 ;  /* 0x0000000810007986 */ /* 0x000fe2000c101124 */
[----:B------:R-:W-:Y:S05]  /*10390*/  EXIT ;  /* 0x000000000000794d */ /* 0x000fea0003800000 */
.L_x_2187:
        /* <DEDUP_REMOVED lines=21> */
.L_x_2170:
        /* <DEDUP_REMOVED lines=16> */
.L_x_2198:
[----:B------:R-:W-:Y:S05]  /*105f0*/  EXIT ;  /* 0x000000000000794d */ /* 0x000fea0003800000 */
.L_x_2197:
[----:B------:R-:W0:Y:S02]  /*10600*/  F2I.U64.TRUNC R2, R2 ;  /* 0x0000000200027311 */ /* 0x000e24000020d800 */
[----:B0-----:R-:W-:Y:S01]  /*10610*/  STG.E.64 desc[UR36][R16.64], R2 ;  /* 0x0000000210007986 */ /* 0x001fe2000c101b24 */
[----:B------:R-:W-:Y:S05]  /*10620*/  EXIT ;  /* 0x000000000000794d */ /* 0x000fea0003800000 */
.L_x_2196:
[----:B------:R-:W0:Y:S02]  /*10630*/  F2I.FTZ.U32.TRUNC.NTZ R3, R2 ;  /* 0x0000000200037305 */ /* 0x000e24000021f000 */
[----:B0-----:R-:W-:Y:S01]  /*10640*/  STG.E desc[UR36][R16.64], R3 ;  /* 0x0000000310007986 */ /* 0x001fe2000c101924 */
[----:B------:R-:W-:Y:S05]  /*10650*/  EXIT ;  /* 0x000000000000794d */ /* 0x000fea0003800000 */
.L_x_2199:
        /* <DEDUP_REMOVED lines=10> */
.L_x_7976:


//--------------------- .text._ZN2at6native27unrolled_elementwise_kernelIZZZNS0_44_GLOBAL__N__40a83637_7_Lerp_cu_f5210f67_358318lerp_scalar_kernelERNS_18TensorIteratorBaseERKN3c106ScalarEENKUlvE0_clEvENKUlvE0_clEvEUlffE_St5arrayIPcLm3EELi4E23TrivialOffsetCalculatorILi2EjESF_ILi1EjENS0_6memory12LoadWithCastILi2EEENSI_13StoreWithCastILi1EEEEEviT_T0_T2_T3_T4_T5_ --------------------------
	.section	.text._ZN2at6native27unrolled_elementwise_kernelIZZZNS0_44_GLOBAL__N__40a83637_7_Lerp_cu_f5210f67_358318lerp_scalar_kernelERNS_18TensorIteratorBaseERKN3c106ScalarEENKUlvE0_clEvENKUlvE0_clEvEUlffE_St5arrayIPcLm3EELi4E23TrivialOffsetCalculatorILi2EjESF_ILi1EjENS0_6memory12LoadWithCastILi2EEENSI_13StoreWithCastILi1EEEEEviT_T0_T2_T3_T4_T5_,"ax",@progbits
	.align	128
        .global         _ZN2at6native27unrolled_elementwise_kernelIZZZNS0_44_GLOBAL__N__40a83637_7_Lerp_cu_f5210f67_358318lerp_scalar_kernelERNS_18TensorIteratorBaseERKN3c106ScalarEENKUlvE0_clEvENKUlvE0_clEvEUlffE_St5arrayIPcLm3EELi4E23TrivialOffsetCalculatorILi2EjESF_ILi1EjENS0_6memory12LoadWithCastILi2EEENSI_13StoreWithCastILi1EEEEEviT_T0_T2_T3_T4_T5_
        .type           _ZN2at6native27unrolled_elementwise_kernelIZZZNS0_44_GLOBAL__N__40a83637_7_Lerp_cu_f5210f67_358318lerp_scalar_kernelERNS_18TensorIteratorBaseERKN3c106ScalarEENKUlvE0_clEvENKUlvE0_clEvEUlffE_St5arrayIPcLm3EELi4E23TrivialOffsetCalculatorILi2EjESF_ILi1EjENS0_6memory12LoadWithCastILi2EEENSI_13StoreWithCastILi1EEEEEviT_T0_T2_T3_T4_T5_,@function
        .size           _ZN2at6native27unrolled_elementwise_kernelIZZZNS0_44_GLOBAL__N__40a83637_7_Lerp_cu_f5210f67_358318lerp_scalar_kernelERNS_18TensorIteratorBaseERKN3c106ScalarEENKUlvE0_clEvENKUlvE0_clEvEUlffE_St5arrayIPcLm3EELi4E23TrivialOffsetCalculatorILi2EjESF_ILi1EjENS0_6memory12LoadWithCastILi2EEENSI_13StoreWithCastILi1EEEEEviT_T0_T2_T3_T4_T5_,(.L_x_7977 - _ZN2at6native27unrolled_elementwise_kernelIZZZNS0_44_GLOBAL__N__40a83637_7_Lerp_cu_f5210f67_358318lerp_scalar_kernelERNS_18TensorIteratorBaseERKN3c106ScalarEENKUlvE0_clEvENKUlvE0_clEvEUlffE_St5arrayIPcLm3EELi4E23TrivialOffsetCalculatorILi2EjESF_ILi1EjENS0_6memory12LoadWithCastILi2EEENSI_13StoreWithCastILi1EEEEEviT_T0_T2_T3_T4_T5_)
        .other          _ZN2at6native27unrolled_elementwise_kernelIZZZNS0_44_GLOBAL__N__40a83637_7_Lerp_cu_f5210f67_358318lerp_scalar_kernelERNS_18TensorIteratorBaseERKN3c106ScalarEENKUlvE0_clEvENKUlvE0_clEvEUlffE_St5arrayIPcLm3EELi4E23TrivialOffsetCalculatorILi2EjESF_ILi1EjENS0_6memory12LoadWithCastILi2EEENSI_13StoreWithCastILi1EEEEEviT_T0_T2_T3_T4_T5_,@"STO_CUDA_ENTRY STV_DEFAULT"
_ZN2at6native27unrolled_elementwise_kernelIZZZNS0_44_GLOBAL__N__40a83637_7_Lerp_cu_f5210f67_358318lerp_scalar_kernelERNS_18TensorIteratorBaseERKN3c106ScalarEENKUlvE0_clEvENKUlvE0_clEvEUlffE_St5arrayIPcLm3EELi4E23TrivialOffsetCalculatorILi2EjESF_ILi1EjENS0_6memory12LoadWithCastILi2EEENSI_13StoreWithCastILi1EEEEEviT_T0_T2_T3_T4_T5_:
.text._ZN2at6native27unrolled_elementwise_kernelIZZZNS0_44_GLOBAL__N__40a83637_7_Lerp_cu_f5210f67_358318lerp_scalar_kernelERNS_18TensorIteratorBaseERKN3c106ScalarEENKUlvE0_clEvENKUlvE0_clEvEUlffE_St5arrayIPcLm3EELi4E23TrivialOffsetCalculatorILi2EjESF_ILi1EjENS0_6memory12LoadWithCastILi2EEENSI_13StoreWithCastILi1EEEEEviT_T0_T2_T3_T4_T5_:
[----:B------:R-:W0:Y:S01]  /*0000*/  LDC R1, c[0x0][0x28] ;  /* 0x00000a00ff017b82 */ /* 0x000e220000000800 */
[----:B------:R-:W1:Y:S07]  /*0010*/  S2R R2, SR_CTAID.X ;  /* 0x0000000000027919 */ /* 0x000e6e0000002500 */
[----:B------:R-:W1:Y:S01]  /*0020*/  LDC R17, c[0x0][0x210] ;  /* 0x00008400ff117b82 */ /* 0x000e620000000800 */
[----:B------:R-:W-:Y:S01]  /*0030*/  ULDC.64 UR36, c[0x0][0x208] ;  /* 0x0000820000247ab9 */ /* 0x000fe20000000a00 */
[----:B------:R-:W-:Y:S01]  /*0040*/  BSSY B7, `(.L_x_2200) ;  /* 0x00001d4000077945 */ /* 0x000fe20003800000 */
[----:B------:R-:W2:Y:S01]  /*0050*/  S2R R19, SR_TID.X ;  /* 0x0000000000137919 */ /* 0x000ea20000002100 */
[----:B------:R-:W-:-:S02]  /*0060*/  IMAD.MOV.U32 R18, RZ, RZ, RZ ;  /* 0x000000ffff127224 */ /* 0x000fc400078e00ff */
[----:B------:R-:W-:Y:S02]  /*0070*/  IMAD.MOV.U32 R29, RZ, RZ, RZ ;  /* 0x000000ffff1d7224 */ /* 0x000fe400078e00ff */
[----:B------:R-:W3:Y:S01]  /*0080*/  LDC.U8 R26, c[0x0][0x244] ;  /* 0x00009100ff1a7b82 */ /* 0x000ee20000000000 */
[----:B------:R-:W-:-:S07]  /*0090*/  IMAD.MOV.U32 R16, RZ, RZ, RZ ;  /* 0x000000ffff107224 */ /* 0x000fce00078e00ff */
[----:B------:R-:W4:Y:S01]  /*00a0*/  LDC.U8 R22, c[0x0][0x245] ;  /* 0x00009140ff167b82 */ /* 0x000f220000000000 */
[----:B-1----:R-:W-:-:S05]  /*00b0*/  IMAD R17, R2, -0x200, R17 ;  /* 0xfffffe0002117824 */ /* 0x002fca00078e0211 */
[----:B--2---:R-:W-:-:S13]  /*00c0*/  ISETP.GE.AND P0, PT, R19, R17, PT ;  /* 0x000000111300720c */ /* 0x004fda0003f06270 */
[----:B0--34-:R-:W-:Y:S05]  /*00d0*/  @P0 BRA `(.L_x_2201) ;  /* 0x0000001c00280947 */ /* 0x019fea0003800000 */
[----:B------:R-:W0:Y:S01]  /*00e0*/  LDC.64 R4, c[0x0][0x230] ;  /* 0x00008c00ff047b82 */ /* 0x000e220000000a00 */
[----:B------:R-:W-:Y:S01]  /*00f0*/  PRMT R0, R26, 0x9910, RZ ;  /* 0x000099101a007816 */ /* 0x000fe200000000ff */
[----:B------:R-:W-:Y:S01]  /*0100*/  IMAD R19, R2, 0x200, R19 ;  /* 0x0000020002137824 */ /* 0x000fe200078e0213 */
[----:B------:R-:W-:Y:S01]  /*0110*/  ULDC UR4, c[0x0][0x248] ;  /* 0x0000920000047ab9 */ /* 0x000fe20000000800 */
[----:B------:R-:W-:Y:S01]  /*0120*/  BSSY B6, `(.L_x_2202) ;  /* 0x00000e0000067945 */ /* 0x000fe20003800000 */
        /* <DEDUP_REMOVED lines=16> */
.L_x_2206:
[----:B------:R-:W2:Y:S02]  /*0230*/  LDG.E.U8 R4, desc[UR36][R4.64] ;  /* 0x0000002404047981 */ /* 0x000ea4000c1e1100 */
[----:B--2---:R-:W-:Y:S01]  /*0240*/  I2FP.F32.U32 R29, R4 ;  /* 0x00000004001d7245 */ /* 0x004fe20000201000 */
[----:B------:R-:W-:Y:S06]  /*0250*/  BRA `(.L_x_2208) ;  /* 0x0000000c00307947 */ /* 0x000fec0003800000 */
.L_x_2205:
        /* <DEDUP_REMOVED lines=9> */
.L_x_2210:
[----:B------:R-:W2:Y:S02]  /*02f0*/  LDG.E R4, desc[UR36][R4.64] ;  /* 0x0000002404047981 */ /* 0x000ea4000c1e1900 */
[----:B--2---:R-:W-:Y:S01]  /*0300*/  I2FP.F32.S32 R29, R4 ;  /* 0x00000004001d7245 */ /* 0x004fe20000201400 */
[----:B------:R-:W-:Y:S06]  /*0310*/  BRA `(.L_x_2208) ;  /* 0x0000000c00007947 */ /* 0x000fec0003800000 */
.L_x_2209:
[----:B------:R-:W2:Y:S02]  /*0320*/  LDG.E.U16 R4, desc[UR36][R4.64] ;  /* 0x0000002404047981 */ /* 0x000ea4000c1e1500 */
[----:B--2---:R2:W3:Y:S01]  /*0330*/  I2F.S16 R29, R4 ;  /* 0x00000004001d7306 */ /* 0x0044e20000101400 */
[----:B------:R-:W-:Y:S05]  /*0340*/  BRA `(.L_x_2208) ;  /* 0x0000000800f47947 */ /* 0x000fea0003800000 */
.L_x_2204:
        /* <DEDUP_REMOVED lines=8> */
.L_x_2212:
[----:B------:R-:W2:Y:S02]  /*03d0*/  LDG.E.U16 R4, desc[UR36][R4.64] ;  /* 0x0000002404047981 */ /* 0x000ea4000c1e1500 */
[----:B--2---:R-:W-:Y:S01]  /*03e0*/  HADD2.F32 R29, -RZ, R4.H0_H0 ;  /* 0x20000004ff1d7230 */ /* 0x004fe20000004100 */
[----:B------:R-:W-:Y:S06]  /*03f0*/  BRA `(.L_x_2208) ;  /* 0x0000000800c87947 */ /* 0x000fec0003800000 */
.L_x_2211:
        /* <DEDUP_REMOVED lines=8> */
.L_x_2214:
[----:B------:R-:W2:Y:S02]  /*0480*/  LDG.E.U16 R4, desc[UR36][R4.64] ;  /* 0x0000002404047981 */ /* 0x000ea4000c1e1500 */
[----:B--2---:R-:W-:Y:S01]  /*0490*/  HADD2.F32 R29, -RZ, R4.H0_H0 ;  /* 0x20000004ff1d7230 */ /* 0x004fe20000004100 */
[----:B------:R-:W-:Y:S06]  /*04a0*/  BRA `(.L_x_2208) ;  /* 0x00000008009c7947 */ /* 0x000fec0003800000 */
.L_x_2213:
[----:B------:R-:W2:Y:S01]  /*04b0*/  LDG.E.64 R4, desc[UR36][R4.64] ;  /* 0x0000002404047981 */ /* 0x000ea2000c1e1b00 */
[----:B------:R-:W-:Y:S01]  /*04c0*/  UMOV UR4, 0xf0000000 ;  /* 0xf000000000047882 */ /* 0x000fe20000000000 */
[----:B------:R-:W-:Y:S01]  /*04d0*/  UMOV UR5, 0x380fffff ;  /* 0x380fffff00057882 */ /* 0x000fe20000000000 */
[----:B--2---:R-:W0:Y:S01]  /*04e0*/  F2F.F32.F64 R29, R4 ;  /* 0x00000004001d7310 */ /* 0x004e220000301000 */
[----:B------:R-:W-:-:S14]  /*04f0*/  DSETP.GEU.AND P0, PT, |R4|, UR4, PT ;  /* 0x0000000404007e2a */ /* 0x000fdc000bf0e200 */
[----:B0-----:R-:W-:Y:S01]  /*0500*/  @!P0 FMUL R29, R29, 1.175494350822287508e-38 ;  /* 0x008000001d1d8820 */ /* 0x001fe20000400000 */
[----:B------:R-:W-:Y:S06]  /*0510*/  BRA `(.L_x_2208) ;  /* 0x0000000800807947 */ /* 0x000fec0003800000 */
.L_x_2203:
        /* <DEDUP_REMOVED lines=12> */
.L_x_2217:
[----:B------:R-:W2:Y:S01]  /*05e0*/  LDG.E.64 R4, desc[UR36][R4.64] ;  /* 0x0000002404047981 */ /* 0x000ea2000c1e1b00 */
[----:B------:R-:W-:Y:S01]  /*05f0*/  UMOV UR4, 0xf0000000 ;  /* 0xf000000000047882 */ /* 0x000fe20000000000 */
[----:B------:R-:W-:Y:S01]  /*0600*/  UMOV UR5, 0x380fffff ;  /* 0x380fffff00057882 */ /* 0x000fe20000000000 */
[----:B--2---:R-:W0:Y:S01]  /*0610*/  F2F.F32.F64 R29, R4 ;  /* 0x00000004001d7310 */ /* 0x004e220000301000 */
[----:B------:R-:W-:-:S14]  /*0620*/  DSETP.GEU.AND P0, PT, |R4|, UR4, PT ;  /* 0x0000000404007e2a */ /* 0x000fdc000bf0e200 */
[----:B0-----:R-:W-:Y:S01]  /*0630*/  @!P0 FMUL R29, R29, 1.175494350822287508e-38 ;  /* 0x008000001d1d8820 */ /* 0x001fe20000400000 */
[----:B------:R-:W-:Y:S06]  /*0640*/  BRA `(.L_x_2208) ;  /* 0x0000000800347947 */ /* 0x000fec0003800000 */
.L_x_2216:
        /* <DEDUP_REMOVED lines=24> */
[----:B------:R-:W-:Y:S01]  /*07d0*/  LOP3.LUT R29, R6, 0x80000000, R29, 0xf8, !PT ;  /* 0x80000000061d7812 */ /* 0x000fe200078ef81d */
[----:B------:R-:W-:Y:S06]  /*07e0*/  BRA `(.L_x_2208) ;  /* 0x0000000400cc7947 */ /* 0x000fec0003800000 */
.L_x_2219:
        /* <DEDUP_REMOVED lines=14> */
.L_x_2218:
[----:B------:R-:W2:Y:S02]  /*08d0*/  LDG.E.U16 R4, desc[UR36][R4.64] ;  /* 0x0000002404047981 */ /* 0x000ea4000c1e1500 */
[----:B--2---:R-:W-:Y:S01]  /*08e0*/  IMAD.U32 R29, R4, 0x10000, RZ ;  /* 0x00010000041d7824 */ /* 0x004fe200078e00ff */
[----:B------:R-:W-:Y:S06]  /*08f0*/  BRA `(.L_x_2208) ;  /* 0x0000000400887947 */ /* 0x000fec0003800000 */
.L_x_2215:
        /* <DEDUP_REMOVED lines=11> */
.L_x_2222:
        /* <DEDUP_REMOVED lines=20> */
.L_x_2224:
[----:B------:R-:W-:Y:S05]  /*0af0*/  BSYNC B0 ;  /* 0x0000000000007941 */ /* 0x000fea0003800000 */
.L_x_2223:
[----:B------:R-:W-:Y:S01]  /*0b00*/  IMAD.SHL.U32 R3, R3, 0x100000, RZ ;  /* 0x0010000003037824 */ /* 0x000fe200078e00ff */
[----:B------:R-:W-:-:S04]  /*0b10*/  LEA R0, R0, 0x3b800000, 0x17 ;  /* 0x3b80000000007811 */ /* 0x000fc800078eb8ff */
[----:B------:R-:W-:Y:S01]  /*0b20*/  LOP3.LUT R29, R0, R3, R29, 0xfe, !PT ;  /* 0x00000003001d7212 */ /* 0x000fe200078efe1d */
[----:B------:R-:W-:Y:S06]  /*0b30*/  BRA `(.L_x_2208) ;  /* 0x0000000000f87947 */ /* 0x000fec0003800000 */
.L_x_2221:
        /* <DEDUP_REMOVED lines=20> */
.L_x_2226:
[----:B------:R-:W-:Y:S05]  /*0c80*/  BSYNC B0 ;  /* 0x0000000000007941 */ /* 0x000fea0003800000 */
.L_x_2225:
[----:B------:R-:W-:Y:S01]  /*0c90*/  IMAD.SHL.U32 R3, R3, 0x200000, RZ ;  /* 0x0020000003037824 */ /* 0x000fe200078e00ff */
[----:B------:R-:W-:-:S04]  /*0ca0*/  LEA R0, R0, 0x37800000, 0x17 ;  /* 0x3780000000007811 */ /* 0x000fc800078eb8ff */
[----:B------:R-:W-:Y:S01]  /*0cb0*/  LOP3.LUT R29, R0, R3, R29, 0xfe, !PT ;  /* 0x00000003001d7212 */ /* 0x000fe200078efe1d */
[----:B------:R-:W-:Y:S06]  /*0cc0*/  BRA `(.L_x_2208) ;  /* 0x0000000000947947 */ /* 0x000fec0003800000 */
.L_x_2220:
        /* <DEDUP_REMOVED lines=14> */
.L_x_2207:
        /* <DEDUP_REMOVED lines=16> */
.L_x_2229:
[----:B------:R-:W-:Y:S01]  /*0eb0*/  IMAD.MOV.U32 R29, RZ, RZ, RZ ;  /* 0x000000ffff1d7224 */ /* 0x000fe200078e00ff */
[----:B------:R-:W-:Y:S06]  /*0ec0*/  BRA `(.L_x_2208) ;  /* 0x0000000000147947 */ /* 0x000fec0003800000 */
.L_x_2228:
[----:B------:R-:W2:Y:S02]  /*0ed0*/  LDG.E.64 R4, desc[UR36][R4.64] ;  /* 0x0000002404047981 */ /* 0x000ea4000c1e1b00 */
[----:B--2---:R0:W1:Y:S01]  /*0ee0*/  I2F.U64 R29, R4 ;  /* 0x00000004001d7312 */ /* 0x0040620000301000 */
[----:B------:R-:W-:Y:S05]  /*0ef0*/  BRA `(.L_x_2208) ;  /* 0x0000000000087947 */ /* 0x000fea0003800000 */
.L_x_2227:
[----:B------:R-:W2:Y:S02]  /*0f00*/  LDG.E R4, desc[UR36][R4.64] ;  /* 0x0000002404047981 */ /* 0x000ea4000c1e1900 */
[----:B--2---:R-:W-:-:S07]  /*0f10*/  I2FP.F32.U32 R29, R4 ;  /* 0x00000004001d7245 */ /* 0x004fce0000201000 */
.L_x_2208:
[----:B------:R-:W-:Y:S05]  /*0f20*/  BSYNC B6 ;  /* 0x0000000000067941 */ /* 0x000fea0003800000 */
.L_x_2202:
[----:B0-2-4-:R-:W0:Y:S01]  /*0f30*/  LDC.64 R4, c[0x0][0x238] ;  /* 0x00008e00ff047b82 */ /* 0x015e220000000a00 */
[----:B------:R-:W-:Y:S01]  /*0f40*/  PRMT R0, R22, 0x9910, RZ ;  /* 0x0000991016007816 */ /* 0x000fe200000000ff */
[----:B------:R-:W-:Y:S01]  /*0f50*/  ULDC UR4, c[0x0][0x24c] ;  /* 0x0000930000047ab9 */ /* 0x000fe20000000800 */
[----:B------:R-:W-:Y:S01]  /*0f60*/  BSSY B6, `(.L_x_2230) ;  /* 0x00000df000067945 */ /* 0x000fe20003800000 */
        /* <DEDUP_REMOVED lines=16> */
.L_x_2234:
[----:B------:R-:W2:Y:S02]  /*1070*/  LDG.E.U8 R4, desc[UR36][R4.64] ;  /* 0x0000002404047981 */ /* 0x000ea4000c1e1100 */
[----:B--2---:R-:W-:Y:S01]  /*1080*/  I2FP.F32.U32 R16, R4 ;  /* 0x0000000400107245 */ /* 0x004fe20000201000 */
[----:B------:R-:W-:Y:S06]  /*1090*/  BRA `(.L_x_2236) ;  /* 0x0000000c002c7947 */ /* 0x000fec0003800000 */
.L_x_2233:
        /* <DEDUP_REMOVED lines=9> */
.L_x_2238:
[----:B------:R-:W2:Y:S02]  /*1130*/  LDG.E R4, desc[UR36][R4.64] ;  /* 0x0000002404047981 */ /* 0x000ea4000c1e1900 */
[----:B--2---:R-:W-:Y:S01]  /*1140*/  I2FP.F32.S32 R16, R4 ;  /* 0x0000000400107245 */ /* 0x004fe20000201400 */
[----:B------:R-:W-:Y:S06]  /*1150*/  BRA `(.L_x_2236) ;  /* 0x0000000800fc7947 */ /* 0x000fec0003800000 */
.L_x_2237:
[----:B------:R-:W2:Y:S02]  /*1160*/  LDG.E.U16 R4, desc[UR36][R4.64] ;  /* 0x0000002404047981 */ /* 0x000ea4000c1e1500 */
[----:B--2---:R0:W2:Y:S01]  /*1170*/  I2F.S16 R16, R4 ;  /* 0x0000000400107306 */ /* 0x0040a20000101400 */
[----:B------:R-:W-:Y:S05]  /*1180*/  BRA `(.L_x_2236) ;  /* 0x0000000800f07947 */ /* 0x000fea0003800000 */
.L_x_2232:
        /* <DEDUP_REMOVED lines=8> */
.L_x_2240:
[----:B------:R-:W2:Y:S02]  /*1210*/  LDG.E.U16 R4, desc[UR36][R4.64] ;  /* 0x0000002404047981 */ /* 0x000ea4000c1e1500 */
[----:B--2---:R-:W-:Y:S01]  /*1220*/  HADD2.F32 R16, -RZ, R4.H0_H0 ;  /* 0x20000004ff107230 */ /* 0x004fe20000004100 */
[----:B------:R-:W-:Y:S06]  /*1230*/  BRA `(.L_x_2236) ;  /* 0x0000000800c47947 */ /* 0x000fec0003800000 */
.L_x_2239:
        /* <DEDUP_REMOVED lines=8> */
.L_x_2242:
[----:B------:R-:W2:Y:S02]  /*12c0*/  LDG.E.U16 R4, desc[UR36][R4.64] ;  /* 0x0000002404047981 */ /* 0x000ea4000c1e1500 */
[----:B--2---:R-:W-:Y:S01]  /*12d0*/  HADD2.F32 R16, -RZ, R4.H0_H0 ;  /* 0x20000004ff107230 */ /* 0x004fe20000004100 */
[----:B------:R-:W-:Y:S06]  /*12e0*/  BRA `(.L_x_2236) ;  /* 0x0000000800987947 */ /* 0x000fec0003800000 */
.L_x_2241:
[----:B------:R-:W2:Y:S01]  /*12f0*/  LDG.E.64 R4, desc[UR36][R4.64] ;  /* 0x0000002404047981 */ /* 0x000ea2000c1e1b00 */
[----:B------:R-:W-:Y:S01]  /*1300*/  UMOV UR4, 0xf0000000 ;  /* 0xf000000000047882 */ /* 0x000fe20000000000 */
[----:B------:R-:W-:Y:S01]  /*1310*/  UMOV UR5, 0x380fffff ;  /* 0x380fffff00057882 */ /* 0x000fe20000000000 */
[----:B--2---:R-:W0:Y:S01]  /*1320*/  F2F.F32.F64 R16, R4 ;  /* 0x0000000400107310 */ /* 0x004e220000301000 */
[----:B------:R-:W-:-:S14]  /*1330*/  DSETP.GEU.AND P0, PT, |R4|, UR4, PT ;  /* 0x0000000404007e2a */ /* 0x000fdc000bf0e200 */
[----:B0-----:R-:W-:Y:S01]  /*1340*/  @!P0 FMUL R16, R16, 1.175494350822287508e-38 ;  /* 0x0080000010108820 */ /* 0x001fe20000400000 */
[----:B------:R-:W-:Y:S06]  /*1350*/  BRA `(.L_x_2236) ;  /* 0x00000008007c7947 */ /* 0x000fec0003800000 */
.L_x_2231:
        /* <DEDUP_REMOVED lines=12> */
.L_x_2245:
[----:B------:R-:W2:Y:S01]  /*1420*/  LDG.E.64 R4, desc[UR36][R4.64] ;  /* 0x0000002404047981 */ /* 0x000ea2000c1e1b00 */
[----:B------:R-:W-:Y:S01]  /*1430*/  UMOV UR4, 0xf0000000 ;  /* 0xf000000000047882 */ /* 0x000fe20000000000 */
[----:B------:R-:W-:Y:S01]  /*1440*/  UMOV UR5, 0x380fffff ;  /* 0x380fffff00057882 */ /* 0x000fe20000000000 */
[----:B--2---:R-:W0:Y:S01]  /*1450*/  F2F.F32.F64 R16, R4 ;  /* 0x0000000400107310 */ /* 0x004e220000301000 */
[----:B------:R-:W-:-:S14]  /*1460*/  DSETP.GEU.AND P0, PT, |R4|, UR4, PT ;  /* 0x0000000404007e2a */ /* 0x000fdc000bf0e200 */
[----:B0-----:R-:W-:Y:S01]  /*1470*/  @!P0 FMUL R16, R16, 1.175494350822287508e-38 ;  /* 0x0080000010108820 */ /* 0x001fe20000400000 */
[----:B------:R-:W-:Y:S06]  /*1480*/  BRA `(.L_x_2236) ;  /* 0x0000000800307947 */ /* 0x000fec0003800000 */
.L_x_2244:
        /* <DEDUP_REMOVED lines=26> */
.L_x_2247:
        /* <DEDUP_REMOVED lines=8> */
[----:B------:R-:W-:Y:S01]  /*16b0*/  @P0 FMUL.FTZ R16, R3, 1.9259299443872358531e-34 ;  /* 0x0780000003100820 */ /* 0x000fe20000410000 */
[----:B------:R-:W-:Y:S02]  /*16c0*/  IMAD.SHL.U32 R3, R4, 0x1000000, RZ ;  /* 0x0100000004037824 */ /* 0x000fe400078e00ff */
[----:B------:R-:W-:-:S05]  /*16d0*/  @!P0 FADD.FTZ R16, R0, -0.5 ;  /* 0xbf00000000108421 */ /* 0x000fca0000010000 */
[----:B------:R-:W-:Y:S01]  /*16e0*/  LOP3.LUT R16, R16, 0x80000000, R3, 0xf8, !PT ;  /* 0x8000000010107812 */ /* 0x000fe200078ef803 */
[----:B------:R-:W-:Y:S06]  /*16f0*/  BRA `(.L_x_2236) ;  /* 0x0000000400947947 */ /* 0x000fec0003800000 */
.L_x_2246:
[----:B------:R-:W2:Y:S02]  /*1700*/  LDG.E.U16 R4, desc[UR36][R4.64] ;  /* 0x0000002404047981 */ /* 0x000ea4000c1e1500 */
[----:B--2---:R-:W-:Y:S01]  /*1710*/  IMAD.U32 R16, R4, 0x10000, RZ ;  /* 0x0001000004107824 */ /* 0x004fe200078e00ff */
[----:B------:R-:W-:Y:S06]  /*1720*/  BRA `(.L_x_2236) ;  /* 0x0000000400887947 */ /* 0x000fec0003800000 */
.L_x_2243:
        /* <DEDUP_REMOVED lines=11> */
.L_x_2250:
        /* <DEDUP_REMOVED lines=20> */
.L_x_2252:
[----:B------:R-:W-:Y:S05]  /*1920*/  BSYNC B0 ;  /* 0x0000000000007941 */ /* 0x000fea0003800000 */
.L_x_2251:
[----:B------:R-:W-:Y:S01]  /*1930*/  IMAD.SHL.U32 R3, R3, 0x100000, RZ ;  /* 0x0010000003037824 */ /* 0x000fe200078e00ff */
[----:B------:R-:W-:-:S04]  /*1940*/  LEA R5, R0, 0x3b800000, 0x17 ;  /* 0x3b80000000057811 */ /* 0x000fc800078eb8ff */
[----:B------:R-:W-:Y:S01]  /*1950*/  LOP3.LUT R16, R5, R3, R16, 0xfe, !PT ;  /* 0x0000000305107212 */ /* 0x000fe200078efe10 */
[----:B------:R-:W-:Y:S06]  /*1960*/  BRA `(.L_x_2236) ;  /* 0x0000000000f87947 */ /* 0x000fec0003800000 */
.L_x_2249:
        /* <DEDUP_REMOVED lines=20> */
.L_x_2254:
[----:B------:R-:W-:Y:S05]  /*1ab0*/  BSYNC B0 ;  /* 0x0000000000007941 */ /* 0x000fea0003800000 */
.L_x_2253:
[----:B------:R-:W-:Y:S01]  /*1ac0*/  IMAD.SHL.U32 R3, R3, 0x200000, RZ ;  /* 0x0020000003037824 */ /* 0x000fe200078e00ff */
[----:B------:R-:W-:-:S04]  /*1ad0*/  LEA R5, R0, 0x37800000, 0x17 ;  /* 0x3780000000057811 */ /* 0x000fc800078eb8ff */
[----:B------:R-:W-:Y:S01]  /*1ae0*/  LOP3.LUT R16, R5, R3, R16, 0xfe, !PT ;  /* 0x0000000305107212 */ /* 0x000fe200078efe10 */
[----:B------:R-:W-:Y:S06]  /*1af0*/  BRA `(.L_x_2236) ;  /* 0x0000000000947947 */ /* 0x000fec0003800000 */
.L_x_2248:
        /* <DEDUP_REMOVED lines=14> */
.L_x_2235:
        /* <DEDUP_REMOVED lines=16> */
.L_x_2257:
[----:B------:R-:W-:Y:S01]  /*1ce0*/  IMAD.MOV.U32 R16, RZ, RZ, RZ ;  /* 0x000000ffff107224 */ /* 0x000fe200078e00ff */
[----:B------:R-:W-:Y:S06]  /*1cf0*/  BRA `(.L_x_2236) ;  /* 0x0000000000147947 */ /* 0x000fec0003800000 */
.L_x_2256:
[----:B------:R-:W2:Y:S02]  /*1d00*/  LDG.E.64 R4, desc[UR36][R4.64] ;  /* 0x0000002404047981 */ /* 0x000ea4000c1e1b00 */
[----:B--2---:R0:W2:Y:S01]  /*1d10*/  I2F.U64 R16, R4 ;  /* 0x0000000400107312 */ /* 0x0040a20000301000 */
[----:B------:R-:W-:Y:S05]  /*1d20*/  BRA `(.L_x_2236) ;  /* 0x0000000000087947 */ /* 0x000fea0003800000 */
.L_x_2255:
[----:B------:R-:W2:Y:S02]  /*1d30*/  LDG.E R4, desc[UR36][R4.64] ;  /* 0x0000002404047981 */ /* 0x000ea4000c1e1900 */
[----:B--2---:R-:W-:-:S07]  /*1d40*/  I2FP.F32.U32 R16, R4 ;  /* 0x0000000400107245 */ /* 0x004fce0000201000 */
.L_x_2236:
[----:B------:R-:W-:Y:S05]  /*1d50*/  BSYNC B6 ;  /* 0x0000000000067941 */ /* 0x000fea0003800000 */
.L_x_2230:
[----:B------:R-:W0:Y:S02]  /*1d60*/  S2R R19, SR_TID.X ;  /* 0x0000000000137919 */ /* 0x000e240000002100 */
[----:B0-----:R-:W-:-:S07]  /*1d70*/  VIADD R19, R19, 0x80 ;  /* 0x0000008013137836 */ /* 0x001fce0000000000 */
.L_x_2201:
[----:B------:R-:W-:Y:S05]  /*1d80*/  BSYNC B7 ;  /* 0x0000000000077941 */ /* 0x000fea0003800000 */
.L_x_2200:
[----:B------:R-:W-:Y:S01]  /*1d90*/  ISETP.GE.AND P0, PT, R19, R17, PT ;  /* 0x000000111300720c */ /* 0x000fe20003f06270 */
[----:B------:R-:W-:Y:S01]  /*1da0*/  BSSY B7, `(.L_x_2258) ;  /* 0x00001cb000077945 */ /* 0x000fe20003800000 */
[----:B------:R-:W-:-:S11]  /*1db0*/  IMAD.MOV.U32 R23, RZ, RZ, RZ ;  /* 0x000000ffff177224 */ /* 0x000fd600078e00ff */
[----:B------:R-:W-:Y:S05]  /*1dc0*/  @P0 BRA `(.L_x_2259) ;  /* 0x0000001c00200947 */ /* 0x000fea0003800000 */
[----:B----4-:R-:W0:Y:S01]  /*1dd0*/  LDC.64 R4, c[0x0][0x230] ;  /* 0x00008c00ff047b82 */ /* 0x010e220000000a00 */
        /* <DEDUP_REMOVED lines=17> */
[----:B------:R-:W4:Y:S02]  /*1ef0*/  LDG.E.S8 R4, desc[UR36][R4.64] ;  /* 0x0000002404047981 */ /* 0x000f24000c1e1300 */
[----:B----4-:R0:W4:Y:S01]  /*1f00*/  I2F.S16 R18, R4 ;  /* 0x0000000400127306 */ /* 0x0101220000101400 */
[----:B------:R-:W-:Y:S05]  /*1f10*/  BRA `(.L_x_2266) ;  /* 0x0000000c00387947 */ /* 0x000fea0003800000 */
.L_x_2264:
[----:B------:R-:W4:Y:S02]  /*1f20*/  LDG.E.U8 R4, desc[UR36][R4.64] ;  /* 0x0000002404047981 */ /* 0x000f24000c1e1100 */
[----:B----4-:R-:W-:Y:S01]  /*1f30*/  I2FP.F32.U32 R18, R4 ;  /* 0x0000000400127245 */ /* 0x010fe20000201000 */
[----:B------:R-:W-:Y:S06]  /*1f40*/  BRA `(.L_x_2266) ;  /* 0x0000000c002c7947 */ /* 0x000fec0003800000 */
.L_x_2263:
[----:B------:R-:W-:-:S13]  /*1f50*/  ISETP.NE.AND P0, PT, R0, 0x2, PT ;  /* 0x000000020000780c */ /* 0x000fda0003f05270 */
[----:B------:R-:W-:Y:S05]  /*1f60*/  @!P0 BRA `(.L_x_2267) ;  /* 0x0000000000288947 */ /* 0x000fea0003800000 */
[----:B------:R-:W-:-:S13]  /*1f70*/  ISETP.NE.AND P0, PT, R0, 0x3, PT ;  /* 0x000000030000780c */ /* 0x000fda0003f05270 */
[----:B------:R-:W-:Y:S05]  /*1f80*/  @!P0 BRA `(.L_x_2268) ;  /* 0x0000000000148947 */ /* 0x000fea0003800000 */
[----:B------:R-:W-:-:S13]  /*1f90*/  ISETP.NE.AND P0, PT, R0, 0x4, PT ;  /* 0x000000040000780c */ /* 0x000fda0003f05270 */
[----:B------:R-:W-:Y:S05]  /*1fa0*/  @P0 BRA `(.L_x_2265) ;  /* 0x0000000800b80947 */ /* 0x000fea0003800000 */
[----:B------:R-:W4:Y:S02]  /*1fb0*/  LDG.E.64 R4, desc[UR36][R4.64] ;  /* 0x0000002404047981 */ /* 0x000f24000c1e1b00 */
[----:B----4-:R0:W4:Y:S01]  /*1fc0*/  I2F.S64 R18, R4 ;  /* 0x0000000400127312 */ /* 0x0101220000301400 */
[----:B------:R-:W-:Y:S05]  /*1fd0*/  BRA `(.L_x_2266) ;  /* 0x0000000c00087947 */ /* 0x000fea0003800000 */
.L_x_2268:
[----:B------:R-:W4:Y:S02]  /*1fe0*/  LDG.E R4, desc[UR36][R4.64] ;  /* 0x0000002404047981 */ /* 0x000f24000c1e1900 */
[----:B----4-:R-:W-:Y:S01]  /*1ff0*/  I2FP.F32.S32 R18, R4 ;  /* 0x0000000400127245 */ /* 0x010fe20000201400 */
[----:B------:R-:W-:Y:S06]  /*2000*/  BRA `(.L_x_2266) ;  /* 0x0000000800fc7947 */ /* 0x000fec0003800000 */
.L_x_2267:
[----:B------:R-:W4:Y:S02]  /*2010*/  LDG.E.U16 R4, desc[UR36][R4.64] ;  /* 0x0000002404047981 */ /* 0x000f24000c1e1500 */
[----:B----4-:R0:W4:Y:S01]  /*2020*/  I2F.S16 R18, R4 ;  /* 0x0000000400127306 */ /* 0x0101220000101400 */
[----:B------:R-:W-:Y:S05]  /*2030*/  BRA `(.L_x_2266) ;  /* 0x0000000800f07947 */ /* 0x000fea0003800000 */
.L_x_2262:
        /* <DEDUP_REMOVED lines=8> */
.L_x_2270:
[----:B------:R-:W4:Y:S02]  /*20c0*/  LDG.E.U16 R4, desc[UR36][R4.64] ;  /* 0x0000002404047981 */ /* 0x000f24000c1e1500 */
[----:B----4-:R-:W-:Y:S01]  /*20d0*/  HADD2.F32 R18, -RZ, R4.H0_H0 ;  /* 0x20000004ff127230 */ /* 0x010fe20000004100 */
[----:B------:R-:W-:Y:S06]  /*20e0*/  BRA `(.L_x_2266) ;  /* 0x0000000800c47947 */ /* 0x000fec0003800000 */
.L_x_2269:
        /* <DEDUP_REMOVED lines=8> */
.L_x_2272:
[----:B------:R-:W4:Y:S02]  /*2170*/  LDG.E.U16 R4, desc[UR36][R4.64] ;  /* 0x0000002404047981 */ /* 0x000f24000c1e1500 */
[----:B----4-:R-:W-:Y:S01]  /*2180*/  HADD2.F32 R18, -RZ, R4.H0_H0 ;  /* 0x20000004ff127230 */ /* 0x010fe20000004100 */
[----:B------:R-:W-:Y:S06]  /*2190*/  BRA `(.L_x_2266) ;  /* 0x0000000800987947 */ /* 0x000fec0003800000 */
.L_x_2271:
[----:B------:R-:W4:Y:S01]  /*21a0*/  LDG.E.64 R4, desc[UR36][R4.64] ;  /* 0x0000002404047981 */ /* 0x000f22000c1e1b00 */
[----:B------:R-:W-:Y:S01]  /*21b0*/  UMOV UR4, 0xf0000000 ;  /* 0xf000000000047882 */ /* 0x000fe20000000000 */
[----:B------:R-:W-:Y:S01]  /*21c0*/  UMOV UR5, 0x380fffff ;  /* 0x380fffff00057882 */ /* 0x000fe20000000000 */
[----:B----4-:R-:W0:Y:S01]  /*21d0*/  F2F.F32.F64 R18, R4 ;  /* 0x0000000400127310 */ /* 0x010e220000301000 */
[----:B------:R-:W-:-:S14]  /*21e0*/  DSETP.GEU.AND P0, PT, |R4|, UR4, PT ;  /* 0x0000000404007e2a */ /* 0x000fdc000bf0e200 */
[----:B0-----:R-:W-:Y:S01]  /*21f0*/  @!P0 FMUL R18, R18, 1.175494350822287508e-38 ;  /* 0x0080000012128820 */ /* 0x001fe20000400000 */
[----:B------:R-:W-:Y:S06]  /*2200*/  BRA `(.L_x_2266) ;  /* 0x00000008007c7947 */ /* 0x000fec0003800000 */
.L_x_2261:
        /* <DEDUP_REMOVED lines=8> */
[----:B------:R-:W4:Y:S02]  /*2290*/  LDG.E.U8 R4, desc[UR36][R4.64] ;  /* 0x0000002404047981 */ /* 0x000f24000c1e1100 */
[----:B----4-:R-:W-:-:S04]  /*22a0*/  ISETP.NE.AND P0, PT, R4, RZ, PT ;  /* 0x000000ff0400720c */ /* 0x010fc80003f05270 */
[----:B------:R-:W-:Y:S01]  /*22b0*/  FSEL R18, RZ, 1, !P0 ;  /* 0x3f800000ff127808 */ /* 0x000fe20004000000 */
[----:B------:R-:W-:Y:S08]  /*22c0*/  BRA `(.L_x_2266) ;  /* 0x00000008004c7947 */ /* 0x000ff00003800000 */
.L_x_2275:
[----:B------:R-:W4:Y:S01]  /*22d0*/  LDG.E.64 R4, desc[UR36][R4.64] ;  /* 0x0000002404047981 */ /* 0x000f22000c1e1b00 */
[----:B------:R-:W-:Y:S01]  /*22e0*/  UMOV UR4, 0xf0000000 ;  /* 0xf000000000047882 */ /* 0x000fe20000000000 */
[----:B------:R-:W-:Y:S01]  /*22f0*/  UMOV UR5, 0x380fffff ;  /* 0x380fffff00057882 */ /* 0x000fe20000000000 */
[----:B----4-:R-:W0:Y:S01]  /*2300*/  F2F.F32.F64 R18, R4 ;  /* 0x0000000400127310 */ /* 0x010e220000301000 */
[----:B------:R-:W-:-:S14]  /*2310*/  DSETP.GEU.AND P0, PT, |R4|, UR4, PT ;  /* 0x0000000404007e2a */ /* 0x000fdc000bf0e200 */
[----:B0-----:R-:W-:Y:S01]  /*2320*/  @!P0 FMUL R18, R18, 1.175494350822287508e-38 ;  /* 0x0080000012128820 */ /* 0x001fe20000400000 */
[----:B------:R-:W-:Y:S06]  /*2330*/  BRA `(.L_x_2266) ;  /* 0x0000000800307947 */ /* 0x000fec0003800000 */
.L_x_2274:
[----:B------:R-:W-:-:S13]  /*2340*/  ISETP.NE.AND P0, PT, R0, 0xf, PT ;  /* 0x0000000f0000780c */ /* 0x000fda0003f05270 */
[----:B------:R-:W-:Y:S05]  /*2350*/  @!P0 BRA `(.L_x_2276) ;  /* 0x0000000000948947 */ /* 0x000fea0003800000 */
[----:B------:R-:W-:-:S13]  /*2360*/  ISETP.NE.AND P0, PT, R0, 0x17, PT ;  /* 0x000000170000780c */ /* 0x000fda0003f05270 */
[----:B------:R-:W-:Y:S05]  /*2370*/  @!P0 BRA `(.L_x_2277) ;  /* 0x0000000000588947 */ /* 0x000fea0003800000 */
[----:B------:R-:W-:-:S13]  /*2380*/  ISETP.NE.AND P0, PT, R0, 0x18, PT ;  /* 0x000000180000780c */ /* 0x000fda0003f05270 */
[----:B------:R-:W-:Y:S05]  /*2390*/  @P0 BRA `(.L_x_2265) ;  /* 0x0000000400bc0947 */ /* 0x000fea0003800000 */
[----:B------:R-:W4:Y:S01]  /*23a0*/  LDG.E.U8 R18, desc[UR36][R4.64] ;  /* 0x0000002404127981 */ /* 0x000f22000c1e1100 */
[----:B------:R-:W-:Y:S02]  /*23b0*/  IMAD.MOV.U32 R8, RZ, RZ, -0x800000 ;  /* 0xff800000ff087424 */ /* 0x000fe400078e00ff */
[----:B----4-:R-:W-:-:S05]  /*23c0*/  IMAD.SHL.U32 R18, R18, 0x1000000, RZ ;  /* 0x0100000012127824 */ /* 0x010fca00078e00ff */
        /* <DEDUP_REMOVED lines=17> */
.L_x_2277:
[----:B------:R-:W4:Y:S02]  /*24e0*/  LDG.E.U8 R4, desc[UR36][R4.64] ;  /* 0x0000002404047981 */ /* 0x000f24000c1e1100 */
[----:B----4-:R-:W-:-:S05]  /*24f0*/  IMAD.SHL.U32 R0, R4, 0x2000000, RZ ;  /* 0x0200000004007824 */ /* 0x010fca00078e00ff */
        /* <DEDUP_REMOVED lines=11> */
.L_x_2276:
[----:B------:R-:W4:Y:S02]  /*25b0*/  LDG.E.U16 R4, desc[UR36][R4.64] ;  /* 0x0000002404047981 */ /* 0x000f24000c1e1500 */
[----:B----4-:R-:W-:Y:S01]  /*25c0*/  IMAD.U32 R18, R4, 0x10000, RZ ;  /* 0x0001000004127824 */ /* 0x010fe200078e00ff */
[----:B------:R-:W-:Y:S06]  /*25d0*/  BRA `(.L_x_2266) ;  /* 0x0000000400887947 */ /* 0x000fec0003800000 */
.L_x_2273:
        /* <DEDUP_REMOVED lines=8> */
[----:B------:R-:W4:Y:S02]  /*2660*/  LDG.E.U16 R4, desc[UR36][R4.64] ;  /* 0x0000002404047981 */ /* 0x000f24000c1e1500 */
[----:B----4-:R-:W-:Y:S01]  /*2670*/  I2FP.F32.U32 R18, R4 ;  /* 0x0000000400127245 */ /* 0x010fe20000201000 */
[----:B------:R-:W-:Y:S06]  /*2680*/  BRA `(.L_x_2266) ;  /* 0x00000004005c7947 */ /* 0x000fec0003800000 */
.L_x_2280:
[----:B------:R-:W4:Y:S01]  /*2690*/  LDG.E.U8 R3, desc[UR36][R4.64] ;  /* 0x0000002404037981 */ /* 0x000f22000c1e1100 */
[----:B------:R-:W-:Y:S01]  /*26a0*/  IMAD.MOV.U32 R18, RZ, RZ, RZ ;  /* 0x000000ffff127224 */ /* 0x000fe200078e00ff */
[----:B----4-:R-:W-:-:S13]  /*26b0*/  ISETP.NE.AND P0, PT, R3, RZ, PT ;  /* 0x000000ff0300720c */ /* 0x010fda0003f05270 */
        /* <DEDUP_REMOVED lines=17> */
.L_x_2282:
[----:B------:R-:W-:Y:S05]  /*27d0*/  BSYNC B0 ;  /* 0x0000000000007941 */ /* 0x000fea0003800000 */
.L_x_2281:
[----:B------:R-:W-:Y:S01]  /*27e0*/  IMAD.SHL.U32 R3, R3, 0x100000, RZ ;  /* 0x0010000003037824 */ /* 0x000fe200078e00ff */
[----:B------:R-:W-:-:S04]  /*27f0*/  LEA R5, R0, 0x3b800000, 0x17 ;  /* 0x3b80000000057811 */ /* 0x000fc800078eb8ff */
[----:B------:R-:W-:Y:S01]  /*2800*/  LOP3.LUT R18, R5, R3, R18, 0xfe, !PT ;  /* 0x0000000305127212 */ /* 0x000fe200078efe12 */
[----:B------:R-:W-:Y:S06]  /*2810*/  BRA `(.L_x_2266) ;  /* 0x0000000000f87947 */ /* 0x000fec0003800000 */
.L_x_2279:
        /* <DEDUP_REMOVED lines=20> */
.L_x_2284:
[----:B------:R-:W-:Y:S05]  /*2960*/  BSYNC B0 ;  /* 0x0000000000007941 */ /* 0x000fea0003800000 */
.L_x_2283:
[----:B------:R-:W-:Y:S01]  /*2970*/  IMAD.SHL.U32 R3, R3, 0x200000, RZ ;  /* 0x0020000003037824 */ /* 0x000fe200078e00ff */
[----:B------:R-:W-:-:S04]  /*2980*/  LEA R5, R0, 0x37800000, 0x17 ;  /* 0x3780000000057811 */ /* 0x000fc800078eb8ff */
[----:B------:R-:W-:Y:S01]  /*2990*/  LOP3.LUT R18, R5, R3, R18, 0xfe, !PT ;  /* 0x0000000305127212 */ /* 0x000fe200078efe12 */
[----:B------:R-:W-:Y:S06]  /*29a0*/  BRA `(.L_x_2266) ;  /* 0x0000000000947947 */ /* 0x000fec0003800000 */
.L_x_2278:
[----:B------:R-:W-:-:S13]  /*29b0*/  ISETP.NE.AND P0, PT, R0, 0x1c, PT ;  /* 0x0000001c0000780c */ /* 0x000fda0003f05270 */
[----:B------:R-:W-:Y:S05]  /*29c0*/  @!P0 BRA `(.L_x_2285) ;  /* 0x0000000000848947 */ /* 0x000fea0003800000 */
[----:B------:R-:W-:-:S13]  /*29d0*/  ISETP.NE.AND P0, PT, R0, 0x1d, PT ;  /* 0x0000001d0000780c */ /* 0x000fda0003f05270 */
[----:B------:R-:W-:Y:S05]  /*29e0*/  @!P0 BRA `(.L_x_2286) ;  /* 0x0000000000708947 */ /* 0x000fea0003800000 */
[----:B------:R-:W-:-:S13]  /*29f0*/  ISETP.NE.AND P0, PT, R0, 0x2c, PT ;  /* 0x0000002c0000780c */ /* 0x000fda0003f05270 */
[----:B------:R-:W-:Y:S05]  /*2a00*/  @P0 BRA `(.L_x_2265) ;  /* 0x0000000000200947 */ /* 0x000fea0003800000 */
[----:B------:R-:W4:Y:S01]  /*2a10*/  LDG.E.U8 R4, desc[UR36][R4.64] ;  /* 0x0000002404047981 */ /* 0x000f22000c1e1100 */
[----:B------:R-:W-:Y:S01]  /*2a20*/  IMAD.MOV.U32 R18, RZ, RZ, 0x400000 ;  /* 0x00400000ff127424 */ /* 0x000fe200078e00ff */
[----:B----4-:R-:W-:-:S13]  /*2a30*/  ISETP.NE.AND P0, PT, R4, RZ, PT ;  /* 0x000000ff0400720c */ /* 0x010fda0003f05270 */
[----:B------:R-:W-:Y:S05]  /*2a40*/  @!P0 BRA `(.L_x_2266) ;  /* 0x00000000006c8947 */ /* 0x000fea0003800000 */
[----:B------:R-:W-:-:S13]  /*2a50*/  ISETP.NE.AND P0, PT, R4, 0xff, PT ;  /* 0x000000ff0400780c */ /* 0x000fda0003f05270 */
[----:B------:R-:W-:Y:S02]  /*2a60*/  @!P0 IMAD.MOV.U32 R18, RZ, RZ, 0x7f800001 ;  /* 0x7f800001ff128424 */ /* 0x000fe400078e00ff */
[----:B------:R-:W-:Y:S01]  /*2a70*/  @P0 IMAD.SHL.U32 R18, R4, 0x800000, RZ ;  /* 0x0080000004120824 */ /* 0x000fe200078e00ff */
[----:B------:R-:W-:Y:S06]  /*2a80*/  BRA `(.L_x_2266) ;  /* 0x00000000005c7947 */ /* 0x000fec0003800000 */
.L_x_2265:
        /* <DEDUP_REMOVED lines=15> */
[----:B0123-5:R-:W-:Y:S05]  /*2b80*/  CALL.ABS.NOINC R14 ;  /* 0x000000000e007343 */ /* 0x02ffea0003c00000 */
.L_x_2287:
[----:B------:R-:W-:Y:S01]  /*2b90*/  IMAD.MOV.U32 R18, RZ, RZ, RZ ;  /* 0x000000ffff127224 */ /* 0x000fe200078e00ff */
[----:B------:R-:W-:Y:S06]  /*2ba0*/  BRA `(.L_x_2266) ;  /* 0x0000000000147947 */ /* 0x000fec0003800000 */
.L_x_2286:
[----:B------:R-:W4:Y:S02]  /*2bb0*/  LDG.E.64 R4, desc[UR36][R4.64] ;  /* 0x0000002404047981 */ /* 0x000f24000c1e1b00 */
[----:B----4-:R0:W4:Y:S01]  /*2bc0*/  I2F.U64 R18, R4 ;  /* 0x0000000400127312 */ /* 0x0101220000301000 */
[----:B------:R-:W-:Y:S05]  /*2bd0*/  BRA `(.L_x_2266) ;  /* 0x0000000000087947 */ /* 0x000fea0003800000 */
.L_x_2285:
[----:B------:R-:W4:Y:S02]  /*2be0*/  LDG.E R4, desc[UR36][R4.64] ;  /* 0x0000002404047981 */ /* 0x000f24000c1e1900 */
[----:B----4-:R-:W-:-:S07]  /*2bf0*/  I2FP.F32.U32 R18, R4 ;  /* 0x0000000400127245 */ /* 0x010fce0000201000 */
.L_x_2266:
[----:B------:R-:W-:Y:S05]  /*2c00*/  BSYNC B6 ;  /* 0x0000000000067941 */ /* 0x000fea0003800000 */
.L_x_2260:
[----:B0-----:R-:W0:Y:S01]  /*2c10*/  LDC.64 R4, c[0x0][0x238] ;  /* 0x00008e00ff047b82 */ /* 0x001e220000000a00 */
        /* <DEDUP_REMOVED lines=19> */
.L_x_2292:
[----:B------:R-:W2:Y:S02]  /*2d50*/  LDG.E.U8 R4, desc[UR36][R4.64] ;  /* 0x0000002404047981 */ /* 0x000ea4000c1e1100 */
[----:B--2---:R-:W-:Y:S01]  /*2d60*/  I2FP.F32.U32 R23, R4 ;  /* 0x0000000400177245 */ /* 0x004fe20000201000 */
[----:B------:R-:W-:Y:S06]  /*2d70*/  BRA `(.L_x_2294) ;  /* 0x0000000c002c7947 */ /* 0x000fec0003800000 */
.L_x_2291:
        /* <DEDUP_REMOVED lines=9> */
.L_x_2296:
[----:B------:R-:W2:Y:S02]  /*2e10*/  LDG.E R4, desc[UR36][R4.64] ;  /* 0x0000002404047981 */ /* 0x000ea4000c1e1900 */
[----:B--2---:R-:W-:Y:S01]  /*2e20*/  I2FP.F32.S32 R23, R4 ;  /* 0x0000000400177245 */ /* 0x004fe20000201400 */
[----:B------:R-:W-:Y:S06]  /*2e30*/  BRA `(.L_x_2294) ;  /* 0x0000000800fc7947 */ /* 0x000fec0003800000 */
.L_x_2295:
[----:B------:R-:W2:Y:S02]  /*2e40*/  LDG.E.U16 R4, desc[UR36][R4.64] ;  /* 0x0000002404047981 */ /* 0x000ea4000c1e1500 */
[----:B--2---:R0:W2:Y:S01]  /*2e50*/  I2F.S16 R23, R4 ;  /* 0x0000000400177306 */ /* 0x0040a20000101400 */
[----:B------:R-:W-:Y:S05]  /*2e60*/  BRA `(.L_x_2294) ;  /* 0x0000000800f07947 */ /* 0x000fea0003800000 */
.L_x_2290:
        /* <DEDUP_REMOVED lines=8> */
.L_x_2298:
[----:B------:R-:W2:Y:S02]  /*2ef0*/  LDG.E.U16 R4, desc[UR36][R4.64] ;  /* 0x0000002404047981 */ /* 0x000ea4000c1e1500 */
[----:B--2---:R-:W-:Y:S01]  /*2f00*/  HADD2.F32 R23, -RZ, R4.H0_H0 ;  /* 0x20000004ff177230 */ /* 0x004fe20000004100 */
[----:B------:R-:W-:Y:S06]  /*2f10*/  BRA `(.L_x_2294) ;  /* 0x0000000800c47947 */ /* 0x000fec0003800000 */
.L_x_2297:
        /* <DEDUP_REMOVED lines=8> */
.L_x_2300:
[----:B------:R-:W2:Y:S02]  /*2fa0*/  LDG.E.U16 R4, desc[UR36][R4.64] ;  /* 0x0000002404047981 */ /* 0x000ea4000c1e1500 */
[----:B--2---:R-:W-:Y:S01]  /*2fb0*/  HADD2.F32 R23, -RZ, R4.H0_H0 ;  /* 0x20000004ff177230 */ /* 0x004fe20000004100 */
[----:B------:R-:W-:Y:S06]  /*2fc0*/  BRA `(.L_x_2294) ;  /* 0x0000000800987947 */ /* 0x000fec0003800000 */
.L_x_2299:
[----:B------:R-:W2:Y:S01]  /*2fd0*/  LDG.E.64 R4, desc[UR36][R4.64] ;  /* 0x0000002404047981 */ /* 0x000ea2000c1e1b00 */
[----:B------:R-:W-:Y:S01]  /*2fe0*/  UMOV UR4, 0xf0000000 ;  /* 0xf000000000047882 */ /* 0x000fe20000000000 */
[----:B------:R-:W-:Y:S01]  /*2ff0*/  UMOV UR5, 0x380fffff ;  /* 0x380fffff00057882 */ /* 0x000fe20000000000 */
[----:B--2---:R-:W0:Y:S01]  /*3000*/  F2F.F32.F64 R23, R4 ;  /* 0x0000000400177310 */ /* 0x004e220000301000 */
[----:B------:R-:W-:-:S14]  /*3010*/  DSETP.GEU.AND P0, PT, |R4|, UR4, PT ;  /* 0x0000000404007e2a */ /* 0x000fdc000bf0e200 */
[----:B0-----:R-:W-:Y:S01]  /*3020*/  @!P0 FMUL R23, R23, 1.175494350822287508e-38 ;  /* 0x0080000017178820 */ /* 0x001fe20000400000 */
[----:B------:R-:W-:Y:S06]  /*3030*/  BRA `(.L_x_2294) ;  /* 0x00000008007c7947 */ /* 0x000fec0003800000 */
.L_x_2289:
        /* <DEDUP_REMOVED lines=12> */
.L_x_2303:
[----:B------:R-:W2:Y:S01]  /*3100*/  LDG.E.64 R4, desc[UR36][R4.64] ;  /* 0x0000002404047981 */ /* 0x000ea2000c1e1b00 */
[----:B------:R-:W-:Y:S01]  /*3110*/  UMOV UR4, 0xf0000000 ;  /* 0xf000000000047882 */ /* 0x000fe20000000000 */
[----:B------:R-:W-:Y:S01]  /*3120*/  UMOV UR5, 0x380fffff ;  /* 0x380fffff00057882 */ /* 0x000fe20000000000 */
[----:B--2---:R-:W0:Y:S01]  /*3130*/  F2F.F32.F64 R23, R4 ;  /* 0x0000000400177310 */ /* 0x004e220000301000 */
[----:B------:R-:W-:-:S14]  /*3140*/  DSETP.GEU.AND P0, PT, |R4|, UR4, PT ;  /* 0x0000000404007e2a */ /* 0x000fdc000bf0e200 */
[----:B0-----:R-:W-:Y:S01]  /*3150*/  @!P0 FMUL R23, R23, 1.175494350822287508e-38 ;  /* 0x0080000017178820 */ /* 0x001fe20000400000 */
[----:B------:R-:W-:Y:S06]  /*3160*/  BRA `(.L_x_2294) ;  /* 0x0000000800307947 */ /* 0x000fec0003800000 */
.L_x_2302:
        /* <DEDUP_REMOVED lines=26> */
.L_x_2305:
        /* <DEDUP_REMOVED lines=13> */
.L_x_2304:
[----:B------:R-:W2:Y:S02]  /*33e0*/  LDG.E.U16 R4, desc[UR36][R4.64] ;  /* 0x0000002404047981 */ /* 0x000ea4000c1e1500 */
[----:B--2---:R-:W-:Y:S01]  /*33f0*/  IMAD.U32 R23, R4, 0x10000, RZ ;  /* 0x0001000004177824 */ /* 0x004fe200078e00ff */
[----:B------:R-:W-:Y:S06]  /*3400*/  BRA `(.L_x_2294) ;  /* 0x0000000400887947 */ /* 0x000fec0003800000 */
.L_x_2301:
        /* <DEDUP_REMOVED lines=11> */
.L_x_2308:
        /* <DEDUP_REMOVED lines=20> */
.L_x_2310:
[----:B------:R-:W-:Y:S05]  /*3600*/  BSYNC B0 ;  /* 0x0000000000007941 */ /* 0x000fea0003800000 */
.L_x_2309:
[----:B------:R-:W-:Y:S01]  /*3610*/  IMAD.SHL.U32 R3, R3, 0x100000, RZ ;  /* 0x0010000003037824 */ /* 0x000fe200078e00ff */
[----:B------:R-:W-:-:S04]  /*3620*/  LEA R0, R0, 0x3b800000, 0x17 ;  /* 0x3b80000000007811 */ /* 0x000fc800078eb8ff */
[----:B------:R-:W-:Y:S01]  /*3630*/  LOP3.LUT R23, R0, R3, R23, 0xfe, !PT ;  /* 0x0000000300177212 */ /* 0x000fe200078efe17 */
[----:B------:R-:W-:Y:S06]  /*3640*/  BRA `(.L_x_2294) ;  /* 0x0000000000f87947 */ /* 0x000fec0003800000 */
.L_x_2307:
        /* <DEDUP_REMOVED lines=20> */
.L_x_2312:
[----:B------:R-:W-:Y:S05]  /*3790*/  BSYNC B0 ;  /* 0x0000000000007941 */ /* 0x000fea0003800000 */
.L_x_2311:
[----:B------:R-:W-:Y:S01]  /*37a0*/  IMAD.SHL.U32 R3, R3, 0x200000, RZ ;  /* 0x0020000003037824 */ /* 0x000fe200078e00ff */
[----:B------:R-:W-:-:S04]  /*37b0*/  LEA R0, R0, 0x37800000, 0x17 ;  /* 0x3780000000007811 */ /* 0x000fc800078eb8ff */
[----:B------:R-:W-:Y:S01]  /*37c0*/  LOP3.LUT R23, R0, R3, R23, 0xfe, !PT ;  /* 0x0000000300177212 */ /* 0x000fe200078efe17 */
[----:B------:R-:W-:Y:S06]  /*37d0*/  BRA `(.L_x_2294) ;  /* 0x0000000000947947 */ /* 0x000fec0003800000 */
.L_x_2306:
        /* <DEDUP_REMOVED lines=14> */
.L_x_2293:
        /* <DEDUP_REMOVED lines=15> */
[----:B012345:R-:W-:Y:S05]  /*39b0*/  CALL.ABS.NOINC R14 ;  /* 0x000000000e007343 */ /* 0x03ffea0003c00000 */
.L_x_2315:
[----:B------:R-:W-:Y:S01]  /*39c0*/  IMAD.MOV.U32 R23, RZ, RZ, RZ ;  /* 0x000000ffff177224 */ /* 0x000fe200078e00ff */
[----:B------:R-:W-:Y:S06]  /*39d0*/  BRA `(.L_x_2294) ;  /* 0x0000000000147947 */ /* 0x000fec0003800000 */
.L_x_2314:
[----:B------:R-:W2:Y:S02]  /*39e0*/  LDG.E.64 R4, desc[UR36][R4.64] ;  /* 0x0000002404047981 */ /* 0x000ea4000c1e1b00 */
[----:B--2---:R0:W2:Y:S01]  /*39f0*/  I2F.U64 R23, R4 ;  /* 0x0000000400177312 */ /* 0x0040a20000301000 */
[----:B------:R-:W-:Y:S05]  /*3a00*/  BRA `(.L_x_2294) ;  /* 0x0000000000087947 */ /* 0x000fea0003800000 */
.L_x_2313:
[----:B------:R-:W2:Y:S02]  /*3a10*/  LDG.E R4, desc[UR36][R4.64] ;  /* 0x0000002404047981 */ /* 0x000ea4000c1e1900 */
[----:B--2---:R-:W-:-:S07]  /*3a20*/  I2FP.F32.U32 R23, R4 ;  /* 0x0000000400177245 */ /* 0x004fce0000201000 */
.L_x_2294:
[----:B------:R-:W-:Y:S05]  /*3a30*/  BSYNC B6 ;  /* 0x0000000000067941 */ /* 0x000fea0003800000 */
.L_x_2288:
[----:B------:R-:W-:-:S07]  /*3a40*/  VIADD R19, R19, 0x80 ;  /* 0x0000008013137836 */ /* 0x000fce0000000000 */
.L_x_2259:
[----:B------:R-:W-:Y:S05]  /*3a50*/  BSYNC B7 ;  /* 0x0000000000077941 */ /* 0x000fea0003800000 */
.L_x_2258:
[----:B------:R-:W-:Y:S01]  /*3a60*/  ISETP.GE.AND P0, PT, R19, R17, PT ;  /* 0x000000111300720c */ /* 0x000fe20003f06270 */
[----:B------:R-:W-:Y:S01]  /*3a70*/  BSSY B7, `(.L_x_2316) ;  /* 0x00001cd000077945 */ /* 0x000fe20003800000 */
[----:B------:R-:W-:Y:S01]  /*3a80*/  IMAD.MOV.U32 R22, RZ, RZ, RZ ;  /* 0x000000ffff167224 */ /* 0x000fe200078e00ff */
[----:B------:R-:W-:-:S10]  /*3a90*/  CS2R R24, SRZ ;  /* 0x0000000000187805 */ /* 0x000fd4000001ff00 */
[----:B------:R-:W-:Y:S05]  /*3aa0*/  @P0 BRA `(.L_x_2317) ;  /* 0x0000001c00240947 */ /* 0x000fea0003800000 */
[----:B0---4-:R-:W0:Y:S01]  /*3ab0*/  LDC.64 R4, c[0x0][0x230] ;  /* 0x00008c00ff047b82 */ /* 0x011e220000000a00 */
        /* <DEDUP_REMOVED lines=20> */
.L_x_2322:
[----:B------:R-:W4:Y:S02]  /*3c00*/  LDG.E.U8 R4, desc[UR36][R4.64] ;  /* 0x0000002404047981 */ /* 0x000f24000c1e1100 */
[----:B----4-:R-:W-:Y:S01]  /*3c10*/  I2FP.F32.U32 R24, R4 ;  /* 0x0000000400187245 */ /* 0x010fe20000201000 */
[----:B------:R-:W-:Y:S06]  /*3c20*/  BRA `(.L_x_2324) ;  /* 0x0000000c002c7947 */ /* 0x000fec0003800000 */
.L_x_2321:
        /* <DEDUP_REMOVED lines=9> */
.L_x_2326:
[----:B------:R-:W4:Y:S02]  /*3cc0*/  LDG.E R4, desc[UR36][R4.64] ;  /* 0x0000002404047981 */ /* 0x000f24000c1e1900 */
[----:B----4-:R-:W-:Y:S01]  /*3cd0*/  I2FP.F32.S32 R24, R4 ;  /* 0x0000000400187245 */ /* 0x010fe20000201400 */
[----:B------:R-:W-:Y:S06]  /*3ce0*/  BRA `(.L_x_2324) ;  /* 0x0000000800fc7947 */ /* 0x000fec0003800000 */
.L_x_2325:
[----:B------:R-:W4:Y:S02]  /*3cf0*/  LDG.E.U16 R4, desc[UR36][R4.64] ;  /* 0x0000002404047981 */ /* 0x000f24000c1e1500 */
[----:B----4-:R0:W4:Y:S01]  /*3d00*/  I2F.S16 R24, R4 ;  /* 0x0000000400187306 */ /* 0x0101220000101400 */
[----:B------:R-:W-:Y:S05]  /*3d10*/  BRA `(.L_x_2324) ;  /* 0x0000000800f07947 */ /* 0x000fea0003800000 */
.L_x_2320:
        /* <DEDUP_REMOVED lines=8> */
.L_x_2328:
[----:B------:R-:W4:Y:S02]  /*3da0*/  LDG.E.U16 R4, desc[UR36][R4.64] ;  /* 0x0000002404047981 */ /* 0x000f24000c1e1500 */
[----:B----4-:R-:W-:Y:S01]  /*3db0*/  HADD2.F32 R24, -RZ, R4.H0_H0 ;  /* 0x20000004ff187230 */ /* 0x010fe20000004100 */
[----:B------:R-:W-:Y:S06]  /*3dc0*/  BRA `(.L_x_2324) ;  /* 0x0000000800c47947 */ /* 0x000fec0003800000 */
.L_x_2327:
        /* <DEDUP_REMOVED lines=8> */
.L_x_2330:
[----:B------:R-:W4:Y:S02]  /*3e50*/  LDG.E.U16 R4, desc[UR36][R4.64] ;  /* 0x0000002404047981 */ /* 0x000f24000c1e1500 */
[----:B----4-:R-:W-:Y:S01]  /*3e60*/  HADD2.F32 R24, -RZ, R4.H0_H0 ;  /* 0x20000004ff187230 */ /* 0x010fe20000004100 */
[----:B------:R-:W-:Y:S06]  /*3e70*/  BRA `(.L_x_2324) ;  /* 0x0000000800987947 */ /* 0x000fec0003800000 */
.L_x_2329:
[----:B------:R-:W4:Y:S01]  /*3e80*/  LDG.E.64 R4, desc[UR36][R4.64] ;  /* 0x0000002404047981 */ /* 0x000f22000c1e1b00 */
[----:B------:R-:W-:Y:S01]  /*3e90*/  UMOV UR4, 0xf0000000 ;  /* 0xf000000000047882 */ /* 0x000fe20000000000 */
[----:B------:R-:W-:Y:S01]  /*3ea0*/  UMOV UR5, 0x380fffff ;  /* 0x380fffff00057882 */ /* 0x000fe20000000000 */
[----:B----4-:R-:W0:Y:S01]  /*3eb0*/  F2F.F32.F64 R24, R4 ;  /* 0x0000000400187310 */ /* 0x010e220000301000 */
[----:B------:R-:W-:-:S14]  /*3ec0*/  DSETP.GEU.AND P0, PT, |R4|, UR4, PT ;  /* 0x0000000404007e2a */ /* 0x000fdc000bf0e200 */
[----:B0-----:R-:W-:Y:S01]  /*3ed0*/  @!P0 FMUL R24, R24, 1.175494350822287508e-38 ;  /* 0x0080000018188820 */ /* 0x001fe20000400000 */
[----:B------:R-:W-:Y:S06]  /*3ee0*/  BRA `(.L_x_2324) ;  /* 0x00000008007c7947 */ /* 0x000fec0003800000 */
.L_x_2319:
        /* <DEDUP_REMOVED lines=12> */
.L_x_2333:
[----:B------:R-:W4:Y:S01]  /*3fb0*/  LDG.E.64 R4, desc[UR36][R4.64] ;  /* 0x0000002404047981 */ /* 0x000f22000c1e1b00 */
[----:B------:R-:W-:Y:S01]  /*3fc0*/  UMOV UR4, 0xf0000000 ;  /* 0xf000000000047882 */ /* 0x000fe20000000000 */
[----:B------:R-:W-:Y:S01]  /*3fd0*/  UMOV UR5, 0x380fffff ;  /* 0x380fffff00057882 */ /* 0x000fe20000000000 */
[----:B----4-:R-:W0:Y:S01]  /*3fe0*/  F2F.F32.F64 R24, R4 ;  /* 0x0000000400187310 */ /* 0x010e220000301000 */
[----:B------:R-:W-:-:S14]  /*3ff0*/  DSETP.GEU.AND P0, PT, |R4|, UR4, PT ;  /* 0x0000000404007e2a */ /* 0x000fdc000bf0e200 */
[----:B0-----:R-:W-:Y:S01]  /*4000*/  @!P0 FMUL R24, R24, 1.175494350822287508e-38 ;  /* 0x0080000018188820 */ /* 0x001fe20000400000 */
[----:B------:R-:W-:Y:S06]  /*4010*/  BRA `(.L_x_2324) ;  /* 0x0000000800307947 */ /* 0x000fec0003800000 */
.L_x_2332:
        /* <DEDUP_REMOVED lines=26> */
.L_x_2335:
        /* <DEDUP_REMOVED lines=13> */
.L_x_2334:
[----:B------:R-:W4:Y:S02]  /*4290*/  LDG.E.U16 R4, desc[UR36][R4.64] ;  /* 0x0000002404047981 */ /* 0x000f24000c1e1500 */
[----:B----4-:R-:W-:Y:S01]  /*42a0*/  IMAD.U32 R24, R4, 0x10000, RZ ;  /* 0x0001000004187824 */ /* 0x010fe200078e00ff */
[----:B------:R-:W-:Y:S06]  /*42b0*/  BRA `(.L_x_2324) ;  /* 0x0000000400887947 */ /* 0x000fec0003800000 */
.L_x_2331:
        /* <DEDUP_REMOVED lines=11> */
.L_x_2338:
        /* <DEDUP_REMOVED lines=20> */
.L_x_2340:
[----:B------:R-:W-:Y:S05]  /*44b0*/  BSYNC B0 ;  /* 0x0000000000007941 */ /* 0x000fea0003800000 */
.L_x_2339:
[----:B------:R-:W-:Y:S01]  /*44c0*/  IMAD.SHL.U32 R3, R3, 0x100000, RZ ;  /* 0x0010000003037824 */ /* 0x000fe200078e00ff */
[----:B------:R-:W-:-:S04]  /*44d0*/  LEA R5, R0, 0x3b800000, 0x17 ;  /* 0x3b80000000057811 */ /* 0x000fc800078eb8ff */
[----:B------:R-:W-:Y:S01]  /*44e0*/  LOP3.LUT R24, R5, R3, R24, 0xfe, !PT ;  /* 0x0000000305187212 */ /* 0x000fe200078efe18 */
[----:B------:R-:W-:Y:S06]  /*44f0*/  BRA `(.L_x_2324) ;  /* 0x0000000000f87947 */ /* 0x000fec0003800000 */
.L_x_2337:
        /* <DEDUP_REMOVED lines=20> */
.L_x_2342:
[----:B------:R-:W-:Y:S05]  /*4640*/  BSYNC B0 ;  /* 0x0000000000007941 */ /* 0x000fea0003800000 */
.L_x_2341:
[----:B------:R-:W-:Y:S01]  /*4650*/  IMAD.SHL.U32 R3, R3, 0x200000, RZ ;  /* 0x0020000003037824 */ /* 0x000fe200078e00ff */
[----:B------:R-:W-:-:S04]  /*4660*/  LEA R5, R0, 0x37800000, 0x17 ;  /* 0x3780000000057811 */ /* 0x000fc800078eb8ff */
[----:B------:R-:W-:Y:S01]  /*4670*/  LOP3.LUT R24, R5, R3, R24, 0xfe, !PT ;  /* 0x0000000305187212 */ /* 0x000fe200078efe18 */
[----:B------:R-:W-:Y:S06]  /*4680*/  BRA `(.L_x_2324) ;  /* 0x0000000000947947 */ /* 0x000fec0003800000 */
.L_x_2336:
        /* <DEDUP_REMOVED lines=14> */
.L_x_2323:
        /* <DEDUP_REMOVED lines=16> */
.L_x_2345:
[----:B------:R-:W-:Y:S01]  /*4870*/  IMAD.MOV.U32 R24, RZ, RZ, RZ ;  /* 0x000000ffff187224 */ /* 0x000fe200078e00ff */
[----:B------:R-:W-:Y:S06]  /*4880*/  BRA `(.L_x_2324) ;  /* 0x0000000000147947 */ /* 0x000fec0003800000 */
.L_x_2344:
[----:B------:R-:W4:Y:S02]  /*4890*/  LDG.E.64 R4, desc[UR36][R4.64] ;  /* 0x0000002404047981 */ /* 0x000f24000c1e1b00 */
[----:B----4-:R0:W4:Y:S01]  /*48a0*/  I2F.U64 R24, R4 ;  /* 0x0000000400187312 */ /* 0x0101220000301000 */
[----:B------:R-:W-:Y:S05]  /*48b0*/  BRA `(.L_x_2324) ;  /* 0x0000000000087947 */ /* 0x000fea0003800000 */
.L_x_2343:
[----:B------:R-:W4:Y:S02]  /*48c0*/  LDG.E R4, desc[UR36][R4.64] ;  /* 0x0000002404047981 */ /* 0x000f24000c1e1900 */
[----:B----4-:R-:W-:-:S07]  /*48d0*/  I2FP.F32.U32 R24, R4 ;  /* 0x0000000400187245 */ /* 0x010fce0000201000 */
.L_x_2324:
[----:B------:R-:W-:Y:S05]  /*48e0*/  BSYNC B6 ;  /* 0x0000000000067941 */ /* 0x000fea0003800000 */
.L_x_2318:
[----:B------:R-:W1:Y:S01]  /*48f0*/  LDC.U8 R3, c[0x0][0x245] ;  /* 0x00009140ff037b82 */ /* 0x000e620000000000 */
[----:B------:R-:W-:Y:S01]  /*4900*/  ULDC UR4, c[0x0][0x24c] ;  /* 0x0000930000047ab9 */ /* 0x000fe20000000800 */
[----:B------:R-:W-:Y:S01]  /*4910*/  BSSY B6, `(.L_x_2346) ;  /* 0x00000e1000067945 */ /* 0x000fe20003800000 */
        /* <DEDUP_REMOVED lines=18> */
.L_x_2350:
[----:B------:R-:W2:Y:S02]  /*4a40*/  LDG.E.U8 R4, desc[UR36][R4.64] ;  /* 0x0000002404047981 */ /* 0x000ea4000c1e1100 */
[----:B--2---:R-:W-:Y:S01]  /*4a50*/  I2FP.F32.U32 R25, R4 ;  /* 0x0000000400197245 */ /* 0x004fe20000201000 */
[----:B------:R-:W-:Y:S06]  /*4a60*/  BRA `(.L_x_2352) ;  /* 0x0000000c002c7947 */ /* 0x000fec0003800000 */
.L_x_2349:
        /* <DEDUP_REMOVED lines=9> */
.L_x_2354:
[----:B------:R-:W2:Y:S02]  /*4b00*/  LDG.E R4, desc[UR36][R4.64] ;  /* 0x0000002404047981 */ /* 0x000ea4000c1e1900 */
[----:B--2---:R-:W-:Y:S01]  /*4b10*/  I2FP.F32.S32 R25, R4 ;  /* 0x0000000400197245 */ /* 0x004fe20000201400 */
[----:B------:R-:W-:Y:S06]  /*4b20*/  BRA `(.L_x_2352) ;  /* 0x0000000800fc7947 */ /* 0x000fec0003800000 */
.L_x_2353:
[----:B------:R-:W2:Y:S02]  /*4b30*/  LDG.E.U16 R4, desc[UR36][R4.64] ;  /* 0x0000002404047981 */ /* 0x000ea4000c1e1500 */
[----:B--2---:R0:W1:Y:S01]  /*4b40*/  I2F.S16 R25, R4 ;  /* 0x0000000400197306 */ /* 0x0040620000101400 */
[----:B------:R-:W-:Y:S05]  /*4b50*/  BRA `(.L_x_2352) ;  /* 0x0000000800f07947 */ /* 0x000fea0003800000 */
.L_x_2348:
        /* <DEDUP_REMOVED lines=8> */
.L_x_2356:
[----:B------:R-:W2:Y:S02]  /*4be0*/  LDG.E.U16 R4, desc[UR36][R4.64] ;  /* 0x0000002404047981 */ /* 0x000ea4000c1e1500 */
[----:B--2---:R-:W-:Y:S01]  /*4bf0*/  HADD2.F32 R25, -RZ, R4.H0_H0 ;  /* 0x20000004ff197230 */ /* 0x004fe20000004100 */
[----:B------:R-:W-:Y:S06]  /*4c00*/  BRA `(.L_x_2352) ;  /* 0x0000000800c47947 */ /* 0x000fec0003800000 */
.L_x_2355:
        /* <DEDUP_REMOVED lines=8> */
.L_x_2358:
[----:B------:R-:W2:Y:S02]  /*4c90*/  LDG.E.U16 R4, desc[UR36][R4.64] ;  /* 0x0000002404047981 */ /* 0x000ea4000c1e1500 */
[----:B--2---:R-:W-:Y:S01]  /*4ca0*/  HADD2.F32 R25, -RZ, R4.H0_H0 ;  /* 0x20000004ff197230 */ /* 0x004fe20000004100 */
[----:B------:R-:W-:Y:S06]  /*4cb0*/  BRA `(.L_x_2352) ;  /* 0x0000000800987947 */ /* 0x000fec0003800000 */
.L_x_2357:
[----:B------:R-:W2:Y:S01]  /*4cc0*/  LDG.E.64 R4, desc[UR36][R4.64] ;  /* 0x0000002404047981 */ /* 0x000ea2000c1e1b00 */
[----:B------:R-:W-:Y:S01]  /*4cd0*/  UMOV UR4, 0xf0000000 ;  /* 0xf000000000047882 */ /* 0x000fe20000000000 */
[----:B------:R-:W-:Y:S01]  /*4ce0*/  UMOV UR5, 0x380fffff ;  /* 0x380fffff00057882 */ /* 0x000fe20000000000 */
[----:B--2---:R-:W0:Y:S01]  /*4cf0*/  F2F.F32.F64 R25, R4 ;  /* 0x0000000400197310 */ /* 0x004e220000301000 */
[----:B------:R-:W-:-:S14]  /*4d00*/  DSETP.GEU.AND P0, PT, |R4|, UR4, PT ;  /* 0x0000000404007e2a */ /* 0x000fdc000bf0e200 */
[----:B0-----:R-:W-:Y:S01]  /*4d10*/  @!P0 FMUL R25, R25, 1.175494350822287508e-38 ;  /* 0x0080000019198820 */ /* 0x001fe20000400000 */
[----:B------:R-:W-:Y:S06]  /*4d20*/  BRA `(.L_x_2352) ;  /* 0x00000008007c7947 */ /* 0x000fec0003800000 */
.L_x_2347:
        /* <DEDUP_REMOVED lines=12> */
.L_x_2361:
[----:B------:R-:W2:Y:S01]  /*4df0*/  LDG.E.64 R4, desc[UR36][R4.64] ;  /* 0x0000002404047981 */ /* 0x000ea2000c1e1b00 */
[----:B------:R-:W-:Y:S01]  /*4e00*/  UMOV UR4, 0xf0000000 ;  /* 0xf000000000047882 */ /* 0x000fe20000000000 */
[----:B------:R-:W-:Y:S01]  /*4e10*/  UMOV UR5, 0x380fffff ;  /* 0x380fffff00057882 */ /* 0x000fe20000000000 */
[----:B--2---:R-:W0:Y:S01]  /*4e20*/  F2F.F32.F64 R25, R4 ;  /* 0x0000000400197310 */ /* 0x004e220000301000 */
[----:B------:R-:W-:-:S14]  /*4e30*/  DSETP.GEU.AND P0, PT, |R4|, UR4, PT ;  /* 0x0000000404007e2a */ /* 0x000fdc000bf0e200 */
[----:B0-----:R-:W-:Y:S01]  /*4e40*/  @!P0 FMUL R25, R25, 1.175494350822287508e-38 ;  /* 0x0080000019198820 */ /* 0x001fe20000400000 */
[----:B------:R-:W-:Y:S06]  /*4e50*/  BRA `(.L_x_2352) ;  /* 0x0000000800307947 */ /* 0x000fec0003800000 */
.L_x_2360:
        /* <DEDUP_REMOVED lines=26> */
.L_x_2363:
        /* <DEDUP_REMOVED lines=13> */
.L_x_2362:
[----:B------:R-:W2:Y:S02]  /*50d0*/  LDG.E.U16 R4, desc[UR36][R4.64] ;  /* 0x0000002404047981 */ /* 0x000ea4000c1e1500 */
[----:B--2---:R-:W-:Y:S01]  /*50e0*/  IMAD.U32 R25, R4, 0x10000, RZ ;  /* 0x0001000004197824 */ /* 0x004fe200078e00ff */
[----:B------:R-:W-:Y:S06]  /*50f0*/  BRA `(.L_x_2352) ;  /* 0x0000000400887947 */ /* 0x000fec0003800000 */
.L_x_2359:
        /* <DEDUP_REMOVED lines=11> */
.L_x_2366:
        /* <DEDUP_REMOVED lines=20> */
.L_x_2368:
[----:B------:R-:W-:Y:S05]  /*52f0*/  BSYNC B0 ;  /* 0x0000000000007941 */ /* 0x000fea0003800000 */
.L_x_2367:
[----:B------:R-:W-:Y:S01]  /*5300*/  IMAD.SHL.U32 R3, R3, 0x100000, RZ ;  /* 0x0010000003037824 */ /* 0x000fe200078e00ff */
[----:B------:R-:W-:-:S04]  /*5310*/  LEA R0, R0, 0x3b800000, 0x17 ;  /* 0x3b80000000007811 */ /* 0x000fc800078eb8ff */
[----:B------:R-:W-:Y:S01]  /*5320*/  LOP3.LUT R25, R0, R3, R25, 0xfe, !PT ;  /* 0x0000000300197212 */ /* 0x000fe200078efe19 */
[----:B------:R-:W-:Y:S06]  /*5330*/  BRA `(.L_x_2352) ;  /* 0x0000000000f87947 */ /* 0x000fec0003800000 */
.L_x_2365:
        /* <DEDUP_REMOVED lines=20> */
.L_x_2370:
[----:B------:R-:W-:Y:S05]  /*5480*/  BSYNC B0 ;  /* 0x0000000000007941 */ /* 0x000fea0003800000 */
.L_x_2369:
[----:B------:R-:W-:Y:S01]  /*5490*/  IMAD.SHL.U32 R3, R3, 0x200000, RZ ;  /* 0x0020000003037824 */ /* 0x000fe200078e00ff */
[----:B------:R-:W-:-:S04]  /*54a0*/  LEA R0, R0, 0x37800000, 0x17 ;  /* 0x3780000000007811 */ /* 0x000fc800078eb8ff */
[----:B------:R-:W-:Y:S01]  /*54b0*/  LOP3.LUT R25, R0, R3, R25, 0xfe, !PT ;  /* 0x0000000300197212 */ /* 0x000fe200078efe19 */
[----:B------:R-:W-:Y:S06]  /*54c0*/  BRA `(.L_x_2352) ;  /* 0x0000000000947947 */ /* 0x000fec0003800000 */
.L_x_2364:
        /* <DEDUP_REMOVED lines=14> */
.L_x_2351:
        /* <DEDUP_REMOVED lines=16> */
.L_x_2373:
[----:B------:R-:W-:Y:S01]  /*56b0*/  IMAD.MOV.U32 R25, RZ, RZ, RZ ;  /* 0x000000ffff197224 */ /* 0x000fe200078e00ff */
[----:B------:R-:W-:Y:S06]  /*56c0*/  BRA `(.L_x_2352) ;  /* 0x0000000000147947 */ /* 0x000fec0003800000 */
.L_x_2372:
[----:B------:R-:W2:Y:S02]  /*56d0*/  LDG.E.64 R4, desc[UR36][R4.64] ;  /* 0x0000002404047981 */ /* 0x000ea4000c1e1b00 */
[----:B--2---:R0:W1:Y:S01]  /*56e0*/  I2F.U64 R25, R4 ;  /* 0x0000000400197312 */ /* 0x0040620000301000 */
[----:B------:R-:W-:Y:S05]  /*56f0*/  BRA `(.L_x_2352) ;  /* 0x0000000000087947 */ /* 0x000fea0003800000 */
.L_x_2371:
[----:B------:R-:W2:Y:S02]  /*5700*/  LDG.E R4, desc[UR36][R4.64] ;  /* 0x0000002404047981 */ /* 0x000ea4000c1e1900 */
[----:B--2---:R-:W-:-:S07]  /*5710*/  I2FP.F32.U32 R25, R4 ;  /* 0x0000000400197245 */ /* 0x004fce0000201000 */
.L_x_2352:
[----:B------:R-:W-:Y:S05]  /*5720*/  BSYNC B6 ;  /* 0x0000000000067941 */ /* 0x000fea0003800000 */
.L_x_2346:
[----:B------:R-:W-:-:S07]  /*5730*/  VIADD R19, R19, 0x80 ;  /* 0x0000008013137836 */ /* 0x000fce0000000000 */
.L_x_2317:
[----:B------:R-:W-:Y:S05]  /*5740*/  BSYNC B7 ;  /* 0x0000000000077941 */ /* 0x000fea0003800000 */
.L_x_2316:
[----:B------:R-:W-:Y:S01]  /*5750*/  ISETP.GE.AND P0, PT, R19, R17, PT ;  /* 0x000000111300720c */ /* 0x000fe20003f06270 */
[----:B------:R-:W-:Y:S01]  /*5760*/  BSSY B7, `(.L_x_2374) ;  /* 0x00001c6000077945 */ /* 0x000fe20003800000 */
[----:B------:R-:W-:-:S11]  /*5770*/  IMAD.MOV.U32 R27, RZ, RZ, RZ ;  /* 0x000000ffff1b7224 */ /* 0x000fd600078e00ff */
        /* <DEDUP_REMOVED lines=22> */
.L_x_2380:
[----:B------:R-:W4:Y:S02]  /*58e0*/  LDG.E.U8 R4, desc[UR36][R4.64] ;  /* 0x0000002404047981 */ /* 0x000f24000c1e1100 */
[----:B----4-:R-:W-:Y:S01]  /*58f0*/  I2FP.F32.U32 R27, R4 ;  /* 0x00000004001b7245 */ /* 0x010fe20000201000 */
[----:B------:R-:W-:Y:S06]  /*5900*/  BRA `(.L_x_2382) ;  /* 0x0000000c002c7947 */ /* 0x000fec0003800000 */
.L_x_2379:
        /* <DEDUP_REMOVED lines=9> */
.L_x_2384:
[----:B------:R-:W4:Y:S02]  /*59a0*/  LDG.E R4, desc[UR36][R4.64] ;  /* 0x0000002404047981 */ /* 0x000f24000c1e1900 */
[----:B----4-:R-:W-:Y:S01]  /*59b0*/  I2FP.F32.S32 R27, R4 ;  /* 0x00000004001b7245 */ /* 0x010fe20000201400 */
[----:B------:R-:W-:Y:S06]  /*59c0*/  BRA `(.L_x_2382) ;  /* 0x0000000800fc7947 */ /* 0x000fec0003800000 */
.L_x_2383:
[----:B------:R-:W4:Y:S02]  /*59d0*/  LDG.E.U16 R4, desc[UR36][R4.64] ;  /* 0x0000002404047981 */ /* 0x000f24000c1e1500 */
[----:B----4-:R0:W4:Y:S01]  /*59e0*/  I2F.S16 R27, R4 ;  /* 0x00000004001b7306 */ /* 0x0101220000101400 */
[----:B------:R-:W-:Y:S05]  /*59f0*/  BRA `(.L_x_2382) ;  /* 0x0000000800f07947 */ /* 0x000fea0003800000 */
.L_x_2378:
        /* <DEDUP_REMOVED lines=8> */
.L_x_2386:
[----:B------:R-:W4:Y:S02]  /*5a80*/  LDG.E.U16 R4, desc[UR36][R4.64] ;  /* 0x0000002404047981 */ /* 0x000f24000c1e1500 */
[----:B----4-:R-:W-:Y:S01]  /*5a90*/  HADD2.F32 R27, -RZ, R4.H0_H0 ;  /* 0x20000004ff1b7230 */ /* 0x010fe20000004100 */
[----:B------:R-:W-:Y:S06]  /*5aa0*/  BRA `(.L_x_2382) ;  /* 0x0000000800c47947 */ /* 0x000fec0003800000 */
.L_x_2385:
        /* <DEDUP_REMOVED lines=8> */
.L_x_2388:
[----:B------:R-:W4:Y:S02]  /*5b30*/  LDG.E.U16 R4, desc[UR36][R4.64] ;  /* 0x0000002404047981 */ /* 0x000f24000c1e1500 */
[----:B----4-:R-:W-:Y:S01]  /*5b40*/  HADD2.F32 R27, -RZ, R4.H0_H0 ;  /* 0x20000004ff1b7230 */ /* 0x010fe20000004100 */
[----:B------:R-:W-:Y:S06]  /*5b50*/  BRA `(.L_x_2382) ;  /* 0x0000000800987947 */ /* 0x000fec0003800000 */
.L_x_2387:
[----:B------:R-:W4:Y:S01]  /*5b60*/  LDG.E.64 R4, desc[UR36][R4.64] ;  /* 0x0000002404047981 */ /* 0x000f22000c1e1b00 */
[----:B------:R-:W-:Y:S01]  /*5b70*/  UMOV UR4, 0xf0000000 ;  /* 0xf000000000047882 */ /* 0x000fe20000000000 */
[----:B------:R-:W-:Y:S01]  /*5b80*/  UMOV UR5, 0x380fffff ;  /* 0x380fffff00057882 */ /* 0x000fe20000000000 */
[----:B----4-:R-:W0:Y:S01]  /*5b90*/  F2F.F32.F64 R27, R4 ;  /* 0x00000004001b7310 */ /* 0x010e220000301000 */
[----:B------:R-:W-:-:S14]  /*5ba0*/  DSETP.GEU.AND P0, PT, |R4|, UR4, PT ;  /* 0x0000000404007e2a */ /* 0x000fdc000bf0e200 */
[----:B0-----:R-:W-:Y:S01]  /*5bb0*/  @!P0 FMUL R27, R27, 1.175494350822287508e-38 ;  /* 0x008000001b1b8820 */ /* 0x001fe20000400000 */
[----:B------:R-:W-:Y:S06]  /*5bc0*/  BRA `(.L_x_2382) ;  /* 0x00000008007c7947 */ /* 0x000fec0003800000 */
.L_x_2377:
        /* <DEDUP_REMOVED lines=12> */
.L_x_2391:
[----:B------:R-:W4:Y:S01]  /*5c90*/  LDG.E.64 R4, desc[UR36][R4.64] ;  /* 0x0000002404047981 */ /* 0x000f22000c1e1b00 */
[----:B------:R-:W-:Y:S01]  /*5ca0*/  UMOV UR4, 0xf0000000 ;  /* 0xf000000000047882 */ /* 0x000fe20000000000 */
[----:B------:R-:W-:Y:S01]  /*5cb0*/  UMOV UR5, 0x380fffff ;  /* 0x380fffff00057882 */ /* 0x000fe20000000000 */
[----:B----4-:R-:W0:Y:S01]  /*5cc0*/  F2F.F32.F64 R27, R4 ;  /* 0x00000004001b7310 */ /* 0x010e220000301000 */
[----:B------:R-:W-:-:S14]  /*5cd0*/  DSETP.GEU.AND P0, PT, |R4|, UR4, PT ;  /* 0x0000000404007e2a */ /* 0x000fdc000bf0e200 */
[----:B0-----:R-:W-:Y:S01]  /*5ce0*/  @!P0 FMUL R27, R27, 1.175494350822287508e-38 ;  /* 0x008000001b1b8820 */ /* 0x001fe20000400000 */
[----:B------:R-:W-:Y:S06]  /*5cf0*/  BRA `(.L_x_2382) ;  /* 0x0000000800307947 */ /* 0x000fec0003800000 */
.L_x_2390:
        /* <DEDUP_REMOVED lines=26> */
.L_x_2393:
        /* <DEDUP_REMOVED lines=13> */
.L_x_2392:
[----:B------:R-:W4:Y:S02]  /*5f70*/  LDG.E.U16 R4, desc[UR36][R4.64] ;  /* 0x0000002404047981 */ /* 0x000f24000c1e1500 */
[----:B----4-:R-:W-:Y:S01]  /*5f80*/  IMAD.U32 R27, R4, 0x10000, RZ ;  /* 0x00010000041b7824 */ /* 0x010fe200078e00ff */
[----:B------:R-:W-:Y:S06]  /*5f90*/  BRA `(.L_x_2382) ;  /* 0x0000000400887947 */ /* 0x000fec0003800000 */
.L_x_2389:
        /* <DEDUP_REMOVED lines=11> */
.L_x_2396:
        /* <DEDUP_REMOVED lines=20> */
.L_x_2398:
[----:B------:R-:W-:Y:S05]  /*6190*/  BSYNC B0 ;  /* 0x0000000000007941 */ /* 0x000fea0003800000 */
.L_x_2397:
[----:B------:R-:W-:Y:S01]  /*61a0*/  IMAD.SHL.U32 R3, R3, 0x100000, RZ ;  /* 0x0010000003037824 */ /* 0x000fe200078e00ff */
[----:B------:R-:W-:-:S04]  /*61b0*/  LEA R0, R0, 0x3b800000, 0x17 ;  /* 0x3b80000000007811 */ /* 0x000fc800078eb8ff */
[----:B------:R-:W-:Y:S01]  /*61c0*/  LOP3.LUT R27, R0, R3, R27, 0xfe, !PT ;  /* 0x00000003001b7212 */ /* 0x000fe200078efe1b */
[----:B------:R-:W-:Y:S06]  /*61d0*/  BRA `(.L_x_2382) ;  /* 0x0000000000f87947 */ /* 0x000fec0003800000 */
.L_x_2395:
        /* <DEDUP_REMOVED lines=20> */
.L_x_2400:
[----:B------:R-:W-:Y:S05]  /*6320*/  BSYNC B0 ;  /* 0x0000000000007941 */ /* 0x000fea0003800000 */
.L_x_2399:
[----:B------:R-:W-:Y:S01]  /*6330*/  IMAD.SHL.U32 R3, R3, 0x200000, RZ ;  /* 0x0020000003037824 */ /* 0x000fe200078e00ff */
[----:B------:R-:W-:-:S04]  /*6340*/  LEA R0, R0, 0x37800000, 0x17 ;  /* 0x3780000000007811 */ /* 0x000fc800078eb8ff */
[----:B------:R-:W-:Y:S01]  /*6350*/  LOP3.LUT R27, R0, R3, R27, 0xfe, !PT ;  /* 0x00000003001b7212 */ /* 0x000fe200078efe1b */
[----:B------:R-:W-:Y:S06]  /*6360*/  BRA `(.L_x_2382) ;  /* 0x0000000000947947 */ /* 0x000fec0003800000 */
.L_x_2394:
        /* <DEDUP_REMOVED lines=14> */
.L_x_2381:
        /* <DEDUP_REMOVED lines=16> */
.L_x_2403:
[----:B------:R-:W-:Y:S01]  /*6550*/  IMAD.MOV.U32 R27, RZ, RZ, RZ ;  /* 0x000000ffff1b7224 */ /* 0x000fe200078e00ff */
[----:B------:R-:W-:Y:S06]  /*6560*/  BRA `(.L_x_2382) ;  /* 0x0000000000147947 */ /* 0x000fec0003800000 */
.L_x_2402:
[----:B------:R-:W4:Y:S02]  /*6570*/  LDG.E.64 R4, desc[UR36][R4.64] ;  /* 0x0000002404047981 */ /* 0x000f24000c1e1b00 */
[----:B----4-:R0:W4:Y:S01]  /*6580*/  I2F.U64 R27, R4 ;  /* 0x00000004001b7312 */ /* 0x0101220000301000 */
[----:B------:R-:W-:Y:S05]  /*6590*/  BRA `(.L_x_2382) ;  /* 0x0000000000087947 */ /* 0x000fea0003800000 */
.L_x_2401:
[----:B------:R-:W4:Y:S02]  /*65a0*/  LDG.E R4, desc[UR36][R4.64] ;  /* 0x0000002404047981 */ /* 0x000f24000c1e1900 */
[----:B----4-:R-:W-:-:S07]  /*65b0*/  I2FP.F32.U32 R27, R4 ;  /* 0x00000004001b7245 */ /* 0x010fce0000201000 */
.L_x_2382:
[----:B------:R-:W-:Y:S05]  /*65c0*/  BSYNC B6 ;  /* 0x0000000000067941 */ /* 0x000fea0003800000 */
.L_x_2376:
        /* <DEDUP_REMOVED lines=20> */
.L_x_2407:
[----:B------:R-:W2:Y:S02]  /*6710*/  LDG.E.U8 R4, desc[UR36][R4.64] ;  /* 0x0000002404047981 */ /* 0x000ea4000c1e1100 */
[----:B--2---:R-:W-:Y:S01]  /*6720*/  I2FP.F32.U32 R22, R4 ;  /* 0x0000000400167245 */ /* 0x004fe20000201000 */
[----:B------:R-:W-:Y:S06]  /*6730*/  BRA `(.L_x_2375) ;  /* 0x0000000c00207947 */ /* 0x000fec0003800000 */
.L_x_2406:
        /* <DEDUP_REMOVED lines=9> */
.L_x_2410:
[----:B------:R-:W2:Y:S02]  /*67d0*/  LDG.E R4, desc[UR36][R4.64] ;  /* 0x0000002404047981 */ /* 0x000ea4000c1e1900 */
[----:B--2---:R-:W-:Y:S01]  /*67e0*/  I2FP.F32.S32 R22, R4 ;  /* 0x0000000400167245 */ /* 0x004fe20000201400 */
[----:B------:R-:W-:Y:S06]  /*67f0*/  BRA `(.L_x_2375) ;  /* 0x0000000800f07947 */ /* 0x000fec0003800000 */
.L_x_2409:
[----:B------:R-:W2:Y:S02]  /*6800*/  LDG.E.U16 R4, desc[UR36][R4.64] ;  /* 0x0000002404047981 */ /* 0x000ea4000c1e1500 */
[----:B--2---:R0:W1:Y:S01]  /*6810*/  I2F.S16 R22, R4 ;  /* 0x0000000400167306 */ /* 0x0040620000101400 */
[----:B------:R-:W-:Y:S05]  /*6820*/  BRA `(.L_x_2375) ;  /* 0x0000000800e47947 */ /* 0x000fea0003800000 */
.L_x_2405:
        /* <DEDUP_REMOVED lines=8> */
.L_x_2412:
[----:B------:R-:W2:Y:S02]  /*68b0*/  LDG.E.U16 R4, desc[UR36][R4.64] ;  /* 0x0000002404047981 */ /* 0x000ea4000c1e1500 */
[----:B--2---:R-:W-:Y:S01]  /*68c0*/  HADD2.F32 R22, -RZ, R4.H0_H0 ;  /* 0x20000004ff167230 */ /* 0x004fe20000004100 */
[----:B------:R-:W-:Y:S06]  /*68d0*/  BRA `(.L_x_2375) ;  /* 0x0000000800b87947 */ /* 0x000fec0003800000 */
.L_x_2411:
        /* <DEDUP_REMOVED lines=8> */
.L_x_2414:
[----:B------:R-:W2:Y:S02]  /*6960*/  LDG.E.U16 R4, desc[UR36][R4.64] ;  /* 0x0000002404047981 */ /* 0x000ea4000c1e1500 */
[----:B--2---:R-:W-:Y:S01]  /*6970*/  HADD2.F32 R22, -RZ, R4.H0_H0 ;  /* 0x20000004ff167230 */ /* 0x004fe20000004100 */
[----:B------:R-:W-:Y:S06]  /*6980*/  BRA `(.L_x_2375) ;  /* 0x00000008008c7947 */ /* 0x000fec0003800000 */
.L_x_2413:
[----:B------:R-:W2:Y:S01]  /*6990*/  LDG.E.64 R4, desc[UR36][R4.64] ;  /* 0x0000002404047981 */ /* 0x000ea2000c1e1b00 */
[----:B------:R-:W-:Y:S01]  /*69a0*/  UMOV UR4, 0xf0000000 ;  /* 0xf000000000047882 */ /* 0x000fe20000000000 */
[----:B------:R-:W-:Y:S01]  /*69b0*/  UMOV UR5, 0x380fffff ;  /* 0x380fffff00057882 */ /* 0x000fe20000000000 */
[----:B--2---:R-:W0:Y:S01]  /*69c0*/  F2F.F32.F64 R22, R4 ;  /* 0x0000000400167310 */ /* 0x004e220000301000 */
[----:B------:R-:W-:-:S14]  /*69d0*/  DSETP.GEU.AND P0, PT, |R4|, UR4, PT ;  /* 0x0000000404007e2a */ /* 0x000fdc000bf0e200 */
[----:B0-----:R-:W-:Y:S01]  /*69e0*/  @!P0 FMUL R22, R22, 1.175494350822287508e-38 ;  /* 0x0080000016168820 */ /* 0x001fe20000400000 */
[----:B------:R-:W-:Y:S06]  /*69f0*/  BRA `(.L_x_2375) ;  /* 0x0000000800707947 */ /* 0x000fec0003800000 */
.L_x_2404:
        /* <DEDUP_REMOVED lines=12> */
.L_x_2417:
[----:B------:R-:W2:Y:S01]  /*6ac0*/  LDG.E.64 R4, desc[UR36][R4.64] ;  /* 0x0000002404047981 */ /* 0x000ea2000c1e1b00 */
[----:B------:R-:W-:Y:S01]  /*6ad0*/  UMOV UR4, 0xf0000000 ;  /* 0xf000000000047882 */ /* 0x000fe20000000000 */
[----:B------:R-:W-:Y:S01]  /*6ae0*/  UMOV UR5, 0x380fffff ;  /* 0x380fffff00057882 */ /* 0x000fe20000000000 */
[----:B--2---:R-:W0:Y:S01]  /*6af0*/  F2F.F32.F64 R22, R4 ;  /* 0x0000000400167310 */ /* 0x004e220000301000 */
[----:B------:R-:W-:-:S14]  /*6b00*/  DSETP.GEU.AND P0, PT, |R4|, UR4, PT ;  /* 0x0000000404007e2a */ /* 0x000fdc000bf0e200 */
[----:B0-----:R-:W-:Y:S01]  /*6b10*/  @!P0 FMUL R22, R22, 1.175494350822287508e-38 ;  /* 0x0080000016168820 */ /* 0x001fe20000400000 */
[----:B------:R-:W-:Y:S06]  /*6b20*/  BRA `(.L_x_2375) ;  /* 0x0000000800247947 */ /* 0x000fec0003800000 */
.L_x_2416:
        /* <DEDUP_REMOVED lines=26> */
.L_x_2419:
        /* <DEDUP_REMOVED lines=13> */
.L_x_2418:
[----:B------:R-:W2:Y:S02]  /*6da0*/  LDG.E.U16 R4, desc[UR36][R4.64] ;  /* 0x0000002404047981 */ /* 0x000ea4000c1e1500 */
[----:B--2---:R-:W-:Y:S01]  /*6db0*/  IMAD.U32 R22, R4, 0x10000, RZ ;  /* 0x0001000004167824 */ /* 0x004fe200078e00ff */
[----:B------:R-:W-:Y:S06]  /*6dc0*/  BRA `(.L_x_2375) ;  /* 0x00000004007c7947 */ /* 0x000fec0003800000 */
.L_x_2415:
        /* <DEDUP_REMOVED lines=11> */
.L_x_2422:
[----:B------:R-:W2:Y:S02]  /*6e80*/  LDG.E.U8 R3, desc[UR36][R4.64] ;  /* 0x0000002404037981 */ /* 0x000ea4000c1e1100 */
        /* <DEDUP_REMOVED lines=18> */
.L_x_2424:
[----:B------:R-:W-:Y:S05]  /*6fb0*/  BSYNC B0 ;  /* 0x0000000000007941 */ /* 0x000fea0003800000 */
.L_x_2423:
[----:B------:R-:W-:Y:S01]  /*6fc0*/  IMAD.SHL.U32 R3, R3, 0x100000, RZ ;  /* 0x0010000003037824 */ /* 0x000fe200078e00ff */
[----:B------:R-:W-:-:S04]  /*6fd0*/  LEA R5, R0, 0x3b800000, 0x17 ;  /* 0x3b80000000057811 */ /* 0x000fc800078eb8ff */
[----:B------:R-:W-:Y:S01]  /*6fe0*/  LOP3.LUT R22, R5, R3, R22, 0xfe, !PT ;  /* 0x0000000305167212 */ /* 0x000fe200078efe16 */
[----:B------:R-:W-:Y:S06]  /*6ff0*/  BRA `(.L_x_2375) ;  /* 0x0000000000f07947 */ /* 0x000fec0003800000 */
.L_x_2421:
        /* <DEDUP_REMOVED lines=19> */
.L_x_2426:
[----:B------:R-:W-:Y:S05]  /*7130*/  BSYNC B0 ;  /* 0x0000000000007941 */ /* 0x000fea0003800000 */
.L_x_2425:
[----:B------:R-:W-:Y:S01]  /*7140*/  IMAD.SHL.U32 R3, R3, 0x200000, RZ ;  /* 0x0020000003037824 */ /* 0x000fe200078e00ff */
[----:B------:R-:W-:-:S04]  /*7150*/  LEA R5, R0, 0x37800000, 0x17 ;  /* 0x3780000000057811 */ /* 0x000fc800078eb8ff */
[----:B------:R-:W-:Y:S01]  /*7160*/  LOP3.LUT R22, R5, R3, R22, 0xfe, !PT ;  /* 0x0000000305167212 */ /* 0x000fe200078efe16 */
[----:B------:R-:W-:Y:S06]  /*7170*/  BRA `(.L_x_2375) ;  /* 0x0000000000907947 */ /* 0x000fec0003800000 */
.L_x_2420:
        /* <DEDUP_REMOVED lines=14> */
.L_x_2408:
        /* <DEDUP_REMOVED lines=16> */
.L_x_2429:
[----:B------:R-:W-:Y:S05]  /*7360*/  BRA `(.L_x_2375) ;  /* 0x0000000000147947 */ /* 0x000fea0003800000 */
.L_x_2428:
[----:B------:R-:W2:Y:S02]  /*7370*/  LDG.E.64 R4, desc[UR36][R4.64] ;  /* 0x0000002404047981 */ /* 0x000ea4000c1e1b00 */
[----:B--2---:R0:W1:Y:S01]  /*7380*/  I2F.U64 R22, R4 ;  /* 0x0000000400167312 */ /* 0x0040620000301000 */
[----:B------:R-:W-:Y:S05]  /*7390*/  BRA `(.L_x_2375) ;  /* 0x0000000000087947 */ /* 0x000fea0003800000 */
.L_x_2427:
[----:B------:R-:W2:Y:S02]  /*73a0*/  LDG.E R4, desc[UR36][R4.64] ;  /* 0x0000002404047981 */ /* 0x000ea4000c1e1900 */
[----:B--2---:R-:W-:-:S07]  /*73b0*/  I2FP.F32.U32 R22, R4 ;  /* 0x0000000400167245 */ /* 0x004fce0000201000 */
.L_x_2375:
[----:B------:R-:W-:Y:S05]  /*73c0*/  BSYNC B7 ;  /* 0x0000000000077941 */ /* 0x000fea0003800000 */
.L_x_2374:
[----:B------:R-:W0:Y:S01]  /*73d0*/  S2R R19, SR_TID.X ;  /* 0x0000000000137919 */ /* 0x000e220000002100 */
[----:B------:R-:W2:Y:S01]  /*73e0*/  LDC R10, c[0x0][0x218] ;  /* 0x00008600ff0a7b82 */ /* 0x000ea20000000800 */
[----:B------:R-:W-:Y:S01]  /*73f0*/  BSSY B6, `(.L_x_2430) ;  /* 0x000011d000067945 */ /* 0x000fe20003800000 */
[CC--:B0-----:R-:W-:Y:S01]  /*7400*/  ISETP.GE.AND P0, PT, R19.reuse, R17.reuse, PT ;  /* 0x000000111300720c */ /* 0x0c1fe20003f06270 */
[C---:B------:R-:W-:Y:S02]  /*7410*/  VIADD R0, R19.reuse, 0x100 ;  /* 0x0000010013007836 */ /* 0x040fe40000000000 */
[C---:B------:R-:W-:Y:S01]  /*7420*/  VIADD R26, R19.reuse, 0x80 ;  /* 0x00000080131a7836 */ /* 0x040fe20000000000 */
[----:B--2---:R-:W-:Y:S01]  /*7430*/  FSETP.GEU.AND P4, PT, |R10|, 0.5, !P0 ;  /* 0x3f0000000a00780b */ /* 0x004fe2000478e200 */
[----:B------:R-:W-:Y:S01]  /*7440*/  VIADD R8, R19, 0x180 ;  /* 0x0000018013087836 */ /* 0x000fe20000000000 */
[-C--:B------:R-:W-:Y:S01]  /*7450*/  ISETP.GE.AND P3, PT, R0, R17.reuse, PT ;  /* 0x000000110000720c */ /* 0x080fe20003f66270 */
[----:B------:R-:W-:Y:S01]  /*7460*/  FADD.FTZ R0, -R10, 1 ;  /* 0x3f8000000a007421 */ /* 0x000fe20000010100 */
[----:B------:R-:W-:-:S02]  /*7470*/  ISETP.GE.AND P2, PT, R26, R17, PT ;  /* 0x000000111a00720c */ /* 0x000fc40003f46270 */
[----:B------:R-:W-:Y:S02]  /*7480*/  ISETP.GE.AND P1, PT, R8, R17, PT ;  /* 0x000000110800720c */ /* 0x000fe40003f26270 */
[----:B------:R-:W-:Y:S01]  /*7490*/  FSETP.GEU.AND P5, PT, |R10|, 0.5, !P3 ;  /* 0x3f0000000a00780b */ /* 0x000fe20005fae200 */
[----:B-1-3-5:R-:W-:Y:S01]  /*74a0*/  @!P0 FADD.FTZ R6, R16, -R29 ;  /* 0x8000001d10068221 */ /* 0x02afe20000010000 */
[----:B------:R-:W-:-:S03]  /*74b0*/  FSETP.GEU.AND P6, PT, |R10|, 0.5, !P1 ;  /* 0x3f0000000a00780b */ /* 0x000fc60004fce200 */
[----:B------:R-:W-:Y:S01]  /*74c0*/  @!P0 FFMA.FTZ R29, R6, R10, R29 ;  /* 0x0000000a061d8223 */ /* 0x000fe2000001001d */
[----:B------:R-:W-:Y:S01]  /*74d0*/  @P4 FFMA.FTZ R29, -R0, R6, R16 ;  /* 0x00000006001d4223 */ /* 0x000fe20000010110 */
[----:B------:R-:W-:Y:S01]  /*74e0*/  FSETP.GEU.AND P4, PT, |R10|, 0.5, !P2 ;  /* 0x3f0000000a00780b */ /* 0x000fe2000578e200 */
[----:B------:R-:W0:Y:S01]  /*74f0*/  LDC.U8 R16, c[0x0][0x250] ;  /* 0x00009400ff107b82 */ /* 0x000e220000000000 */
[----:B----4-:R-:W-:Y:S01]  /*7500*/  @!P3 FADD.FTZ R5, R25, -R24 ;  /* 0x800000181905b221 */ /* 0x010fe20000010000 */
[----:B------:R-:W-:Y:S01]  /*7510*/  @!P2 FADD.FTZ R3, R23, -R18 ;  /* 0x800000121703a221 */ /* 0x000fe20000010000 */
[----:B------:R-:W-:Y:S01]  /*7520*/  @!P1 FADD.FTZ R7, -R27, R22 ;  /* 0x000000161b079221 */ /* 0x000fe20000010100 */
[----:B------:R-:W-:Y:S02]  /*7530*/  @!P0 IMAD.MOV.U32 R4, RZ, RZ, R29 ;  /* 0x000000ffff048224 */ /* 0x000fe400078e001d */
[-C--:B------:R-:W-:Y:S01]  /*7540*/  @!P3 FFMA.FTZ R8, R5, R10.reuse, R24 ;  /* 0x0000000a0508b223 */ /* 0x080fe20000010018 */
[-C--:B------:R-:W-:Y:S01]  /*7550*/  @!P2 FFMA.FTZ R6, R3, R10.reuse, R18 ;  /* 0x0000000a0306a223 */ /* 0x080fe20000010012 */
[----:B------:R-:W-:Y:S01]  /*7560*/  @!P1 FFMA.FTZ R10, R7, R10, R27 ;  /* 0x0000000a070a9223 */ /* 0x000fe2000001001b */
[C---:B------:R-:W-:Y:S01]  /*7570*/  @P5 FFMA.FTZ R8, -R0.reuse, R5, R25 ;  /* 0x0000000500085223 */ /* 0x040fe20000010119 */
[----:B------:R-:W-:-:S02]  /*7580*/  @P6 FFMA.FTZ R10, -R0, R7, R22 ;  /* 0x00000007000a6223 */ /* 0x000fc40000010116 */
[----:B------:R-:W-:Y:S01]  /*7590*/  @P4 FFMA.FTZ R6, -R0, R3, R23 ;  /* 0x0000000300064223 */ /* 0x000fe20000010117 */
[----:B------:R-:W-:Y:S02]  /*75a0*/  @!P3 IMAD.MOV.U32 R22, RZ, RZ, R8 ;  /* 0x000000ffff16b224 */ /* 0x000fe400078e0008 */
[----:B------:R-:W-:Y:S02]  /*75b0*/  @!P1 IMAD.MOV.U32 R18, RZ, RZ, R10 ;  /* 0x000000ffff129224 */ /* 0x000fe400078e000a */
[----:B------:R-:W-:Y:S01]  /*75c0*/  @!P2 IMAD.MOV.U32 R24, RZ, RZ, R6 ;  /* 0x000000ffff18a224 */ /* 0x000fe200078e0006 */
        /* <DEDUP_REMOVED lines=18> */
[----:B------:R-:W0:Y:S01]  /*76f0*/  F2I.FTZ.TRUNC.NTZ R3, R4 ;  /* 0x0000000400037305 */ /* 0x000e22000021f100 */
[----:B------:R-:W-:Y:S01]  /*7700*/  IMAD.MOV.U32 R19, RZ, RZ, R26 ;  /* 0x000000ffff137224 */ /* 0x000fe200078e001a */
[----:B0-----:R0:W-:Y:S01]  /*7710*/  STG.E.U8 desc[UR36][R8.64], R3 ;  /* 0x0000000308007986 */ /* 0x0011e2000c101124 */
[----:B------:R-:W-:Y:S05]  /*7720*/  BRA `(.L_x_2431) ;  /* 0x0000000c00a47947 */ /* 0x000fea0003800000 */
.L_x_2435:
[----:B------:R-:W0:Y:S01]  /*7730*/  F2I.S64.TRUNC R4, R4 ;  /* 0x0000000400047311 */ /* 0x000e22000020d900 */
[----:B------:R-:W-:Y:S02]  /*7740*/  IMAD.MOV.U32 R19, RZ, RZ, R26 ;  /* 0x000000ffff137224 */ /* 0x000fe400078e001a */
[----:B0-----:R-:W-:-:S05]  /*7750*/  IMAD.MOV.U32 R3, RZ, RZ, R4 ;  /* 0x000000ffff037224 */ /* 0x001fca00078e0004 */
[----:B------:R0:W-:Y:S01]  /*7760*/  STG.E.U8 desc[UR36][R8.64], R3 ;  /* 0x0000000308007986 */ /* 0x0001e2000c101124 */
[----:B------:R-:W-:Y:S05]  /*7770*/  BRA `(.L_x_2431) ;  /* 0x0000000c00907947 */ /* 0x000fea0003800000 */
.L_x_2434:
[----:B------:R-:W-:-:S13]  /*7780*/  ISETP.NE.AND P0, PT, R0, 0x2, PT ;  /* 0x000000020000780c */ /* 0x000fda0003f05270 */
[----:B------:R-:W-:Y:S05]  /*7790*/  @!P0 BRA `(.L_x_2437) ;  /* 0x0000000000308947 */ /* 0x000fea0003800000 */
[----:B------:R-:W-:-:S13]  /*77a0*/  ISETP.NE.AND P0, PT, R0, 0x3, PT ;  /* 0x000000030000780c */ /* 0x000fda0003f05270 */
[----:B------:R-:W-:Y:S05]  /*77b0*/  @!P0 BRA `(.L_x_2438) ;  /* 0x0000000000188947 */ /* 0x000fea0003800000 */
[----:B------:R-:W-:-:S13]  /*77c0*/  ISETP.NE.AND P0, PT, R0, 0x4, PT ;  /* 0x000000040000780c */ /* 0x000fda0003f05270 */
[----:B------:R-:W-:Y:S05]  /*77d0*/  @P0 BRA `(.L_x_2436) ;  /* 0x0000000c00140947 */ /* 0x000fea0003800000 */
[----:B------:R-:W0:Y:S01]  /*77e0*/  F2I.S64.TRUNC R4, R4 ;  /* 0x0000000400047311 */ /* 0x000e22000020d900 */
[----:B------:R-:W-:Y:S01]  /*77f0*/  IMAD.MOV.U32 R19, RZ, RZ, R26 ;  /* 0x000000ffff137224 */ /* 0x000fe200078e001a */
[----:B0-----:R0:W-:Y:S01]  /*7800*/  STG.E.64 desc[UR36][R8.64], R4 ;  /* 0x0000000408007986 */ /* 0x0011e2000c101b24 */
[----:B------:R-:W-:Y:S05]  /*7810*/  BRA `(.L_x_2431) ;  /* 0x0000000c00687947 */ /* 0x000fea0003800000 */
.L_x_2438:
[----:B------:R-:W0:Y:S01]  /*7820*/  F2I.FTZ.TRUNC.NTZ R3, R4 ;  /* 0x0000000400037305 */ /* 0x000e22000021f100 */
[----:B------:R-:W-:Y:S01]  /*7830*/  IMAD.MOV.U32 R19, RZ, RZ, R26 ;  /* 0x000000ffff137224 */ /* 0x000fe200078e001a */
[----:B0-----:R0:W-:Y:S01]  /*7840*/  STG.E desc[UR36][R8.64], R3 ;  /* 0x0000000308007986 */ /* 0x0011e2000c101924 */
[----:B------:R-:W-:Y:S05]  /*7850*/  BRA `(.L_x_2431) ;  /* 0x0000000c00587947 */ /* 0x000fea0003800000 */
.L_x_2437:
[----:B------:R-:W0:Y:S01]  /*7860*/  F2I.FTZ.TRUNC.NTZ R3, R4 ;  /* 0x0000000400037305 */ /* 0x000e22000021f100 */
[----:B------:R-:W-:Y:S01]  /*7870*/  IMAD.MOV.U32 R19, RZ, RZ, R26 ;  /* 0x000000ffff137224 */ /* 0x000fe200078e001a */
[----:B0-----:R0:W-:Y:S01]  /*7880*/  STG.E.U16 desc[UR36][R8.64], R3 ;  /* 0x0000000308007986 */ /* 0x0011e2000c101524 */
[----:B------:R-:W-:Y:S05]  /*7890*/  BRA `(.L_x_2431) ;  /* 0x0000000c00487947 */ /* 0x000fea0003800000 */
.L_x_2433:
[----:B------:R-:W-:-:S13]  /*78a0*/  ISETP.GT.AND P0, PT, R0, 0x6, PT ;  /* 0x000000060000780c */ /* 0x000fda0003f04270 */
[----:B------:R-:W-:Y:S05]  /*78b0*/  @P0 BRA `(.L_x_2439) ;  /* 0x00000000002c0947 */ /* 0x000fea0003800000 */
[----:B------:R-:W-:-:S13]  /*78c0*/  ISETP.NE.AND P0, PT, R0, 0x5, PT ;  /* 0x000000050000780c */ /* 0x000fda0003f05270 */
[----:B------:R-:W-:Y:S05]  /*78d0*/  @!P0 BRA `(.L_x_2440) ;  /* 0x0000000000148947 */ /* 0x000fea0003800000 */
[----:B------:R-:W-:-:S13]  /*78e0*/  ISETP.NE.AND P0, PT, R0, 0x6, PT ;  /* 0x000000060000780c */ /* 0x000fda0003f05270 */
[----:B------:R-:W-:Y:S05]  /*78f0*/  @P0 BRA `(.L_x_2436) ;  /* 0x0000000800cc0947 */ /* 0x000fea0003800000 */
[----:B------:R4:W-:Y:S01]  /*7900*/  STG.E desc[UR36][R8.64], R4 ;  /* 0x0000000408007986 */ /* 0x0009e2000c101924 */
[----:B------:R-:W-:Y:S01]  /*7910*/  IMAD.MOV.U32 R19, RZ, RZ, R26 ;  /* 0x000000ffff137224 */ /* 0x000fe200078e001a */
[----:B------:R-:W-:Y:S06]  /*7920*/  BRA `(.L_x_2431) ;  /* 0x0000000c00247947 */ /* 0x000fec0003800000 */
.L_x_2440:
[----:B------:R-:W-:Y:S01]  /*7930*/  F2FP.F16.F32.PACK_AB R4, RZ, R4 ;  /* 0x00000004ff04723e */ /* 0x000fe200000000ff */
[----:B------:R-:W-:-:S04]  /*7940*/  IMAD.MOV.U32 R19, RZ, RZ, R26 ;  /* 0x000000ffff137224 */ /* 0x000fc800078e001a */
[----:B------:R0:W-:Y:S01]  /*7950*/  STG.E.U16 desc[UR36][R8.64], R4 ;  /* 0x0000000408007986 */ /* 0x0001e2000c101524 */
[----:B------:R-:W-:Y:S05]  /*7960*/  BRA `(.L_x_2431) ;  /* 0x0000000c00147947 */ /* 0x000fea0003800000 */
.L_x_2439:
[----:B------:R-:W-:-:S13]  /*7970*/  ISETP.NE.AND P0, PT, R0, 0x7, PT ;  /* 0x000000070000780c */ /* 0x000fda0003f05270 */
[----:B------:R-:W-:Y:S05]  /*7980*/  @!P0 BRA `(.L_x_2441) ;  /* 0x0000000000348947 */ /* 0x000fea0003800000 */
[----:B------:R-:W-:-:S13]  /*7990*/  ISETP.NE.AND P0, PT, R0, 0x8, PT ;  /* 0x000000080000780c */ /* 0x000fda0003f05270 */
[----:B------:R-:W-:Y:S05]  /*79a0*/  @!P0 BRA `(.L_x_2442) ;  /* 0x0000000000188947 */ /* 0x000fea0003800000 */
[----:B------:R-:W-:-:S13]  /*79b0*/  ISETP.NE.AND P0, PT, R0, 0x9, PT ;  /* 0x000000090000780c */ /* 0x000fda0003f05270 */
[----:B------:R-:W-:Y:S05]  /*79c0*/  @P0 BRA `(.L_x_2436) ;  /* 0x0000000800980947 */ /* 0x000fea0003800000 */
[----:B------:R-:W-:Y:S02]  /*79d0*/  IMAD.MOV.U32 R5, RZ, RZ, RZ ;  /* 0x000000ffff057224 */ /* 0x000fe400078e00ff */
[----:B------:R-:W-:-:S03]  /*79e0*/  IMAD.MOV.U32 R19, RZ, RZ, R26 ;  /* 0x000000ffff137224 */ /* 0x000fc600078e001a */
[----:B------:R2:W-:Y:S01]  /*79f0*/  STG.E.64 desc[UR36][R8.64], R4 ;  /* 0x0000000408007986 */ /* 0x0005e2000c101b24 */
[----:B------:R-:W-:Y:S05]  /*7a00*/  BRA `(.L_x_2431) ;  /* 0x0000000800ec7947 */ /* 0x000fea0003800000 */
.L_x_2442:
[----:B------:R-:W-:Y:S01]  /*7a10*/  F2FP.F16.F32.PACK_AB R3, RZ, R4 ;  /* 0x00000004ff03723e */ /* 0x000fe200000000ff */
[----:B------:R-:W-:-:S03]  /*7a20*/  IMAD.MOV.U32 R19, RZ, RZ, R26 ;  /* 0x000000ffff137224 */ /* 0x000fc600078e001a */
[----:B------:R-:W-:-:S05]  /*7a30*/  PRMT R3, R3, 0x5410, RZ ;  /* 0x0000541003037816 */ /* 0x000fca00000000ff */
[----:B------:R3:W-:Y:S01]  /*7a40*/  STG.E desc[UR36][R8.64], R3 ;  /* 0x0000000308007986 */ /* 0x0007e2000c101924 */
[----:B------:R-:W-:Y:S05]  /*7a50*/  BRA `(.L_x_2431) ;  /* 0x0000000800d87947 */ /* 0x000fea0003800000 */
.L_x_2441:
[----:B------:R-:W-:Y:S01]  /*7a60*/  FMUL.FTZ R4, R4, 1 ;  /* 0x3f80000004047820 */ /* 0x000fe20000410000 */
[----:B------:R-:W-:-:S05]  /*7a70*/  IMAD.MOV.U32 R19, RZ, RZ, R26 ;  /* 0x000000ffff137224 */ /* 0x000fca00078e001a */
[----:B------:R-:W0:Y:S02]  /*7a80*/  F2F.F64.F32 R4, R4 ;  /* 0x0000000400047310 */ /* 0x000e240000201800 */
[----:B0-----:R1:W-:Y:S01]  /*7a90*/  STG.E.64 desc[UR36][R8.64], R4 ;  /* 0x0000000408007986 */ /* 0x0013e2000c101b24 */
[----:B------:R-:W-:Y:S05]  /*7aa0*/  BRA `(.L_x_2431) ;  /* 0x0000000800c47947 */ /* 0x000fea0003800000 */
.L_x_2432:
        /* <DEDUP_REMOVED lines=8> */
[----:B------:R-:W-:Y:S01]  /*7b30*/  FSETP.NEU.FTZ.AND P0, PT, R4, RZ, PT ;  /* 0x000000ff0400720b */ /* 0x000fe20003f1d000 */
[----:B------:R-:W-:-:S03]  /*7b40*/  IMAD.MOV.U32 R19, RZ, RZ, R26 ;  /* 0x000000ffff137224 */ /* 0x000fc600078e001a */
[----:B------:R-:W-:-:S05]  /*7b50*/  SEL R3, RZ, 0x1, !P0 ;  /* 0x00000001ff037807 */ /* 0x000fca0004000000 */
[----:B------:R0:W-:Y:S01]  /*7b60*/  STG.E.U8 desc[UR36][R8.64], R3 ;  /* 0x0000000308007986 */ /* 0x0001e2000c101124 */
[----:B------:R-:W-:Y:S05]  /*7b70*/  BRA `(.L_x_2431) ;  /* 0x0000000800907947 */ /* 0x000fea0003800000 */
.L_x_2445:
[----:B------:R-:W-:Y:S01]  /*7b80*/  FMUL.FTZ R4, R4, 1 ;  /* 0x3f80000004047820 */ /* 0x000fe20000410000 */
[----:B------:R-:W-:Y:S01]  /*7b90*/  CS2R R6, SRZ ;  /* 0x0000000000067805 */ /* 0x000fe2000001ff00 */
[----:B------:R-:W-:-:S04]  /*7ba0*/  IMAD.MOV.U32 R19, RZ, RZ, R26 ;  /* 0x000000ffff137224 */ /* 0x000fc800078e001a */
[----:B------:R-:W0:Y:S02]  /*7bb0*/  F2F.F64.F32 R4, R4 ;  /* 0x0000000400047310 */ /* 0x000e240000201800 */
[----:B0-----:R0:W-:Y:S01]  /*7bc0*/  STG.E.128 desc[UR36][R8.64], R4 ;  /* 0x0000000408007986 */ /* 0x0011e2000c101d24 */
[----:B------:R-:W-:Y:S05]  /*7bd0*/  BRA `(.L_x_2431) ;  /* 0x0000000800787947 */ /* 0x000fea0003800000 */
.L_x_2444:
        /* <DEDUP_REMOVED lines=20> */
.L_x_2449:
[----:B------:R-:W-:Y:S05]  /*7d20*/  BSYNC B0 ;  /* 0x0000000000007941 */ /* 0x000fea0003800000 */
.L_x_2448:
[----:B------:R-:W-:Y:S01]  /*7d30*/  LOP3.LUT R5, R0, R5, RZ, 0xfc, !PT ;  /* 0x0000000500057212 */ /* 0x000fe200078efcff */
[----:B------:R-:W-:-:S04]  /*7d40*/  IMAD.MOV.U32 R19, RZ, RZ, R26 ;  /* 0x000000ffff137224 */ /* 0x000fc800078e001a */
[----:B------:R0:W-:Y:S01]  /*7d50*/  STG.E.U8 desc[UR36][R8.64], R5 ;  /* 0x0000000508007986 */ /* 0x0001e2000c101124 */
[----:B------:R-:W-:Y:S05]  /*7d60*/  BRA `(.L_x_2431) ;  /* 0x0000000800147947 */ /* 0x000fea0003800000 */
.L_x_2447:
        /* <DEDUP_REMOVED lines=12> */
.L_x_2451:
[----:B------:R-:W-:Y:S01]  /*7e30*/  IMAD.MOV.U32 R0, RZ, RZ, 0x7f ;  /* 0x0000007fff007424 */ /* 0x000fe200078e00ff */
[----:B------:R-:W-:-:S04]  /*7e40*/  ISETP.GT.U32.AND P0, PT, R5, 0x7f800000, PT ;  /* 0x7f8000000500780c */ /* 0x000fc80003f04070 */
[----:B------:R-:W-:-:S09]  /*7e50*/  SEL R0, R0, 0x7c, P0 ;  /* 0x0000007c00007807 */ /* 0x000fd20000000000 */
.L_x_2452:
[----:B------:R-:W-:Y:S05]  /*7e60*/  BSYNC B0 ;  /* 0x0000000000007941 */ /* 0x000fea0003800000 */
.L_x_2450:
[----:B------:R-:W-:Y:S01]  /*7e70*/  LOP3.LUT R4, R4, 0x80000000, RZ, 0xc0, !PT ;  /* 0x8000000004047812 */ /* 0x000fe200078ec0ff */
[----:B------:R-:W-:-:S03]  /*7e80*/  IMAD.MOV.U32 R19, RZ, RZ, R26 ;  /* 0x000000ffff137224 */ /* 0x000fc600078e001a */
[----:B------:R-:W-:-:S04]  /*7e90*/  SHF.R.U32.HI R3, RZ, 0x18, R4 ;  /* 0x00000018ff037819 */ /* 0x000fc80000011604 */
[----:B------:R-:W-:-:S05]  /*7ea0*/  LOP3.LUT R3, R0, R3, RZ, 0xfc, !PT ;  /* 0x0000000300037212 */ /* 0x000fca00078efcff */
[----:B------:R0:W-:Y:S01]  /*7eb0*/  STG.E.U8 desc[UR36][R8.64], R3 ;  /* 0x0000000308007986 */ /* 0x0001e2000c101124 */
[----:B------:R-:W-:Y:S05]  /*7ec0*/  BRA `(.L_x_2431) ;  /* 0x0000000400bc7947 */ /* 0x000fea0003800000 */
.L_x_2446:
[----:B------:R-:W-:Y:S01]  /*7ed0*/  F2FP.BF16.F32.PACK_AB R4, RZ, R4 ;  /* 0x00000004ff04723e */ /* 0x000fe200000010ff */
[----:B------:R-:W-:-:S04]  /*7ee0*/  IMAD.MOV.U32 R19, RZ, RZ, R26 ;  /* 0x000000ffff137224 */ /* 0x000fc800078e001a */
[----:B------:R0:W-:Y:S01]  /*7ef0*/  STG.E.U16 desc[UR36][R8.64], R4 ;  /* 0x0000000408007986 */ /* 0x0001e2000c101524 */
[----:B------:R-:W-:Y:S05]  /*7f00*/  BRA `(.L_x_2431) ;  /* 0x0000000400ac7947 */ /* 0x000fea0003800000 */
.L_x_2443:
        /* <DEDUP_REMOVED lines=8> */
[----:B------:R-:W0:Y:S01]  /*7f90*/  F2I.FTZ.U32.TRUNC.NTZ R3, R4 ;  /* 0x0000000400037305 */ /* 0x000e22000021f000 */
[----:B------:R-:W-:Y:S01]  /*7fa0*/  IMAD.MOV.U32 R19, RZ, RZ, R26 ;  /* 0x000000ffff137224 */ /* 0x000fe200078e001a */
[----:B0-----:R0:W-:Y:S01]  /*7fb0*/  STG.E.U16 desc[UR36][R8.64], R3 ;  /* 0x0000000308007986 */ /* 0x0011e2000c101524 */
[----:B------:R-:W-:Y:S05]  /*7fc0*/  BRA `(.L_x_2431) ;  /* 0x00000004007c7947 */ /* 0x000fea0003800000 */
.L_x_2455:
        /* <DEDUP_REMOVED lines=16> */
.L_x_2458:
[----:B------:R-:W-:-:S04]  /*80d0*/  LOP3.LUT R4, R4, 0x80000000, RZ, 0xc0, !PT ;  /* 0x8000000004047812 */ /* 0x000fc800078ec0ff */
[----:B------:R-:W-:-:S04]  /*80e0*/  SHF.R.U32.HI R4, RZ, 0x18, R4 ;  /* 0x00000018ff047819 */ /* 0x000fc80000011604 */
[----:B------:R-:W-:-:S04]  /*80f0*/  LOP3.LUT R3, R3, R4, RZ, 0xfc, !PT ;  /* 0x0000000403037212 */ /* 0x000fc800078efcff */
[----:B------:R-:W-:-:S07]  /*8100*/  PRMT R0, R3, 0x7610, R0 ;  /* 0x0000761003007816 */ /* 0x000fce0000000000 */
.L_x_2457:
[----:B------:R-:W-:Y:S05]  /*8110*/  BSYNC B0 ;  /* 0x0000000000007941 */ /* 0x000fea0003800000 */
.L_x_2456:
[----:B------:R0:W-:Y:S01]  /*8120*/  STG.E.U8 desc[UR36][R8.64], R0 ;  /* 0x0000000008007986 */ /* 0x0001e2000c101124 */
[----:B------:R-:W-:Y:S01]  /*8130*/  IMAD.MOV.U32 R19, RZ, RZ, R26 ;  /* 0x000000ffff137224 */ /* 0x000fe200078e001a */
[----:B------:R-:W-:Y:S06]  /*8140*/  BRA `(.L_x_2431) ;  /* 0x00000004001c7947 */ /* 0x000fec0003800000 */
.L_x_2454:
        /* <DEDUP_REMOVED lines=16> */
.L_x_2461:
[----:B------:R-:W-:-:S04]  /*8250*/  LOP3.LUT R4, R4, 0x80000000, RZ, 0xc0, !PT ;  /* 0x8000000004047812 */ /* 0x000fc800078ec0ff */
[----:B------:R-:W-:-:S04]  /*8260*/  SHF.R.U32.HI R4, RZ, 0x18, R4 ;  /* 0x00000018ff047819 */ /* 0x000fc80000011604 */
[----:B------:R-:W-:-:S04]  /*8270*/  LOP3.LUT R3, R3, R4, RZ, 0xfc, !PT ;  /* 0x0000000403037212 */ /* 0x000fc800078efcff */
[----:B------:R-:W-:-:S07]  /*8280*/  PRMT R0, R3, 0x7610, R0 ;  /* 0x0000761003007816 */ /* 0x000fce0000000000 */
.L_x_2460:
[----:B------:R-:W-:Y:S05]  /*8290*/  BSYNC B0 ;  /* 0x0000000000007941 */ /* 0x000fea0003800000 */
.L_x_2459:
[----:B------:R0:W-:Y:S01]  /*82a0*/  STG.E.U8 desc[UR36][R8.64], R0 ;  /* 0x0000000008007986 */ /* 0x0001e2000c101124 */
[----:B------:R-:W-:Y:S01]  /*82b0*/  IMAD.MOV.U32 R19, RZ, RZ, R26 ;  /* 0x000000ffff137224 */ /* 0x000fe200078e001a */
[----:B------:R-:W-:Y:S06]  /*82c0*/  BRA `(.L_x_2431) ;  /* 0x0000000000bc7947 */ /* 0x000fec0003800000 */
.L_x_2453:
[----:B------:R-:W-:-:S13]  /*82d0*/  ISETP.NE.AND P0, PT, R0, 0x1c, PT ;  /* 0x0000001c0000780c */ /* 0x000fda0003f05270 */
[----:B------:R-:W-:Y:S05]  /*82e0*/  @!P0 BRA `(.L_x_2462) ;  /* 0x0000000000a88947 */ /* 0x000fea0003800000 */
[----:B------:R-:W-:-:S13]  /*82f0*/  ISETP.NE.AND P0, PT, R0, 0x1d, PT ;  /* 0x0000001d0000780c */ /* 0x000fda0003f05270 */
[----:B------:R-:W-:Y:S05]  /*8300*/  @!P0 BRA `(.L_x_2463) ;  /* 0x0000000000908947 */ /* 0x000fea0003800000 */
[----:B------:R-:W-:-:S13]  /*8310*/  ISETP.NE.AND P0, PT, R0, 0x2c, PT ;  /* 0x0000002c0000780c */ /* 0x000fda0003f05270 */
[----:B------:R-:W-:Y:S05]  /*8320*/  @P0 BRA `(.L_x_2436) ;  /* 0x0000000000400947 */ /* 0x000fea0003800000 */
[----:B------:R-:W-:Y:S01]  /*8330*/  SHF.R.U32.HI R5, RZ, 0x17, R4 ;  /* 0x00000017ff057819 */ /* 0x000fe20000011604 */
[----:B------:R-:W-:-:S03]  /*8340*/  IMAD.MOV.U32 R19, RZ, RZ, R26 ;  /* 0x000000ffff137224 */ /* 0x000fc600078e001a */
        /* <DEDUP_REMOVED lines=14> */
.L_x_2436:
        /* <DEDUP_REMOVED lines=16> */
.L_x_2464:
[----:B------:R-:W-:Y:S01]  /*8530*/  IMAD.MOV.U32 R19, RZ, RZ, R26 ;  /* 0x000000ffff137224 */ /* 0x000fe200078e001a */
[----:B------:R-:W-:Y:S06]  /*8540*/  BRA `(.L_x_2431) ;  /* 0x00000000001c7947 */ /* 0x000fec0003800000 */
.L_x_2463:
[----:B------:R-:W0:Y:S01]  /*8550*/  F2I.U64.TRUNC R4, R4 ;  /* 0x0000000400047311 */ /* 0x000e22000020d800 */
[----:B------:R-:W-:Y:S01]  /*8560*/  IMAD.MOV.U32 R19, RZ, RZ, R26 ;  /* 0x000000ffff137224 */ /* 0x000fe200078e001a */
[----:B0-----:R0:W-:Y:S01]  /*8570*/  STG.E.64 desc[UR36][R8.64], R4 ;  /* 0x0000000408007986 */ /* 0x0011e2000c101b24 */
[----:B------:R-:W-:Y:S05]  /*8580*/  BRA `(.L_x_2431) ;  /* 0x00000000000c7947 */ /* 0x000fea0003800000 */
.L_x_2462:
[----:B------:R-:W0:Y:S01]  /*8590*/  F2I.FTZ.U32.TRUNC.NTZ R3, R4 ;  /* 0x0000000400037305 */ /* 0x000e22000021f000 */
[----:B------:R-:W-:Y:S01]  /*85a0*/  IMAD.MOV.U32 R19, RZ, RZ, R26 ;  /* 0x000000ffff137224 */ /* 0x000fe200078e001a */
[----:B0-----:R0:W-:Y:S06]  /*85b0*/  STG.E desc[UR36][R8.64], R3 ;  /* 0x0000000308007986 */ /* 0x0011ec000c101924 */
.L_x_2431:
[----:B------:R-:W-:Y:S05]  /*85c0*/  BSYNC B6 ;  /* 0x0000000000067941 */ /* 0x000fea0003800000 */
.L_x_2430:
        /* <DEDUP_REMOVED lines=24> */
.L_x_2470:
[----:B------:R-:W0:Y:S02]  /*8750*/  F2I.S64.TRUNC R24, R24 ;  /* 0x0000001800187311 */ /* 0x000e24000020d900 */
[----:B0-----:R-:W-:-:S05]  /*8760*/  IMAD.MOV.U32 R3, RZ, RZ, R24 ;  /* 0x000000ffff037224 */ /* 0x001fca00078e0018 */
[----:B------:R0:W-:Y:S01]  /*8770*/  STG.E.U8 desc[UR36][R8.64], R3 ;  /* 0x0000000308007986 */ /* 0x0001e2000c101124 */
[----:B------:R-:W-:Y:S05]  /*8780*/  BRA `(.L_x_2472) ;  /* 0x0000000c00407947 */ /* 0x000fea0003800000 */
.L_x_2469:
        /* <DEDUP_REMOVED lines=9> */
.L_x_2474:
[----:B------:R-:W0:Y:S02]  /*8820*/  F2I.FTZ.TRUNC.NTZ R3, R24 ;  /* 0x0000001800037305 */ /* 0x000e24000021f100 */
[----:B0-----:R0:W-:Y:S01]  /*8830*/  STG.E desc[UR36][R8.64], R3 ;  /* 0x0000000308007986 */ /* 0x0011e2000c101924 */
[----:B------:R-:W-:Y:S05]  /*8840*/  BRA `(.L_x_2472) ;  /* 0x0000000c00107947 */ /* 0x000fea0003800000 */
.L_x_2473:
[----:B------:R-:W0:Y:S02]  /*8850*/  F2I.FTZ.TRUNC.NTZ R3, R24 ;  /* 0x0000001800037305 */ /* 0x000e24000021f100 */
[----:B0-----:R0:W-:Y:S01]  /*8860*/  STG.E.U16 desc[UR36][R8.64], R3 ;  /* 0x0000000308007986 */ /* 0x0011e2000c101524 */
[----:B------:R-:W-:Y:S05]  /*8870*/  BRA `(.L_x_2472) ;  /* 0x0000000c00047947 */ /* 0x000fea0003800000 */
.L_x_2468:
        /* <DEDUP_REMOVED lines=8> */
.L_x_2476:
[----:B------:R-:W-:-:S05]  /*8900*/  F2FP.F16.F32.PACK_AB R24, RZ, R24 ;  /* 0x00000018ff18723e */ /* 0x000fca00000000ff */
[----:B------:R4:W-:Y:S01]  /*8910*/  STG.E.U16 desc[UR36][R8.64], R24 ;  /* 0x0000001808007986 */ /* 0x0009e2000c101524 */
[----:B------:R-:W-:Y:S05]  /*8920*/  BRA `(.L_x_2472) ;  /* 0x0000000800d87947 */ /* 0x000fea0003800000 */
.L_x_2475:
        /* <DEDUP_REMOVED lines=9> */
.L_x_2478:
[----:B------:R-:W-:-:S04]  /*89c0*/  F2FP.F16.F32.PACK_AB R3, RZ, R24 ;  /* 0x00000018ff03723e */ /* 0x000fc800000000ff */
[----:B------:R-:W-:-:S05]  /*89d0*/  PRMT R3, R3, 0x5410, RZ ;  /* 0x0000541003037816 */ /* 0x000fca00000000ff */
[----:B------:R2:W-:Y:S01]  /*89e0*/  STG.E desc[UR36][R8.64], R3 ;  /* 0x0000000308007986 */ /* 0x0005e2000c101924 */
[----:B------:R-:W-:Y:S05]  /*89f0*/  BRA `(.L_x_2472) ;  /* 0x0000000800a47947 */ /* 0x000fea0003800000 */
.L_x_2477:
[----:B------:R-:W-:-:S06]  /*8a00*/  FMUL.FTZ R4, R24, 1 ;  /* 0x3f80000018047820 */ /* 0x000fcc0000410000 */
[----:B------:R-:W0:Y:S02]  /*8a10*/  F2F.F64.F32 R4, R4 ;  /* 0x0000000400047310 */ /* 0x000e240000201800 */
[----:B0-----:R0:W-:Y:S01]  /*8a20*/  STG.E.64 desc[UR36][R8.64], R4 ;  /* 0x0000000408007986 */ /* 0x0011e2000c101b24 */
[----:B------:R-:W-:Y:S05]  /*8a30*/  BRA `(.L_x_2472) ;  /* 0x0000000800947947 */ /* 0x000fea0003800000 */
.L_x_2467:
        /* <DEDUP_REMOVED lines=12> */
.L_x_2481:
[----:B------:R-:W-:Y:S01]  /*8b00*/  FMUL.FTZ R4, R24, 1 ;  /* 0x3f80000018047820 */ /* 0x000fe20000410000 */
[----:B------:R-:W-:-:S05]  /*8b10*/  CS2R R6, SRZ ;  /* 0x0000000000067805 */ /* 0x000fca000001ff00 */
[----:B------:R-:W0:Y:S02]  /*8b20*/  F2F.F64.F32 R4, R4 ;  /* 0x0000000400047310 */ /* 0x000e240000201800 */
[----:B0-----:R0:W-:Y:S01]  /*8b30*/  STG.E.128 desc[UR36][R8.64], R4 ;  /* 0x0000000408007986 */ /* 0x0011e2000c101d24 */
[----:B------:R-:W-:Y:S05]  /*8b40*/  BRA `(.L_x_2472) ;  /* 0x0000000800507947 */ /* 0x000fea0003800000 */
.L_x_2480:
        /* <DEDUP_REMOVED lines=20> */
.L_x_2485:
[----:B------:R-:W-:Y:S05]  /*8c90*/  BSYNC B0 ;  /* 0x0000000000007941 */ /* 0x000fea0003800000 */
.L_x_2484:
[----:B------:R-:W-:-:S05]  /*8ca0*/  LOP3.LUT R5, R0, R5, RZ, 0xfc, !PT ;  /* 0x0000000500057212 */ /* 0x000fca00078efcff */
[----:B------:R0:W-:Y:S01]  /*8cb0*/  STG.E.U8 desc[UR36][R8.64], R5 ;  /* 0x0000000508007986 */ /* 0x0001e2000c101124 */
[----:B------:R-:W-:Y:S05]  /*8cc0*/  BRA `(.L_x_2472) ;  /* 0x0000000400f07947 */ /* 0x000fea0003800000 */
.L_x_2483:
        /* <DEDUP_REMOVED lines=12> */
.L_x_2487:
[----:B------:R-:W-:Y:S01]  /*8d90*/  IMAD.MOV.U32 R0, RZ, RZ, 0x7f ;  /* 0x0000007fff007424 */ /* 0x000fe200078e00ff */
[----:B------:R-:W-:-:S04]  /*8da0*/  ISETP.GT.U32.AND P0, PT, R4, 0x7f800000, PT ;  /* 0x7f8000000400780c */ /* 0x000fc80003f04070 */
[----:B------:R-:W-:-:S09]  /*8db0*/  SEL R0, R0, 0x7c, P0 ;  /* 0x0000007c00007807 */ /* 0x000fd20000000000 */
.L_x_2488:
[----:B------:R-:W-:Y:S05]  /*8dc0*/  BSYNC B0 ;  /* 0x0000000000007941 */ /* 0x000fea0003800000 */
.L_x_2486:
[----:B------:R-:W-:-:S04]  /*8dd0*/  LOP3.LUT R24, R24, 0x80000000, RZ, 0xc0, !PT ;  /* 0x8000000018187812 */ /* 0x000fc800078ec0ff */
[----:B------:R-:W-:-:S04]  /*8de0*/  SHF.R.U32.HI R3, RZ, 0x18, R24 ;  /* 0x00000018ff037819 */ /* 0x000fc80000011618 */
[----:B------:R-:W-:-:S05]  /*8df0*/  LOP3.LUT R3, R0, R3, RZ, 0xfc, !PT ;  /* 0x0000000300037212 */ /* 0x000fca00078efcff */
[----:B------:R0:W-:Y:S01]  /*8e00*/  STG.E.U8 desc[UR36][R8.64], R3 ;  /* 0x0000000308007986 */ /* 0x0001e2000c101124 */
[----:B------:R-:W-:Y:S05]  /*8e10*/  BRA `(.L_x_2472) ;  /* 0x00000004009c7947 */ /* 0x000fea0003800000 */
.L_x_2482:
[----:B------:R-:W-:-:S05]  /*8e20*/  F2FP.BF16.F32.PACK_AB R24, RZ, R24 ;  /* 0x00000018ff18723e */ /* 0x000fca00000010ff */
[----:B------:R0:W-:Y:S01]  /*8e30*/  STG.E.U16 desc[UR36][R8.64], R24 ;  /* 0x0000001808007986 */ /* 0x0001e2000c101524 */
[----:B------:R-:W-:Y:S05]  /*8e40*/  BRA `(.L_x_2472) ;  /* 0x0000000400907947 */ /* 0x000fea0003800000 */
.L_x_2479:
        /* <DEDUP_REMOVED lines=11> */
.L_x_2491:
        /* <DEDUP_REMOVED lines=16> */
.L_x_2494:
[----:B------:R-:W-:-:S04]  /*9000*/  LOP3.LUT R24, R24, 0x80000000, RZ, 0xc0, !PT ;  /* 0x8000000018187812 */ /* 0x000fc800078ec0ff */
[----:B------:R-:W-:-:S04]  /*9010*/  SHF.R.U32.HI R3, RZ, 0x18, R24 ;  /* 0x00000018ff037819 */ /* 0x000fc80000011618 */
[----:B------:R-:W-:-:S04]  /*9020*/  LOP3.LUT R0, R0, R3, RZ, 0xfc, !PT ;  /* 0x0000000300007212 */ /* 0x000fc800078efcff */
[----:B------:R-:W-:-:S07]  /*9030*/  PRMT R4, R0, 0x7610, R4 ;  /* 0x0000761000047816 */ /* 0x000fce0000000004 */
.L_x_2493:
[----:B------:R-:W-:Y:S05]  /*9040*/  BSYNC B0 ;  /* 0x0000000000007941 */ /* 0x000fea0003800000 */
.L_x_2492:
[----:B------:R0:W-:Y:S01]  /*9050*/  STG.E.U8 desc[UR36][R8.64], R4 ;  /* 0x0000000408007986 */ /* 0x0001e2000c101124 */
[----:B------:R-:W-:Y:S05]  /*9060*/  BRA `(.L_x_2472) ;  /* 0x0000000400087947 */ /* 0x000fea0003800000 */
.L_x_2490:
        /* <DEDUP_REMOVED lines=16> */
.L_x_2497:
[----:B------:R-:W-:-:S04]  /*9170*/  LOP3.LUT R24, R24, 0x80000000, RZ, 0xc0, !PT ;  /* 0x8000000018187812 */ /* 0x000fc800078ec0ff */
[----:B------:R-:W-:-:S04]  /*9180*/  SHF.R.U32.HI R3, RZ, 0x18, R24 ;  /* 0x00000018ff037819 */ /* 0x000fc80000011618 */
[----:B------:R-:W-:-:S04]  /*9190*/  LOP3.LUT R0, R0, R3, RZ, 0xfc, !PT ;  /* 0x0000000300007212 */ /* 0x000fc800078efcff */
[----:B------:R-:W-:-:S07]  /*91a0*/  PRMT R4, R0, 0x7610, R4 ;  /* 0x0000761000047816 */ /* 0x000fce0000000004 */
.L_x_2496:
[----:B------:R-:W-:Y:S05]  /*91b0*/  BSYNC B0 ;  /* 0x0000000000007941 */ /* 0x000fea0003800000 */
.L_x_2495:
[----:B------:R0:W-:Y:S01]  /*91c0*/  STG.E.U8 desc[UR36][R8.64], R4 ;  /* 0x0000000408007986 */ /* 0x0001e2000c101124 */
[----:B------:R-:W-:Y:S05]  /*91d0*/  BRA `(.L_x_2472) ;  /* 0x0000000000ac7947 */ /* 0x000fea0003800000 */
.L_x_2489:
        /* <DEDUP_REMOVED lines=21> */
.L_x_2471:
        /* <DEDUP_REMOVED lines=16> */
.L_x_2500:
[----:B------:R-:W-:Y:S05]  /*9430*/  BRA `(.L_x_2472) ;  /* 0x0000000000147947 */ /* 0x000fea0003800000 */
.L_x_2499:
[----:B------:R-:W0:Y:S02]  /*9440*/  F2I.U64.TRUNC R24, R24 ;  /* 0x0000001800187311 */ /* 0x000e24000020d800 */
[----:B0-----:R0:W-:Y:S01]  /*9450*/  STG.E.64 desc[UR36][R8.64], R24 ;  /* 0x0000001808007986 */ /* 0x0011e2000c101b24 */
[----:B------:R-:W-:Y:S05]  /*9460*/  BRA `(.L_x_2472) ;  /* 0x0000000000087947 */ /* 0x000fea0003800000 */
.L_x_2498:
[----:B------:R-:W0:Y:S02]  /*9470*/  F2I.FTZ.U32.TRUNC.NTZ R3, R24 ;  /* 0x0000001800037305 */ /* 0x000e24000021f000 */
[----:B0-----:R0:W-:Y:S02]  /*9480*/  STG.E desc[UR36][R8.64], R3 ;  /* 0x0000000308007986 */ /* 0x0011e4000c101924 */
.L_x_2472:
        /* <DEDUP_REMOVED lines=24> */
.L_x_2504:
[----:B------:R-:W0:Y:S02]  /*9610*/  F2I.S64.TRUNC R22, R22 ;  /* 0x0000001600167311 */ /* 0x000e24000020d900 */
[----:B0-----:R-:W-:-:S05]  /*9620*/  IMAD.MOV.U32 R3, RZ, RZ, R22 ;  /* 0x000000ffff037224 */ /* 0x001fca00078e0016 */
[----:B------:R0:W-:Y:S01]  /*9630*/  STG.E.U8 desc[UR36][R8.64], R3 ;  /* 0x0000000308007986 */ /* 0x0001e2000c101124 */
[----:B------:R-:W-:Y:S05]  /*9640*/  BRA `(.L_x_2506) ;  /* 0x0000000c00407947 */ /* 0x000fea0003800000 */
.L_x_2503:
        /* <DEDUP_REMOVED lines=9> */
.L_x_2508:
[----:B------:R-:W0:Y:S02]  /*96e0*/  F2I.FTZ.TRUNC.NTZ R3, R22 ;  /* 0x0000001600037305 */ /* 0x000e24000021f100 */
[----:B0-----:R0:W-:Y:S01]  /*96f0*/  STG.E desc[UR36][R8.64], R3 ;  /* 0x0000000308007986 */ /* 0x0011e2000c101924 */
[----:B------:R-:W-:Y:S05]  /*9700*/  BRA `(.L_x_2506) ;  /* 0x0000000c00107947 */ /* 0x000fea0003800000 */
.L_x_2507:
[----:B------:R-:W0:Y:S02]  /*9710*/  F2I.FTZ.TRUNC.NTZ R3, R22 ;  /* 0x0000001600037305 */ /* 0x000e24000021f100 */
[----:B0-----:R0:W-:Y:S01]  /*9720*/  STG.E.U16 desc[UR36][R8.64], R3 ;  /* 0x0000000308007986 */ /* 0x0011e2000c101524 */
[----:B------:R-:W-:Y:S05]  /*9730*/  BRA `(.L_x_2506) ;  /* 0x0000000c00047947 */ /* 0x000fea0003800000 */
.L_x_2502:
        /* <DEDUP_REMOVED lines=8> */
.L_x_2510:
[----:B------:R-:W-:-:S05]  /*97c0*/  F2FP.F16.F32.PACK_AB R22, RZ, R22 ;  /* 0x00000016ff16723e */ /* 0x000fca00000000ff */
[----:B------:R0:W-:Y:S01]  /*97d0*/  STG.E.U16 desc[UR36][R8.64], R22 ;  /* 0x0000001608007986 */ /* 0x0001e2000c101524 */
[----:B------:R-:W-:Y:S05]  /*97e0*/  BRA `(.L_x_2506) ;  /* 0x0000000800d87947 */ /* 0x000fea0003800000 */
.L_x_2509:
        /* <DEDUP_REMOVED lines=9> */
.L_x_2512:
[----:B------:R-:W-:-:S04]  /*9880*/  F2FP.F16.F32.PACK_AB R3, RZ, R22 ;  /* 0x00000016ff03723e */ /* 0x000fc800000000ff */
[----:B------:R-:W-:-:S05]  /*9890*/  PRMT R3, R3, 0x5410, RZ ;  /* 0x0000541003037816 */ /* 0x000fca00000000ff */
[----:B------:R0:W-:Y:S01]  /*98a0*/  STG.E desc[UR36][R8.64], R3 ;  /* 0x0000000308007986 */ /* 0x0001e2000c101924 */
[----:B------:R-:W-:Y:S05]  /*98b0*/  BRA `(.L_x_2506) ;  /* 0x0000000800a47947 */ /* 0x000fea0003800000 */
.L_x_2511:
[----:B------:R-:W-:-:S06]  /*98c0*/  FMUL.FTZ R4, R22, 1 ;  /* 0x3f80000016047820 */ /* 0x000fcc0000410000 */
[----:B------:R-:W0:Y:S02]  /*98d0*/  F2F.F64.F32 R4, R4 ;  /* 0x0000000400047310 */ /* 0x000e240000201800 */
[----:B0-----:R0:W-:Y:S01]  /*98e0*/  STG.E.64 desc[UR36][R8.64], R4 ;  /* 0x0000000408007986 */ /* 0x0011e2000c101b24 */
[----:B------:R-:W-:Y:S05]  /*98f0*/  BRA `(.L_x_2506) ;  /* 0x0000000800947947 */ /* 0x000fea0003800000 */
.L_x_2501:
        /* <DEDUP_REMOVED lines=12> */
.L_x_2515:
[----:B------:R-:W-:Y:S01]  /*99c0*/  FMUL.FTZ R4, R22, 1 ;  /* 0x3f80000016047820 */ /* 0x000fe20000410000 */
[----:B------:R-:W-:-:S05]  /*99d0*/  CS2R R6, SRZ ;  /* 0x0000000000067805 */ /* 0x000fca000001ff00 */
[----:B------:R-:W0:Y:S02]  /*99e0*/  F2F.F64.F32 R4, R4 ;  /* 0x0000000400047310 */ /* 0x000e240000201800 */
[----:B0-----:R0:W-:Y:S01]  /*99f0*/  STG.E.128 desc[UR36][R8.64], R4 ;  /* 0x0000000408007986 */ /* 0x0011e2000c101d24 */
[----:B------:R-:W-:Y:S05]  /*9a00*/  BRA `(.L_x_2506) ;  /* 0x0000000800507947 */ /* 0x000fea0003800000 */
.L_x_2514:
        /* <DEDUP_REMOVED lines=20> */
.L_x_2519:
[----:B------:R-:W-:Y:S05]  /*9b50*/  BSYNC B0 ;  /* 0x0000000000007941 */ /* 0x000fea0003800000 */
.L_x_2518:
[----:B------:R-:W-:-:S05]  /*9b60*/  LOP3.LUT R5, R0, R5, RZ, 0xfc, !PT ;  /* 0x0000000500057212 */ /* 0x000fca00078efcff */
[----:B------:R0:W-:Y:S01]  /*9b70*/  STG.E.U8 desc[UR36][R8.64], R5 ;  /* 0x0000000508007986 */ /* 0x0001e2000c101124 */
[----:B------:R-:W-:Y:S05]  /*9b80*/  BRA `(.L_x_2506) ;  /* 0x0000000400f07947 */ /* 0x000fea0003800000 */
.L_x_2517:
        /* <DEDUP_REMOVED lines=12> */
.L_x_2521:
[----:B------:R-:W-:Y:S01]  /*9c50*/  IMAD.MOV.U32 R0, RZ, RZ, 0x7f ;  /* 0x0000007fff007424 */ /* 0x000fe200078e00ff */
[----:B------:R-:W-:-:S04]  /*9c60*/  ISETP.GT.U32.AND P0, PT, R4, 0x7f800000, PT ;  /* 0x7f8000000400780c */ /* 0x000fc80003f04070 */
[----:B------:R-:W-:-:S09]  /*9c70*/  SEL R0, R0, 0x7c, P0 ;  /* 0x0000007c00007807 */ /* 0x000fd20000000000 */
.L_x_2522:
[----:B------:R-:W-:Y:S05]  /*9c80*/  BSYNC B0 ;  /* 0x0000000000007941 */ /* 0x000fea0003800000 */
.L_x_2520:
[----:B------:R-:W-:-:S04]  /*9c90*/  LOP3.LUT R22, R22, 0x80000000, RZ, 0xc0, !PT ;  /* 0x8000000016167812 */ /* 0x000fc800078ec0ff */
[----:B------:R-:W-:-:S04]  /*9ca0*/  SHF.R.U32.HI R3, RZ, 0x18, R22 ;  /* 0x00000018ff037819 */ /* 0x000fc80000011616 */
[----:B------:R-:W-:-:S05]  /*9cb0*/  LOP3.LUT R3, R0, R3, RZ, 0xfc, !PT ;  /* 0x0000000300037212 */ /* 0x000fca00078efcff */
[----:B------:R0:W-:Y:S01]  /*9cc0*/  STG.E.U8 desc[UR36][R8.64], R3 ;  /* 0x0000000308007986 */ /* 0x0001e2000c101124 */
[----:B------:R-:W-:Y:S05]  /*9cd0*/  BRA `(.L_x_2506) ;  /* 0x00000004009c7947 */ /* 0x000fea0003800000 */
.L_x_2516:
[----:B------:R-:W-:-:S05]  /*9ce0*/  F2FP.BF16.F32.PACK_AB R22, RZ, R22 ;  /* 0x00000016ff16723e */ /* 0x000fca00000010ff */
[----:B------:R0:W-:Y:S01]  /*9cf0*/  STG.E.U16 desc[UR36][R8.64], R22 ;  /* 0x0000001608007986 */ /* 0x0001e2000c101524 */
[----:B------:R-:W-:Y:S05]  /*9d00*/  BRA `(.L_x_2506) ;  /* 0x0000000400907947 */ /* 0x000fea0003800000 */
.L_x_2513:
        /* <DEDUP_REMOVED lines=11> */
.L_x_2525:
        /* <DEDUP_REMOVED lines=16> */
.L_x_2528:
[----:B------:R-:W-:-:S04]  /*9ec0*/  LOP3.LUT R22, R22, 0x80000000, RZ, 0xc0, !PT ;  /* 0x8000000016167812 */ /* 0x000fc800078ec0ff */
[----:B------:R-:W-:-:S04]  /*9ed0*/  SHF.R.U32.HI R3, RZ, 0x18, R22 ;  /* 0x00000018ff037819 */ /* 0x000fc80000011616 */
[----:B------:R-:W-:-:S04]  /*9ee0*/  LOP3.LUT R0, R0, R3, RZ, 0xfc, !PT ;  /* 0x0000000300007212 */ /* 0x000fc800078efcff */
[----:B------:R-:W-:-:S07]  /*9ef0*/  PRMT R4, R0, 0x7610, R4 ;  /* 0x0000761000047816 */ /* 0x000fce0000000004 */
.L_x_2527:
[----:B------:R-:W-:Y:S05]  /*9f00*/  BSYNC B0 ;  /* 0x0000000000007941 */ /* 0x000fea0003800000 */
.L_x_2526:
[----:B------:R0:W-:Y:S01]  /*9f10*/  STG.E.U8 desc[UR36][R8.64], R4 ;  /* 0x0000000408007986 */ /* 0x0001e2000c101124 */
[----:B------:R-:W-:Y:S05]  /*9f20*/  BRA `(.L_x_2506) ;  /* 0x0000000400087947 */ /* 0x000fea0003800000 */
.L_x_2524:
        /* <DEDUP_REMOVED lines=16> */
.L_x_2531:
[----:B------:R-:W-:-:S04]  /*a030*/  LOP3.LUT R22, R22, 0x80000000, RZ, 0xc0, !PT ;  /* 0x8000000016167812 */ /* 0x000fc800078ec0ff */
[----:B------:R-:W-:-:S04]  /*a040*/  SHF.R.U32.HI R3, RZ, 0x18, R22 ;  /* 0x00000018ff037819 */ /* 0x000fc80000011616 */
[----:B------:R-:W-:-:S04]  /*a050*/  LOP3.LUT R0, R0, R3, RZ, 0xfc, !PT ;  /* 0x0000000300007212 */ /* 0x000fc800078efcff */
[----:B------:R-:W-:-:S07]  /*a060*/  PRMT R4, R0, 0x7610, R4 ;  /* 0x0000761000047816 */ /* 0x000fce0000000004 */
.L_x_2530:
[----:B------:R-:W-:Y:S05]  /*a070*/  BSYNC B0 ;  /* 0x0000000000007941 */ /* 0x000fea0003800000 */
.L_x_2529:
[----:B------:R3:W-:Y:S01]  /*a080*/  STG.E.U8 desc[UR36][R8.64], R4 ;  /* 0x0000000408007986 */ /* 0x0007e2000c101124 */
[----:B------:R-:W-:Y:S05]  /*a090*/  BRA `(.L_x_2506) ;  /* 0x0000000000ac7947 */ /* 0x000fea0003800000 */
.L_x_2523:
        /* <DEDUP_REMOVED lines=21> */
.L_x_2505:
        /* <DEDUP_REMOVED lines=16> */
.L_x_2534:
[----:B------:R-:W-:Y:S05]  /*a2f0*/  BRA `(.L_x_2506) ;  /* 0x0000000000147947 */ /* 0x000fea0003800000 */
.L_x_2533:
[----:B------:R-:W0:Y:S02]  /*a300*/  F2I.U64.TRUNC R22, R22 ;  /* 0x0000001600167311 */ /* 0x000e24000020d800 */
[----:B0-----:R2:W-:Y:S01]  /*a310*/  STG.E.64 desc[UR36][R8.64], R22 ;  /* 0x0000001608007986 */ /* 0x0015e2000c101b24 */
[----:B------:R-:W-:Y:S05]  /*a320*/  BRA `(.L_x_2506) ;  /* 0x0000000000087947 */ /* 0x000fea0003800000 */
.L_x_2532:
[----:B------:R-:W0:Y:S02]  /*a330*/  F2I.FTZ.U32.TRUNC.NTZ R3, R22 ;  /* 0x0000001600037305 */ /* 0x000e24000021f000 */
[----:B0-----:R0:W-:Y:S02]  /*a340*/  STG.E desc[UR36][R8.64], R3 ;  /* 0x0000000308007986 */ /* 0x0011e4000c101924 */
.L_x_2506:
[----:B------:R-:W-:-:S07]  /*a350*/  VIADD R19, R19, 0x80 ;  /* 0x0000008013137836 */ /* 0x000fce0000000000 */
.L_x_2466:
[----:B------:R-:W-:Y:S05]  /*a360*/  BSYNC B6 ;  /* 0x0000000000067941 */ /* 0x000fea0003800000 */
.L_x_2465:
        /* <DEDUP_REMOVED lines=22> */
.L_x_2538:
[----:B------:R-:W0:Y:S02]  /*a4d0*/  F2I.S64.TRUNC R18, R18 ;  /* 0x0000001200127311 */ /* 0x000e24000020d900 */
[----:B0-----:R-:W-:-:S05]  /*a4e0*/  IMAD.MOV.U32 R5, RZ, RZ, R18 ;  /* 0x000000ffff057224 */ /* 0x001fca00078e0012 */
[----:B------:R-:W-:Y:S01]  /*a4f0*/  STG.E.U8 desc[UR36][R2.64], R5 ;  /* 0x0000000502007986 */ /* 0x000fe2000c101124 */
[----:B------:R-:W-:Y:S05]  /*a500*/  EXIT ;  /* 0x000000000000794d */ /* 0x000fea0003800000 */
.L_x_2537:
        /* <DEDUP_REMOVED lines=9> */
.L_x_2541:
[----:B------:R-:W0:Y:S02]  /*a5a0*/  F2I.FTZ.TRUNC.NTZ R5, R18 ;  /* 0x0000001200057305 */ /* 0x000e24000021f100 */
[----:B0-----:R-:W-:Y:S01]  /*a5b0*/  STG.E desc[UR36][R2.64], R5 ;  /* 0x0000000502007986 */ /* 0x001fe2000c101924 */
[----:B------:R-:W-:Y:S05]  /*a5c0*/  EXIT ;  /* 0x000000000000794d */ /* 0x000fea0003800000 */
.L_x_2540:
[----:B------:R-:W0:Y:S02]  /*a5d0*/  F2I.FTZ.TRUNC.NTZ R5, R18 ;  /* 0x0000001200057305 */ /* 0x000e24000021f100 */
[----:B0-----:R-:W-:Y:S01]  /*a5e0*/  STG.E.U16 desc[UR36][R2.64], R5 ;  /* 0x0000000502007986 */ /* 0x001fe2000c101524 */
[----:B------:R-:W-:Y:S05]  /*a5f0*/  EXIT ;  /* 0x000000000000794d */ /* 0x000fea0003800000 */
.L_x_2536:
        /* <DEDUP_REMOVED lines=8> */
.L_x_2543:
[----:B------:R-:W-:-:S05]  /*a680*/  F2FP.F16.F32.PACK_AB R18, RZ, R18 ;  /* 0x00000012ff12723e */ /* 0x000fca00000000ff */
[----:B------:R-:W-:Y:S01]  /*a690*/  STG.E.U16 desc[UR36][R2.64], R18 ;  /* 0x0000001202007986 */ /* 0x000fe2000c101524 */
[----:B------:R-:W-:Y:S05]  /*a6a0*/  EXIT ;  /* 0x000000000000794d */ /* 0x000fea0003800000 */
.L_x_2542:
        /* <DEDUP_REMOVED lines=9> */
.L_x_2545:
[----:B------:R-:W-:-:S04]  /*a740*/  F2FP.F16.F32.PACK_AB R5, RZ, R18 ;  /* 0x00000012ff05723e */ /* 0x000fc800000000ff */
[----:B------:R-:W-:-:S05]  /*a750*/  PRMT R5, R5, 0x5410, RZ ;  /* 0x0000541005057816 */ /* 0x000fca00000000ff */
[----:B------:R-:W-:Y:S01]  /*a760*/  STG.E desc[UR36][R2.64], R5 ;  /* 0x0000000502007986 */ /* 0x000fe2000c101924 */
[----:B------:R-:W-:Y:S05]  /*a770*/  EXIT ;  /* 0x000000000000794d */ /* 0x000fea0003800000 */
.L_x_2544:
[----:B------:R-:W-:-:S06]  /*a780*/  FMUL.FTZ R4, R18, 1 ;  /* 0x3f80000012047820 */ /* 0x000fcc0000410000 */
[----:B------:R-:W0:Y:S02]  /*a790*/  F2F.F64.F32 R4, R4 ;  /* 0x0000000400047310 */ /* 0x000e240000201800 */
[----:B0-----:R-:W-:Y:S01]  /*a7a0*/  STG.E.64 desc[UR36][R2.64], R4 ;  /* 0x0000000402007986 */ /* 0x001fe2000c101b24 */
[----:B------:R-:W-:Y:S05]  /*a7b0*/  EXIT ;  /* 0x000000000000794d */ /* 0x000fea0003800000 */
.L_x_2535:
        /* <DEDUP_REMOVED lines=12> */
.L_x_2548:
[----:B------:R-:W-:Y:S01]  /*a880*/  FMUL.FTZ R4, R18, 1 ;  /* 0x3f80000012047820 */ /* 0x000fe20000410000 */
[----:B------:R-:W-:-:S05]  /*a890*/  CS2R R6, SRZ ;  /* 0x0000000000067805 */ /* 0x000fca000001ff00 */
[----:B------:R-:W0:Y:S02]  /*a8a0*/  F2F.F64.F32 R4, R4 ;  /* 0x0000000400047310 */ /* 0x000e240000201800 */
[----:B0-----:R-:W-:Y:S01]  /*a8b0*/  STG.E.128 desc[UR36][R2.64], R4 ;  /* 0x0000000402007986 */ /* 0x001fe2000c101d24 */
[----:B------:R-:W-:Y:S05]  /*a8c0*/  EXIT ;  /* 0x000000000000794d */ /* 0x000fea0003800000 */
.L_x_2547:
        /* <DEDUP_REMOVED lines=20> */
.L_x_2552:
[----:B------:R-:W-:Y:S05]  /*aa10*/  BSYNC B0 ;  /* 0x0000000000007941 */ /* 0x000fea0003800000 */
.L_x_2551:
[----:B------:R-:W-:-:S05]  /*aa20*/  LOP3.LUT R7, R0, R7, RZ, 0xfc, !PT ;  /* 0x0000000700077212 */ /* 0x000fca00078efcff */
[----:B------:R-:W-:Y:S01]  /*aa30*/  STG.E.U8 desc[UR36][R2.64], R7 ;  /* 0x0000000702007986 */ /* 0x000fe2000c101124 */
[----:B------:R-:W-:Y:S05]  /*aa40*/  EXIT ;  /* 0x000000000000794d */ /* 0x000fea0003800000 */
.L_x_2550:
        /* <DEDUP_REMOVED lines=12> */
.L_x_2554:
[----:B------:R-:W-:Y:S01]  /*ab10*/  IMAD.MOV.U32 R0, RZ, RZ, 0x7f ;  /* 0x0000007fff007424 */ /* 0x000fe200078e00ff */
[----:B------:R-:W-:-:S04]  /*ab20*/  ISETP.GT.U32.AND P0, PT, R4, 0x7f800000, PT ;  /* 0x7f8000000400780c */ /* 0x000fc80003f04070 */
[----:B------:R-:W-:-:S09]  /*ab30*/  SEL R0, R0, 0x7c, P0 ;  /* 0x0000007c00007807 */ /* 0x000fd20000000000 */
.L_x_2555:
[----:B------:R-:W-:Y:S05]  /*ab40*/  BSYNC B0 ;  /* 0x0000000000007941 */ /* 0x000fea0003800000 */
.L_x_2553:
[----:B------:R-:W-:-:S04]  /*ab50*/  LOP3.LUT R18, R18, 0x80000000, RZ, 0xc0, !PT ;  /* 0x8000000012127812 */ /* 0x000fc800078ec0ff */
[----:B------:R-:W-:-:S04]  /*ab60*/  SHF.R.U32.HI R5, RZ, 0x18, R18 ;  /* 0x00000018ff057819 */ /* 0x000fc80000011612 */
[----:B------:R-:W-:-:S05]  /*ab70*/  LOP3.LUT R5, R0, R5, RZ, 0xfc, !PT ;  /* 0x0000000500057212 */ /* 0x000fca00078efcff */
[----:B------:R-:W-:Y:S01]  /*ab80*/  STG.E.U8 desc[UR36][R2.64], R5 ;  /* 0x0000000502007986 */ /* 0x000fe2000c101124 */
[----:B------:R-:W-:Y:S05]  /*ab90*/  EXIT ;  /* 0x000000000000794d */ /* 0x000fea0003800000 */
.L_x_2549:
[----:B------:R-:W-:-:S05]  /*aba0*/  F2FP.BF16.F32.PACK_AB R18, RZ, R18 ;  /* 0x00000012ff12723e */ /* 0x000fca00000010ff */
[----:B------:R-:W-:Y:S01]  /*abb0*/  STG.E.U16 desc[UR36][R2.64], R18 ;  /* 0x0000001202007986 */ /* 0x000fe2000c101524 */
[----:B------:R-:W-:Y:S05]  /*abc0*/  EXIT ;  /* 0x000000000000794d */ /* 0x000fea0003800000 */
.L_x_2546:
        /* <DEDUP_REMOVED lines=11> */
.L_x_2558:
        /* <DEDUP_REMOVED lines=16> */
.L_x_2561:
[----:B------:R-:W-:-:S04]  /*ad80*/  LOP3.LUT R18, R18, 0x80000000, RZ, 0xc0, !PT ;  /* 0x8000000012127812 */ /* 0x000fc800078ec0ff */
[----:B------:R-:W-:-:S04]  /*ad90*/  SHF.R.U32.HI R5, RZ, 0x18, R18 ;  /* 0x00000018ff057819 */ /* 0x000fc80000011612 */
[----:B------:R-:W-:-:S04]  /*ada0*/  LOP3.LUT R4, R4, R5, RZ, 0xfc, !PT ;  /* 0x0000000504047212 */ /* 0x000fc800078efcff */
[----:B------:R-:W-:-:S07]  /*adb0*/  PRMT R0, R4, 0x7610, R0 ;  /* 0x0000761004007816 */ /* 0x000fce0000000000 */
.L_x_2560:
[----:B------:R-:W-:Y:S05]  /*adc0*/  BSYNC B0 ;  /* 0x0000000000007941 */ /* 0x000fea0003800000 */
.L_x_2559:
[----:B------:R-:W-:Y:S01]  /*add0*/  STG.E.U8 desc[UR36][R2.64], R0 ;  /* 0x0000000002007986 */ /* 0x000fe2000c101124 */
[----:B------:R-:W-:Y:S05]  /*ade0*/  EXIT ;  /* 0x000000000000794d */ /* 0x000fea0003800000 */
.L_x_2557:
        /* <DEDUP_REMOVED lines=16> */
.L_x_2564:
[----:B------:R-:W-:-:S04]  /*aef0*/  LOP3.LUT R18, R18, 0x80000000, RZ, 0xc0, !PT ;  /* 0x8000000012127812 */ /* 0x000fc800078ec0ff */
[----:B------:R-:W-:-:S04]  /*af00*/  SHF.R.U32.HI R5, RZ, 0x18, R18 ;  /* 0x00000018ff057819 */ /* 0x000fc80000011612 */
[----:B------:R-:W-:-:S04]  /*af10*/  LOP3.LUT R4, R4, R5, RZ, 0xfc, !PT ;  /* 0x0000000504047212 */ /* 0x000fc800078efcff */
[----:B------:R-:W-:-:S07]  /*af20*/  PRMT R0, R4, 0x7610, R0 ;  /* 0x0000761004007816 */ /* 0x000fce0000000000 */
.L_x_2563:
[----:B------:R-:W-:Y:S05]  /*af30*/  BSYNC B0 ;  /* 0x0000000000007941 */ /* 0x000fea0003800000 */
.L_x_2562:
[----:B------:R-:W-:Y:S01]  /*af40*/  STG.E.U8 desc[UR36][R2.64], R0 ;  /* 0x0000000002007986 */ /* 0x000fe2000c101124 */
[----:B------:R-:W-:Y:S05]  /*af50*/  EXIT ;  /* 0x000000000000794d */ /* 0x000fea0003800000 */
.L_x_2556:
        /* <DEDUP_REMOVED lines=21> */
.L_x_2539:
        /* <DEDUP_REMOVED lines=16> */
.L_x_2567:
[----:B------:R-:W-:Y:S05]  /*b1b0*/  EXIT ;  /* 0x000000000000794d */ /* 0x000fea0003800000 */
.L_x_2566:
[----:B------:R-:W0:Y:S02]  /*b1c0*/  F2I.U64.TRUNC R18, R18 ;  /* 0x0000001200127311 */ /* 0x000e24000020d800 */
[----:B0-----:R-:W-:Y:S01]  /*b1d0*/  STG.E.64 desc[UR36][R2.64], R18 ;  /* 0x0000001202007986 */ /* 0x001fe2000c101b24 */
[----:B------:R-:W-:Y:S05]  /*b1e0*/  EXIT ;  /* 0x000000000000794d */ /* 0x000fea0003800000 */
.L_x_2565:
[----:B------:R-:W0:Y:S02]  /*b1f0*/  F2I.FTZ.U32.TRUNC.NTZ R5, R18 ;  /* 0x0000001200057305 */ /* 0x000e24000021f000 */
[----:B0-----:R-:W-:Y:S01]  /*b200*/  STG.E desc[UR36][R2.64], R5 ;  /* 0x0000000502007986 */ /* 0x001fe2000c101924 */
[----:B------:R-:W-:Y:S05]  /*b210*/  EXIT ;  /* 0x000000000000794d */ /* 0x000fea0003800000 */
.L_x_2568:
        /* <DEDUP_REMOVED lines=14> */
.L_x_7977:


//--------------------- .text._ZN2at6native18elementwise_kernelILi128ELi2EZNS0_22gpu_kernel_impl_nocastIZZZNS0_44_GLOBAL__N__40a83637_7_Lerp_cu_f5210f67_358318lerp_scalar_kernelERNS_18TensorIteratorBaseERKN3c106ScalarEENKUlvE0_clEvENKUlvE0_clEvEUlffE_EEvS5_RKT_EUliE_EEviT1_ --------------------------
	.section	.text._ZN2at6native18elementwise_kernelILi128ELi2EZNS0_22gpu_kernel_impl_nocastIZZZNS0_44_GLOBAL__N__40a83637_7_Lerp_cu_f5210f67_358318lerp_scalar_kernelERNS_18TensorIteratorBaseERKN3c106ScalarEENKUlvE0_clEvENKUlvE0_clEvEUlffE_EEvS5_RKT_EUliE_EEviT1_,"ax",@progbits
	.align	128
        .global         _ZN2at6native18elementwise_kernelILi128ELi2EZNS0_22gpu_kernel_impl_nocastIZZZNS0_44_GLOBAL__N__40a83637_7_Lerp_cu_f5210f67_358318lerp_scalar_kernelERNS_18TensorIteratorBaseERKN3c106ScalarEENKUlvE0_clEvENKUlvE0_clEvEUlffE_EEvS5_RKT_EUliE_EEviT1_
        .type           _ZN2at6native18elementwise_kernelILi128ELi2EZNS0_22gpu_kernel_impl_nocastIZZZNS0_44_GLOBAL__N__40a83637_7_Lerp_cu_f5210f67_358318lerp_scalar_kernelERNS_18TensorIteratorBaseERKN3c106ScalarEENKUlvE0_clEvENKUlvE0_clEvEUlffE_EEvS5_RKT_EUliE_EEviT1_,@function
        .size           _ZN2at6native18elementwise_kernelILi128ELi2EZNS0_22gpu_kernel_impl_nocastIZZZNS0_44_GLOBAL__N__40a83637_7_Lerp_cu_f5210f67_358318lerp_scalar_kernelERNS_18TensorIteratorBaseERKN3c106ScalarEENKUlvE0_clEvENKUlvE0_clEvEUlffE_EEvS5_RKT_EUliE_EEviT1_,(.L_x_7978 - _ZN2at6native18elementwise_kernelILi128ELi2EZNS0_22gpu_kernel_impl_nocastIZZZNS0_44_GLOBAL__N__40a83637_7_Lerp_cu_f5210f67_358318lerp_scalar_kernelERNS_18TensorIteratorBaseERKN3c106ScalarEENKUlvE0_clEvENKUlvE0_clEvEUlffE_EEvS5_RKT_EUliE_EEviT1_)
        .other          _ZN2at6native18elementwise_kernelILi128ELi2EZNS0_22gpu_kernel_impl_nocastIZZZNS0_44_GLOBAL__N__40a83637_7_Lerp_cu_f5210f67_358318lerp_scalar_kernelERNS_18TensorIteratorBaseERKN3c106ScalarEENKUlvE0_clEvENKUlvE0_clEvEUlffE_EEvS5_RKT_EUliE_EEviT1_,@"STO_CUDA_ENTRY STV_DEFAULT"
_ZN2at6native18elementwise_kernelILi128ELi2EZNS0_22gpu_kernel_impl_nocastIZZZNS0_44_GLOBAL__N__40a83637_7_Lerp_cu_f5210f67_358318lerp_scalar_kernelERNS_18TensorIteratorBaseERKN3c106ScalarEENKUlvE0_clEvENKUlvE0_clEvEUlffE_EEvS5_RKT_EUliE_EEviT1_:
.text._ZN2at6native18elementwise_kernelILi128ELi2EZNS0_22gpu_kernel_impl_nocastIZZZNS0_44_GLOBAL__N__40a83637_7_Lerp_cu_f5210f67_358318lerp_scalar_kernelERNS_18TensorIteratorBaseERKN3c106ScalarEENKUlvE0_clEvENKUlvE0_clEvEUlffE_EEvS5_RKT_EUliE_EEviT1_:
[----:B------:R-:W-:Y:S01]  /*0000*/  LDC R1, c[0x0][0x28] ;  /* 0x00000a00ff017b82 */ /* 0x000fe20000000800 */
[----:B------:R-:W0:Y:S01]  /*0010*/  S2R R0, SR_CTAID.X ;  /* 0x0000000000007919 */ /* 0x000e220000002500 */
[----:B------:R-:W-:Y:S01]  /*0020*/  ULDC UR6, c[0x0][0x210] ;  /* 0x0000840000067ab9 */ /* 0x000fe20000000800 */
[----:B------:R-:W-:Y:S01]  /*0030*/  ULDC.64 UR4, c[0x0][0x208] ;  /* 0x0000820000047ab9 */ /* 0x000fe20000000a00 */
[----:B------:R-:W-:Y:S01]  /*0040*/  BSSY B0, `(.L_x_2569) ;  /* 0x000017a000007945 */ /* 0x000fe20003800000 */
[----:B------:R-:W0:Y:S02]  /*0050*/  S2R R3, SR_TID.X ;  /* 0x0000000000037919 */ /* 0x000e240000002100 */
[----:B0-----:R-:W-:-:S04]  /*0060*/  LEA R0, R0, R3, 0x8 ;  /* 0x0000000300007211 */ /* 0x001fc800078e40ff */
[----:B------:R-:W-:Y:S02]  /*0070*/  ISETP.GE.AND P0, PT, R0, UR6, PT ;  /* 0x0000000600007c0c */ /* 0x000fe4000bf06270 */
[----:B------:R-:W-:-:S11]  /*0080*/  MOV R9, R0 ;  /* 0x0000000000097202 */ /* 0x000fd60000000f00 */
[----:B------:R-:W-:Y:S05]  /*0090*/  @P0 BRA `(.L_x_2570) ;  /* 0x0000001400d00947 */ /* 0x000fea0003800000 */
[----:B------:R-:W0:Y:S01]  /*00a0*/  LDC R5, c[0x0][0x218] ;  /* 0x00008600ff057b82 */ /* 0x000e220000000800 */
[----:B------:R-:W-:Y:S01]  /*00b0*/  HFMA2.MMA R4, -RZ, RZ, 0, 0 ;  /* 0x00000000ff047435 */ /* 0x000fe200000001ff */
[----:B------:R-:W-:Y:S02]  /*00c0*/  CS2R R2, SRZ ;  /* 0x0000000000027805 */ /* 0x000fe4000001ff00 */
        /* <DEDUP_REMOVED lines=350> */
.L_x_2571:
[----:B------:R-:W-:Y:S01]  /*16b0*/  ULDC.64 UR8, c[0x0][0x480] ;  /* 0x0001200000087ab9 */ /* 0x000fe20000000a00 */
[----:B------:R-:W-:Y:S01]  /*16c0*/  ULDC.64 UR10, c[0x0][0x488] ;  /* 0x00012200000a7ab9 */ /* 0x000fe20000000a00 */
[----:B------:R-:W-:Y:S01]  /*16d0*/  IADD3 R6, P0, R2, UR8, RZ ;  /* 0x0000000802067c10 */ /* 0x000fe2000ff1e0ff */
[----:B------:R-:W0:Y:S01]  /*16e0*/  LDC R9, c[0x0][0x490] ;  /* 0x00012400ff097b82 */ /* 0x000e220000000800 */
[----:B------:R-:W-:Y:S02]  /*16f0*/  IADD3 R4, P1, R4, UR10, RZ ;  /* 0x0000000a04047c10 */ /* 0x000fe4000ff3e0ff */
[----:B------:R-:W-:Y:S01]  /*1700*/  IADD3.X R7, RZ, UR9, RZ, P0, !PT ;  /* 0x00000009ff077c10 */ /* 0x000fe200087fe4ff */
[----:B------:R-:W-:Y:S01]  /*1710*/  ULDC.64 UR8, c[0x0][0x478] ;  /* 0x00011e0000087ab9 */ /* 0x000fe20000000a00 */
[----:B------:R-:W-:-:S04]  /*1720*/  IADD3.X R5, RZ, UR11, RZ, P1, !PT ;  /* 0x0000000bff057c10 */ /* 0x000fc80008ffe4ff */
[----:B------:R-:W2:Y:S04]  /*1730*/  LDG.E R7, desc[UR4][R6.64] ;  /* 0x0000000406077981 */ /* 0x000ea8000c1e1900 */
[----:B------:R-:W2:Y:S01]  /*1740*/  LDG.E R4, desc[UR4][R4.64] ;  /* 0x0000000404047981 */ /* 0x000ea2000c1e1900 */
[----:B------:R-:W-:Y:S02]  /*1750*/  IADD3 R2, P1, R3, UR8, RZ ;  /* 0x0000000803027c10 */ /* 0x000fe4000ff3e0ff */
[----:B0-----:R-:W-:Y:S02]  /*1760*/  FSETP.GEU.FTZ.AND P0, PT, |R9|, 0.5, PT ;  /* 0x3f0000000900780b */ /* 0x001fe40003f1e200 */
[----:B------:R-:W-:Y:S01]  /*1770*/  IADD3.X R3, RZ, UR9, RZ, P1, !PT ;  /* 0x00000009ff037c10 */ /* 0x000fe20008ffe4ff */
[----:B--2---:R-:W-:-:S04]  /*1780*/  FADD.FTZ R8, R4, -R7 ;  /* 0x8000000704087221 */ /* 0x004fc80000010000 */
[----:B------:R-:W-:Y:S01]  /*1790*/  FFMA.FTZ R11, R8, R9, R7 ;  /* 0x00000009080b7223 */ /* 0x000fe20000010007 */
[----:B------:R-:W-:-:S05]  /*17a0*/  FADD.FTZ R9, -R9, 1 ;  /* 0x3f80000009097421 */ /* 0x000fca0000010100 */
[----:B------:R-:W-:-:S05]  /*17b0*/  @P0 FFMA.FTZ R11, -R8, R9, R4 ;  /* 0x00000009080b0223 */ /* 0x000fca0000010104 */
[----:B------:R0:W-:Y:S01]  /*17c0*/  STG.E desc[UR4][R2.64], R11 ;  /* 0x0000000b02007986 */ /* 0x0001e2000c101904 */
[----:B------:R-:W-:-:S07]  /*17d0*/  IADD3 R9, R0, 0x80, RZ ;  /* 0x0000008000097810 */ /* 0x000fce0007ffe0ff */
.L_x_2570:
[----:B------:R-:W-:Y:S05]  /*17e0*/  BSYNC B0 ;  /* 0x0000000000007941 */ /* 0x000fea0003800000 */
.L_x_2569:
[----:B------:R-:W-:-:S13]  /*17f0*/  ISETP.GE.AND P0, PT, R9, UR6, PT ;  /* 0x0000000609007c0c */ /* 0x000fda000bf06270 */
[----:B------:R-:W-:Y:S05]  /*1800*/  @P0 EXIT ;  /* 0x000000000000094d */ /* 0x000fea0003800000 */
[----:B------:R-:W1:Y:S01]  /*1810*/  LDC R8, c[0x0][0x218] ;  /* 0x00008600ff087b82 */ /* 0x000e620000000800 */
[----:B------:R-:W-:Y:S01]  /*1820*/  HFMA2.MMA R0, -RZ, RZ, 0, 0 ;  /* 0x00000000ff007435 */ /* 0x000fe200000001ff */
[----:B0-----:R-:W-:Y:S02]  /*1830*/  CS2R R2, SRZ ;  /* 0x0000000000027805 */ /* 0x001fe4000001ff00 */
[----:B-1----:R-:W-:-:S13]  /*1840*/  ISETP.NE.AND P0, PT, R8, RZ, PT ;  /* 0x000000ff0800720c */ /* 0x002fda0003f05270 */
[----:B------:R-:W-:Y:S05]  /*1850*/  @!P0 BRA `(.L_x_2572) ;  /* 0x0000001400708947 */ /* 0x000fea0003800000 */
[----:B------:R-:W-:Y:S01]  /*1860*/  MOV R2, RZ ;  /* 0x000000ff00027202 */ /* 0x000fe20000000f00 */
[----:B------:R-:W-:Y:S01]  /*1870*/  ULDC.64 UR6, c[0x0][0x220] ;  /* 0x0000880000067ab9 */ /* 0x000fe20000000a00 */
[----:B------:R-:W-:Y:S01]  /*1880*/  MOV R3, R9 ;  /* 0x0000000900037202 */ /* 0x000fe20000000f00 */
[----:B------:R-:W-:Y:S01]  /*1890*/  ULDC UR8, c[0x0][0x350] ;  /* 0x0000d40000087ab9 */ /* 0x000fe20000000800 */
[----:B------:R-:W-:Y:S01]  /*18a0*/  ISETP.NE.AND P0, PT, R8, 0x1, PT ;  /* 0x000000010800780c */ /* 0x000fe20003f05270 */
        /* <DEDUP_REMOVED lines=326> */
[----:B------:R-:W-:-:S03]  /*2d10*/  @P0 MOV R8, RZ ;  /* 0x000000ff00080202 */ /* 0x000fc60000000f00 */
[----:B------:R-:W1:Y:S08]  /*2d20*/  @P0 LDC R13, c[0x0][0x33c] ;  /* 0x0000cf00ff0d0b82 */ /* 0x000e700000000800 */
[----:B------:R-:W2:Y:S08]  /*2d30*/  @P0 LDC.64 R6, c[0x0][0x468] ;  /* 0x00011a00ff060b82 */ /* 0x000eb00000000a00 */
[----:B------:R-:W3:Y:S01]  /*2d40*/  @P0 LDC R12, c[0x0][0x470] ;  /* 0x00011c00ff0c0b82 */ /* 0x000ee20000000800 */
[----:B0-----:R-:W-:-:S05]  /*2d50*/  @P0 IMAD.HI.U32 R4, R9, R10, R8 ;  /* 0x0000000a09040227 */ /* 0x001fca00078e0008 */
[----:B------:R-:W-:Y:S02]  /*2d60*/  @P0 SHF.R.U32.HI R4, RZ, R11, R4 ;  /* 0x0000000bff040219 */ /* 0x000fe40000011604 */
[----:B------:R-:W-:Y:S02]  /*2d70*/  IADD3 R11, -R9, RZ, RZ ;  /* 0x000000ff090b7210 */ /* 0x000fe40007ffe1ff */
[----:B------:R-:W-:-:S03]  /*2d80*/  @P0 IADD3 R8, -R4, RZ, RZ ;  /* 0x000000ff04080210 */ /* 0x000fc60007ffe1ff */
[----:B------:R-:W-:Y:S01]  /*2d90*/  IMAD R5, R11, UR8, R5 ;  /* 0x000000080b057c24 */ /* 0x000fe2000f8e0205 */
[----:B------:R-:W-:Y:S01]  /*2da0*/  ULDC.64 UR8, c[0x0][0x460] ;  /* 0x0001180000087ab9 */ /* 0x000fe20000000a00 */
[----:B-1----:R-:W-:Y:S02]  /*2db0*/  @P0 IMAD R9, R13, R8, R9 ;  /* 0x000000080d090224 */ /* 0x002fe400078e0209 */
[C---:B------:R-:W-:Y:S02]  /*2dc0*/  IMAD R3, R5.reuse, UR6, R3 ;  /* 0x0000000605037c24 */ /* 0x040fe4000f8e0203 */
[C---:B------:R-:W-:Y:S02]  /*2dd0*/  IMAD R2, R5.reuse, UR8, R2 ;  /* 0x0000000805027c24 */ /* 0x040fe4000f8e0202 */
[----:B------:R-:W-:Y:S02]  /*2de0*/  IMAD R0, R5, UR9, R0 ;  /* 0x0000000905007c24 */ /* 0x000fe4000f8e0200 */
[----:B--2---:R-:W-:-:S02]  /*2df0*/  @P0 IMAD R3, R9, R6, R3 ;  /* 0x0000000609030224 */ /* 0x004fc400078e0203 */
[C---:B------:R-:W-:Y:S02]  /*2e00*/  @P0 IMAD R2, R9.reuse, R7, R2 ;  /* 0x0000000709020224 */ /* 0x040fe400078e0202 */
[----:B---3--:R-:W-:-:S07]  /*2e10*/  @P0 IMAD R0, R9, R12, R0 ;  /* 0x0000000c09000224 */ /* 0x008fce00078e0200 */
.L_x_2572:
        /* <DEDUP_REMOVED lines=10> */
[----:B------:R-:W-:-:S04]  /*2ec0*/  IADD3 R2, P0, R3, UR6, RZ ;  /* 0x0000000603027c10 */ /* 0x000fc8000ff1e0ff */
[----:B------:R-:W-:Y:S02]  /*2ed0*/  IADD3.X R3, RZ, UR7, RZ, P0, !PT ;  /* 0x00000007ff037c10 */ /* 0x000fe400087fe4ff */
[C---:B0-----:R-:W-:Y:S01]  /*2ee0*/  FSETP.GEU.FTZ.AND P1, PT, |R8|.reuse, 0.5, PT ;  /* 0x3f0000000800780b */ /* 0x041fe20003f3e200 */
[----:B------:R-:W-:Y:S01]  /*2ef0*/  FADD.FTZ R11, -R8, 1 ;  /* 0x3f800000080b7421 */ /* 0x000fe20000010100 */
[----:B--2---:R-:W-:-:S04]  /*2f00*/  FADD.FTZ R0, R4, -R7 ;  /* 0x8000000704007221 */ /* 0x004fc80000010000 */
[----:B------:R-:W-:-:S07]  /*2f10*/  FFMA.FTZ R9, R0, R8, R7 ;  /* 0x0000000800097223 */ /* 0x000fce0000010007 */
[----:B------:R-:W-:-:S05]  /*2f20*/  @P1 FFMA.FTZ R9, R11, -R0, R4 ;  /* 0x800000000b091223 */ /* 0x000fca0000010004 */
[----:B------:R-:W-:Y:S01]  /*2f30*/  STG.E desc[UR4][R2.64], R9 ;  /* 0x0000000902007986 */ /* 0x000fe2000c101904 */
[----:B------:R-:W-:Y:S05]  /*2f40*/  EXIT ;  /* 0x000000000000794d */ /* 0x000fea0003800000 */
.L_x_2573:
        /* <DEDUP_REMOVED lines=11> */
.L_x_7978:


//--------------------- .text._ZN2at6native27unrolled_elementwise_kernelIZZZNS0_44_GLOBAL__N__40a83637_7_Lerp_cu_f5210f67_358318lerp_scalar_kernelERNS_18TensorIteratorBaseERKN3c106ScalarEENKUlvE0_clEvENKUlvE0_clEvEUlffE_St5arrayIPcLm3EELi4E23TrivialOffsetCalculatorILi2EjESF_ILi1EjENS0_6memory15LoadWithoutCastENSI_16StoreWithoutCastEEEviT_T0_T2_T3_T4_T5_ --------------------------
	.section	.text._ZN2at6native27unrolled_elementwise_kernelIZZZNS0_44_GLOBAL__N__40a83637_7_Lerp_cu_f5210f67_358318lerp_scalar_kernelERNS_18TensorIteratorBaseERKN3c106ScalarEENKUlvE0_clEvENKUlvE0_clEvEUlffE_St5arrayIPcLm3EELi4E23TrivialOffsetCalculatorILi2EjESF_ILi1EjENS0_6memory15LoadWithoutCastENSI_16StoreWithoutCastEEEviT_T0_T2_T3_T4_T5_,"ax",@progbits
	.align	128
        .global         _ZN2at6native27unrolled_elementwise_kernelIZZZNS0_44_GLOBAL__N__40a83637_7_Lerp_cu_f5210f67_358318lerp_scalar_kernelERNS_18TensorIteratorBaseERKN3c106ScalarEENKUlvE0_clEvENKUlvE0_clEvEUlffE_St5arrayIPcLm3EELi4E23TrivialOffsetCalculatorILi2EjESF_ILi1EjENS0_6memory15LoadWithoutCastENSI_16StoreWithoutCastEEEviT_T0_T2_T3_T4_T5_
        .type           _ZN2at6native27unrolled_elementwise_kernelIZZZNS0_44_GLOBAL__N__40a83637_7_Lerp_cu_f5210f67_358318lerp_scalar_kernelERNS_18TensorIteratorBaseERKN3c106ScalarEENKUlvE0_clEvENKUlvE0_clEvEUlffE_St5arrayIPcLm3EELi4E23TrivialOffsetCalculatorILi2EjESF_ILi1EjENS0_6memory15LoadWithoutCastENSI_16StoreWithoutCastEEEviT_T0_T2_T3_T4_T5_,@function
        .size           _ZN2at6native27unrolled_elementwise_kernelIZZZNS0_44_GLOBAL__N__40a83637_7_Lerp_cu_f5210f67_358318lerp_scalar_kernelERNS_18TensorIteratorBaseERKN3c106ScalarEENKUlvE0_clEvENKUlvE0_clEvEUlffE_St5arrayIPcLm3EELi4E23TrivialOffsetCalculatorILi2EjESF_ILi1EjENS0_6memory15LoadWithoutCastENSI_16StoreWithoutCastEEEviT_T0_T2_T3_T4_T5_,(.L_x_7979 - _ZN2at6native27unrolled_elementwise_kernelIZZZNS0_44_GLOBAL__N__40a83637_7_Lerp_cu_f5210f67_358318lerp_scalar_kernelERNS_18TensorIteratorBaseERKN3c106ScalarEENKUlvE0_clEvENKUlvE0_clEvEUlffE_St5arrayIPcLm3EELi4E23TrivialOffsetCalculatorILi2EjESF_ILi1EjENS0_6memory15LoadWithoutCastENSI_16StoreWithoutCastEEEviT_T0_T2_T3_T4_T5_)
        .other          _ZN2at6native27unrolled_elementwise_kernelIZZZNS0_44_GLOBAL__N__40a83637_7_Lerp_cu_f5210f67_358318lerp_scalar_kernelERNS_18TensorIteratorBaseERKN3c106ScalarEENKUlvE0_clEvENKUlvE0_clEvEUlffE_St5arrayIPcLm3EELi4E23TrivialOffsetCalculatorILi2EjESF_ILi1EjENS0_6memory15LoadWithoutCastENSI_16StoreWithoutCastEEEviT_T0_T2_T3_T4_T5_,@"STO_CUDA_ENTRY STV_DEFAULT"
_ZN2at6native27unrolled_elementwise_kernelIZZZNS0_44_GLOBAL__N__40a83637_7_Lerp_cu_f5210f67_358318lerp_scalar_kernelERNS_18TensorIteratorBaseERKN3c106ScalarEENKUlvE0_clEvENKUlvE0_clEvEUlffE_St5arrayIPcLm3EELi4E23TrivialOffsetCalculatorILi2EjESF_ILi1EjENS0_6memory15LoadWithoutCastENSI_16StoreWithoutCastEEEviT_T0_T2_T3_T4_T5_:
.text._ZN2at6native27unrolled_elementwise_kernelIZZZNS0_44_GLOBAL__N__40a83637_7_Lerp_cu_f5210f67_358318lerp_scalar_kernelERNS_18TensorIteratorBaseERKN3c106ScalarEENKUlvE0_clEvENKUlvE0_clEvEUlffE_St5arrayIPcLm3EELi4E23TrivialOffsetCalculatorILi2EjESF_ILi1EjENS0_6memory15LoadWithoutCastENSI_16StoreWithoutCastEEEviT_T0_T2_T3_T4_T5_:
[----:B------:R-:W-:Y:S01]  /*0000*/  LDC R1, c[0x0][0x28] ;  /* 0x00000a00ff017b82 */ /* 0x000fe20000000800 */
[----:B------:R-:W0:Y:S07]  /*0010*/  S2R R15, SR_CTAID.X ;  /* 0x00000000000f7919 */ /* 0x000e2e0000002500 */
[----:B------:R-:W0:Y:S01]  /*0020*/  LDC R2, c[0x0][0x210] ;  /* 0x00008400ff027b82 */ /* 0x000e220000000800 */
[----:B------:R-:W-:Y:S01]  /*0030*/  IMAD.MOV.U32 R18, RZ, RZ, RZ ;  /* 0x000000ffff127224 */ /* 0x000fe200078e00ff */
[----:B------:R-:W-:Y:S01]  /*0040*/  ULDC.64 UR4, c[0x0][0x208] ;  /* 0x0000820000047ab9 */ /* 0x000fe20000000a00 */
[----:B------:R-:W1:Y:S01]  /*0050*/  S2R R16, SR_TID.X ;  /* 0x0000000000107919 */ /* 0x000e620000002100 */
[----:B0-----:R-:W-:Y:S01]  /*0060*/  IMAD R17, R15, -0x200, R2 ;  /* 0xfffffe000f117824 */ /* 0x001fe200078e0202 */
[----:B-1----:R-:W-:-:S04]  /*0070*/  MOV R14, R16 ;  /* 0x00000010000e7202 */ /* 0x002fc80000000f00 */
[----:B------:R-:W-:-:S13]  /*0080*/  ISETP.GE.AND P0, PT, R16, R17, PT ;  /* 0x000000111000720c */ /* 0x000fda0003f06270 */
[----:B------:R-:W0:Y:S01]  /*0090*/  @!P0 LDC.64 R12, c[0x0][0x230] ;  /* 0x00008c00ff0c8b82 */ /* 0x000e220000000a00 */
[----:B------:R-:W-:Y:S02]  /*00a0*/  @!P0 LEA R21, R15, R14, 0x9 ;  /* 0x0000000e0f158211 */ /* 0x000fe400078e48ff */
[----:B------:R-:W-:-:S04]  /*00b0*/  @!P0 IADD3 R14, R14, 0x80, RZ ;  /* 0x000000800e0e8810 */ /* 0x000fc80007ffe0ff */
[----:B------:R-:W-:Y:S01]  /*00c0*/  ISETP.GE.AND P1, PT, R14, R17, PT ;  /* 0x000000110e00720c */ /* 0x000fe20003f26270 */
[----:B------:R-:W1:-:S12]  /*00d0*/  @!P0 LDC.64 R10, c[0x0][0x238] ;  /* 0x00008e00ff0a8b82 */ /* 0x000e580000000a00 */
[----:B------:R-:W-:Y:S01]  /*00e0*/  @!P1 IMAD R23, R15, 0x200, R14 ;  /* 0x000002000f179824 */ /* 0x000fe200078e020e */
[----:B------:R-:W-:Y:S01]  /*00f0*/  @!P1 IADD3 R14, R14, 0x80, RZ ;  /* 0x000000800e0e9810 */ /* 0x000fe20007ffe0ff */
[----:B------:R-:W2:Y:S01]  /*0100*/  @!P1 LDC.64 R8, c[0x0][0x230] ;  /* 0x00008c00ff089b82 */ /* 0x000ea20000000a00 */
[----:B0-----:R-:W-:Y:S02]  /*0110*/  @!P0 IMAD.WIDE.U32 R12, R21, 0x4, R12 ;  /* 0x00000004150c8825 */ /* 0x001fe400078e000c */
[----:B------:R-:W-:-:S05]  /*0120*/  ISETP.GE.AND P2, PT, R14, R17, PT ;  /* 0x000000110e00720c */ /* 0x000fca0003f46270 */
[----:B------:R-:W0:Y:S01]  /*0130*/  @!P1 LDC.64 R6, c[0x0][0x238] ;  /* 0x00008e00ff069b82 */ /* 0x000e220000000a00 */
[----:B-1----:R-:W-:Y:S01]  /*0140*/  @!P0 IMAD.WIDE.U32 R10, R21, 0x4, R10 ;  /* 0x00000004150a8825 */ /* 0x002fe200078e000a */
[----:B------:R-:W-:-:S04]  /*0150*/  HFMA2.MMA R21, -RZ, RZ, 0, 0 ;  /* 0x00000000ff157435 */ /* 0x000fc800000001ff */
[----:B------:R-:W3:Y:S02]  /*0160*/  @!P0 LDG.E R18, desc[UR4][R10.64] ;  /* 0x000000040a128981 */ /* 0x000ee4000c1e1900 */
[----:B------:R-:W1:Y:S04]  /*0170*/  @!P2 LDC.64 R2, c[0x0][0x230] ;  /* 0x00008c00ff02ab82 */ /* 0x000e680000000a00 */
[----:B------:R-:W3:Y:S04]  /*0180*/  @!P0 LDG.E R21, desc[UR4][R12.64] ;  /* 0x000000040c158981 */ /* 0x000ee8000c1e1900 */
[----:B------:R-:W4:Y:S01]  /*0190*/  @!P2 LDC.64 R4, c[0x0][0x238] ;  /* 0x00008e00ff04ab82 */ /* 0x000f220000000a00 */
[----:B------:R-:W-:Y:S01]  /*01a0*/  @!P2 LEA R25, R15, R14, 0x9 ;  /* 0x0000000e0f19a211 */ /* 0x000fe200078e48ff */
[----:B--2---:R-:W-:-:S04]  /*01b0*/  @!P1 IMAD.WIDE.U32 R8, R23, 0x4, R8 ;  /* 0x0000000417089825 */ /* 0x004fc800078e0008 */
[----:B0-----:R-:W-:Y:S01]  /*01c0*/  @!P1 IMAD.WIDE.U32 R6, R23, 0x4, R6 ;  /* 0x0000000417069825 */ /* 0x001fe200078e0006 */
[----:B------:R-:W-:-:S06]  /*01d0*/  CS2R R22, SRZ ;  /* 0x0000000000167805 */ /* 0x000fcc000001ff00 */
[----:B------:R-:W2:Y:S01]  /*01e0*/  @!P1 LDG.E R22, desc[UR4][R8.64] ;  /* 0x0000000408169981 */ /* 0x000ea2000c1e1900 */
[----:B-1----:R-:W-:-:S04]  /*01f0*/  @!P2 IMAD.WIDE.U32 R2, R25, 0x4, R2 ;  /* 0x000000041902a825 */ /* 0x002fc800078e0002 */
[----:B----4-:R-:W-:Y:S01]  /*0200*/  @!P2 IMAD.WIDE.U32 R4, R25, 0x4, R4 ;  /* 0x000000041904a825 */ /* 0x010fe200078e0004 */
[----:B------:R-:W-:-:S04]  /*0210*/  CS2R R24, SRZ ;  /* 0x0000000000187805 */ /* 0x000fc8000001ff00 */
[----:B------:R0:W4:Y:S04]  /*0220*/  @!P2 LDG.E R23, desc[UR4][R4.64] ;  /* 0x000000040417a981 */ /* 0x000128000c1e1900 */
[----:B------:R1:W4:Y:S04]  /*0230*/  @!P2 LDG.E R24, desc[UR4][R2.64] ;  /* 0x000000040218a981 */ /* 0x000328000c1e1900 */
[----:B------:R1:W2:Y:S01]  /*0240*/  @!P1 LDG.E R25, desc[UR4][R6.64] ;  /* 0x0000000406199981 */ /* 0x0002a2000c1e1900 */
[----:B------:R-:W-:Y:S01]  /*0250*/  @!P2 IADD3 R14, R14, 0x80, RZ ;  /* 0x000000800e0ea810 */ /* 0x000fe20007ffe0ff */
[----:B0-----:R-:W0:Y:S03]  /*0260*/  @!P0 LDC R5, c[0x0][0x218] ;  /* 0x00008600ff058b82 */ /* 0x001e260000000800 */
[----:B------:R-:W-:-:S13]  /*0270*/  ISETP.GE.AND P1, PT, R14, R17, PT ;  /* 0x000000110e00720c */ /* 0x000fda0003f26270 */
[----:B------:R-:W0:Y:S08]  /*0280*/  @!P1 LDC.64 R12, c[0x0][0x230] ;  /* 0x00008c00ff0c9b82 */ /* 0x000e300000000a00 */
[----:B------:R-:W0:Y:S01]  /*0290*/  @!P1 LDC.64 R10, c[0x0][0x238] ;  /* 0x00008e00ff0a9b82 */ /* 0x000e220000000a00 */
[----:B------:R-:W-:Y:S01]  /*02a0*/  MOV R4, R16 ;  /* 0x0000001000047202 */ /* 0x000fe20000000f00 */
[----:B------:R-:W-:-:S03]  /*02b0*/  @!P1 IMAD R27, R15, 0x200, R14 ;  /* 0x000002000f1b9824 */ /* 0x000fc600078e020e */
[C---:B-1----:R-:W-:Y:S02]  /*02c0*/  IADD3 R2, R4.reuse, 0x100, RZ ;  /* 0x0000010004027810 */ /* 0x042fe40007ffe0ff */
[----:B------:R-:W-:Y:S02]  /*02d0*/  CS2R R8, SRZ ;  /* 0x0000000000087805 */ /* 0x000fe4000001ff00 */
[----:B------:R-:W-:Y:S02]  /*02e0*/  IADD3 R14, R4, 0x80, RZ ;  /* 0x00000080040e7810 */ /* 0x000fe40007ffe0ff */
[-C--:B------:R-:W-:Y:S01]  /*02f0*/  ISETP.GE.AND P2, PT, R2, R17.reuse, PT ;  /* 0x000000110200720c */ /* 0x080fe20003f46270 */
[----:B------:R-:W-:Y:S01]  /*0300*/  VIADD R2, R4, 0x180 ;  /* 0x0000018004027836 */ /* 0x000fe20000000000 */
[----:B------:R-:W-:Y:S01]  /*0310*/  ISETP.GE.AND P3, PT, R14, R17, PT ;  /* 0x000000110e00720c */ /* 0x000fe20003f66270 */
[----:B0-----:R-:W-:Y:S01]  /*0320*/  @!P1 IMAD.WIDE.U32 R12, R27, 0x4, R12 ;  /* 0x000000041b0c9825 */ /* 0x001fe200078e000c */
[----:B------:R-:W-:-:S04]  /*0330*/  FSETP.GEU.AND P4, PT, |R5|, 0.5, !P0 ;  /* 0x3f0000000500780b */ /* 0x000fc8000478e200 */
[----:B------:R-:W5:Y:S05]  /*0340*/  @!P1 LDG.E R8, desc[UR4][R12.64] ;  /* 0x000000040c089981 */ /* 0x000f6a000c1e1900 */
[----:B------:R-:W0:Y:S01]  /*0350*/  @!P2 LDC R7, c[0x0][0x218] ;  /* 0x00008600ff07ab82 */ /* 0x000e220000000800 */
[----:B------:R-:W-:-:S05]  /*0360*/  @!P1 IMAD.WIDE.U32 R10, R27, 0x4, R10 ;  /* 0x000000041b0a9825 */ /* 0x000fca00078e000a */
[----:B------:R1:W5:Y:S01]  /*0370*/  @!P1 LDG.E R9, desc[UR4][R10.64] ;  /* 0x000000040a099981 */ /* 0x000362000c1e1900 */
[----:B------:R-:W-:Y:S01]  /*0380*/  ISETP.GE.AND P1, PT, R2, R17, PT ;  /* 0x000000110200720c */ /* 0x000fe20003f26270 */
[----:B------:R-:W1:Y:S08]  /*0390*/  @!P3 LDC R27, c[0x0][0x218] ;  /* 0x00008600ff1bbb82 */ /* 0x000e700000000800 */
[----:B------:R-:W3:Y:S01]  /*03a0*/  @!P0 LDC.64 R2, c[0x0][0x228] ;  /* 0x00008a00ff028b82 */ /* 0x000ee20000000a00 */
[----:B------:R-:W-:-:S02]  /*03b0*/  @!P0 MOV R4, R14 ;  /* 0x0000000e00048202 */ /* 0x000fc40000000f00 */
[C---:B0-----:R-:W-:Y:S01]  /*03c0*/  FSETP.GEU.AND P6, PT, |R7|.reuse, 0.5, !P2 ;  /* 0x3f0000000700780b */ /* 0x041fe200057ce200 */
[----:B-1----:R-:W-:Y:S01]  /*03d0*/  @!P2 FADD.FTZ R10, -R7, 1 ;  /* 0x3f800000070aa421 */ /* 0x002fe20000010100 */
[----:B------:R-:W-:Y:S01]  /*03e0*/  FSETP.GEU.AND P5, PT, |R27|, 0.5, !P3 ;  /* 0x3f0000001b00780b */ /* 0x000fe20005fae200 */
[----:B------:R-:W-:Y:S01]  /*03f0*/  BSSY B0, `(.L_x_2574) ;  /* 0x000001f000007945 */ /* 0x000fe20003800000 */
[----:B---3--:R-:W-:-:S04]  /*0400*/  @!P0 FADD.FTZ R6, R18, -R21 ;  /* 0x8000001512068221 */ /* 0x008fc80000010000 */
[----:B------:R-:W-:Y:S01]  /*0410*/  @!P0 FFMA.FTZ R21, R6, R5, R21 ;  /* 0x0000000506158223 */ /* 0x000fe20000010015 */
[----:B------:R-:W-:-:S04]  /*0420*/  @!P0 FADD.FTZ R5, -R5, 1 ;  /* 0x3f80000005058421 */ /* 0x000fc80000010100 */
[----:B------:R-:W-:Y:S02]  /*0430*/  @P4 FFMA.FTZ R21, R6, -R5, R18 ;  /* 0x8000000506154223 */ /* 0x000fe40000010012 */
[----:B------:R-:W0:Y:S03]  /*0440*/  @!P1 LDC R5, c[0x0][0x218] ;  /* 0x00008600ff059b82 */ /* 0x000e260000000800 */
[----:B------:R-:W-:Y:S02]  /*0450*/  @!P0 MOV R0, R21 ;  /* 0x0000001500008202 */ /* 0x000fe40000000f00 */
[----:B------:R-:W-:-:S05]  /*0460*/  @!P0 LEA R21, R15, R16, 0x9 ;  /* 0x000000100f158211 */ /* 0x000fca00078e48ff */
[----:B------:R-:W-:-:S05]  /*0470*/  @!P0 IMAD.WIDE.U32 R2, R21, 0x4, R2 ;  /* 0x0000000415028825 */ /* 0x000fca00078e0002 */
[----:B------:R1:W-:Y:S01]  /*0480*/  @!P0 STG.E desc[UR4][R2.64], R0 ;  /* 0x0000000002008986 */ /* 0x0003e2000c101904 */
[----:B------:R-:W-:Y:S01]  /*0490*/  ISETP.GE.AND P4, PT, R4, R17, PT ;  /* 0x000000110400720c */ /* 0x000fe20003f86270 */
[----:B------:R-:W-:Y:S01]  /*04a0*/  @!P3 FADD.FTZ R6, -R27, 1 ;  /* 0x3f8000001b06b421 */ /* 0x000fe20000010100 */
[----:B----4-:R-:W-:Y:S01]  /*04b0*/  @!P2 FADD.FTZ R13, R23, -R24 ;  /* 0x80000018170da221 */ /* 0x010fe20000010000 */
[----:B--2---:R-:W-:-:S03]  /*04c0*/  @!P3 FADD.FTZ R11, R25, -R22 ;  /* 0x80000016190bb221 */ /* 0x004fc60000010000 */
[----:B------:R-:W-:Y:S01]  /*04d0*/  @!P2 FFMA.FTZ R24, R13, R7, R24 ;  /* 0x000000070d18a223 */ /* 0x000fe20000010018 */
[----:B------:R-:W-:Y:S01]  /*04e0*/  @P6 FFMA.FTZ R24, -R10, R13, R23 ;  /* 0x0000000d0a186223 */ /* 0x000fe20000010117 */
[----:B------:R-:W-:Y:S01]  /*04f0*/  @!P3 FFMA.FTZ R22, R11, R27, R22 ;  /* 0x0000001b0b16b223 */ /* 0x000fe20000010016 */
[----:B------:R-:W-:-:S03]  /*0500*/  @P5 FFMA.FTZ R22, -R6, R11, R25 ;  /* 0x0000000b06165223 */ /* 0x000fc60000010119 */
[----:B------:R-:W-:Y:S01]  /*0510*/  @!P2 MOV R20, R24 ;  /* 0x000000180014a202 */ /* 0x000fe20000000f00 */
[----:B------:R-:W-:Y:S01]  /*0520*/  @!P3 IMAD.MOV.U32 R19, RZ, RZ, R22 ;  /* 0x000000ffff13b224 */ /* 0x000fe200078e0016 */
[----:B01----:R-:W-:Y:S06]  /*0530*/  @P4 BRA `(.L_x_2575) ;  /* 0x0000000000284947 */ /* 0x003fec0003800000 */
[----:B------:R-:W0:Y:S01]  /*0540*/  LDC.64 R6, c[0x0][0x228] ;  /* 0x00008a00ff067b82 */ /* 0x000e220000000a00 */
[----:B------:R-:W-:Y:S02]  /*0550*/  LEA R3, R15, R4, 0x9 ;  /* 0x000000040f037211 */ /* 0x000fe400078e48ff */
[----:B------:R-:W-:-:S04]  /*0560*/  IADD3 R4, R4, 0x80, RZ ;  /* 0x0000008004047810 */ /* 0x000fc80007ffe0ff */
[----:B------:R-:W-:-:S13]  /*0570*/  ISETP.GE.AND P0, PT, R4, R17, PT ;  /* 0x000000110400720c */ /* 0x000fda0003f06270 */
[----:B------:R-:W-:Y:S01]  /*0580*/  @!P0 IMAD R11, R15, 0x200, R4 ;  /* 0x000002000f0b8824 */ /* 0x000fe200078e0204 */
[----:B------:R-:W-:Y:S01]  /*0590*/  @!P0 IADD3 R4, R4, 0x80, RZ ;  /* 0x0000008004048810 */ /* 0x000fe20007ffe0ff */
[----:B0-----:R-:W-:-:S04]  /*05a0*/  IMAD.WIDE.U32 R2, R3, 0x4, R6 ;  /* 0x0000000403027825 */ /* 0x001fc800078e0006 */
[----:B------:R-:W-:Y:S01]  /*05b0*/  @!P0 IMAD.WIDE.U32 R6, R11, 0x4, R6 ;  /* 0x000000040b068825 */ /* 0x000fe200078e0006 */
[----:B------:R0:W-:Y:S04]  /*05c0*/  STG.E desc[UR4][R2.64], R19 ;  /* 0x0000001302007986 */ /* 0x0001e8000c101904 */
[----:B------:R0:W-:Y:S02]  /*05d0*/  @!P0 STG.E desc[UR4][R6.64], R20 ;  /* 0x0000001406008986 */ /* 0x0001e4000c101904 */
.L_x_2575:
[----:B------:R-:W-:Y:S05]  /*05e0*/  BSYNC B0 ;  /* 0x0000000000007941 */ /* 0x000fea0003800000 */
.L_x_2574:
[----:B------:R-:W-:-:S13]  /*05f0*/  ISETP.GE.AND P0, PT, R4, R17, PT ;  /* 0x000000110400720c */ /* 0x000fda0003f06270 */
[----:B------:R-:W-:Y:S05]  /*0600*/  @P0 EXIT ;  /* 0x000000000000094d */ /* 0x000fea0003800000 */
[----:B0-----:R-:W0:Y:S01]  /*0610*/  LDC.64 R2, c[0x0][0x228] ;  /* 0x00008a00ff027b82 */ /* 0x001e220000000a00 */
[----:B------:R-:W-:Y:S01]  /*0620*/  FSETP.GEU.AND P0, PT, |R5|, 0.5, !P1 ;  /* 0x3f0000000500780b */ /* 0x000fe20004f0e200 */
[--C-:B-----5:R-:W-:Y:S01]  /*0630*/  @!P1 FADD.FTZ R7, R9, -R8.reuse ;  /* 0x8000000809079221 */ /* 0x120fe20000010000 */
[----:B------:R-:W-:Y:S01]  /*0640*/  @!P1 FADD.FTZ R0, -R5, 1 ;  /* 0x3f80000005009421 */ /* 0x000fe20000010100 */
[----:B------:R-:W-:Y:S02]  /*0650*/  LEA R15, R15, R4, 0x9 ;  /* 0x000000040f0f7211 */ /* 0x000fe400078e48ff */
[----:B------:R-:W-:-:S08]  /*0660*/  @!P1 FFMA.FTZ R8, R7, R5, R8 ;  /* 0x0000000507089223 */ /* 0x000fd00000010008 */
[----:B------:R-:W-:-:S05]  /*0670*/  @P0 FFMA.FTZ R8, -R0, R7, R9 ;  /* 0x0000000700080223 */ /* 0x000fca0000010109 */
[----:B------:R-:W-:Y:S01]  /*0680*/  @!P1 MOV R5, R8 ;  /* 0x0000000800059202 */ /* 0x000fe20000000f00 */
[----:B0-----:R-:W-:-:S05]  /*0690*/  IMAD.WIDE.U32 R2, R15, 0x4, R2 ;  /* 0x000000040f027825 */ /* 0x001fca00078e0002 */
[----:B------:R-:W-:Y:S01]  /*06a0*/  STG.E desc[UR4][R2.64], R5 ;  /* 0x0000000502007986 */ /* 0x000fe2000c101904 */
[----:B------:R-:W-:Y:S05]  /*06b0*/  EXIT ;  /* 0x000000000000794d */ /* 0x000fea0003800000 */
.L_x_2576:
        /* <DEDUP_REMOVED lines=12> */
.L_x_7979:


//--------------------- .text._ZN2at6native29vectorized_elementwise_kernelILi2EZZZNS0_44_GLOBAL__N__40a83637_7_Lerp_cu_f5210f67_358318lerp_scalar_kernelERNS_18TensorIteratorBaseERKN3c106ScalarEENKUlvE0_clEvENKUlvE0_clEvEUlffE_St5arrayIPcLm3EEEEviT0_T1_ --------------------------
	.section	.text._ZN2at6native29vectorized_elementwise_kernelILi2EZZZNS0_44_GLOBAL__N__40a83637_7_Lerp_cu_f5210f67_358318lerp_scalar_kernelERNS_18TensorIteratorBaseERKN3c106ScalarEENKUlvE0_clEvENKUlvE0_clEvEUlffE_St5arrayIPcLm3EEEEviT0_T1_,"ax",@progbits
	.align	128
        .global         _ZN2at6native29vectorized_elementwise_kernelILi2EZZZNS0_44_GLOBAL__N__40a83637_7_Lerp_cu_f5210f67_358318lerp_scalar_kernelERNS_18TensorIteratorBaseERKN3c106ScalarEENKUlvE0_clEvENKUlvE0_clEvEUlffE_St5arrayIPcLm3EEEEviT0_T1_
        .type           _ZN2at6native29vectorized_elementwise_kernelILi2EZZZNS0_44_GLOBAL__N__40a83637_7_Lerp_cu_f5210f67_358318lerp_scalar_kernelERNS_18TensorIteratorBaseERKN3c106ScalarEENKUlvE0_clEvENKUlvE0_clEvEUlffE_St5arrayIPcLm3EEEEviT0_T1_,@function
        .size           _ZN2at6native29vectorized_elementwise_kernelILi2EZZZNS0_44_GLOBAL__N__40a83637_7_Lerp_cu_f5210f67_358318lerp_scalar_kernelERNS_18TensorIteratorBaseERKN3c106ScalarEENKUlvE0_clEvENKUlvE0_clEvEUlffE_St5arrayIPcLm3EEEEviT0_T1_,(.L_x_7980 - _ZN2at6native29vectorized_elementwise_kernelILi2EZZZNS0_44_GLOBAL__N__40a83637_7_Lerp_cu_f5210f67_358318lerp_scalar_kernelERNS_18TensorIteratorBaseERKN3c106ScalarEENKUlvE0_clEvENKUlvE0_clEvEUlffE_St5arrayIPcLm3EEEEviT0_T1_)
        .other          _ZN2at6native29vectorized_elementwise_kernelILi2EZZZNS0_44_GLOBAL__N__40a83637_7_Lerp_cu_f5210f67_358318lerp_scalar_kernelERNS_18TensorIteratorBaseERKN3c106ScalarEENKUlvE0_clEvENKUlvE0_clEvEUlffE_St5arrayIPcLm3EEEEviT0_T1_,@"STO_CUDA_ENTRY STV_DEFAULT"
_ZN2at6native29vectorized_elementwise_kernelILi2EZZZNS0_44_GLOBAL__N__40a83637_7_Lerp_cu_f5210f67_358318lerp_scalar_kernelERNS_18TensorIteratorBaseERKN3c106ScalarEENKUlvE0_clEvENKUlvE0_clEvEUlffE_St5arrayIPcLm3EEEEviT0_T1_:
.text._ZN2at6native29vectorized_elementwise_kernelILi2EZZZNS0_44_GLOBAL__N__40a83637_7_Lerp_cu_f5210f67_358318lerp_scalar_kernelERNS_18TensorIteratorBaseERKN3c106ScalarEENKUlvE0_clEvENKUlvE0_clEvEUlffE_St5arrayIPcLm3EEEEviT0_T1_:
        /* <DEDUP_REMOVED lines=16> */
[----:B------:R0:W5:Y:S01]  /*0100*/  LDG.E.64 R14, desc[UR4][R4.64+0x400] ;  /* 0x00040004040e7981 */ /* 0x000162000c1e1b00 */
[----:B------:R-:W-:-:S03]  /*0110*/  IMAD.WIDE.U32 R18, R2, 0x8, R6 ;  /* 0x0000000802127825 */ /* 0x000fc600078e0006 */
[----:B------:R0:W5:Y:S04]  /*0120*/  LDG.E.64 R8, desc[UR4][R4.64+0x800] ;  /* 0x0008000404087981 */ /* 0x000168000c1e1b00 */
[----:B------:R-:W2:Y:S04]  /*0130*/  LDG.E.64 R22, desc[UR4][R18.64] ;  /* 0x0000000412167981 */ /* 0x000ea8000c1e1b00 */
[----:B------:R0:W5:Y:S04]  /*0140*/  LDG.E.64 R6, desc[UR4][R4.64+0xc00] ;  /* 0x000c000404067981 */ /* 0x000168000c1e1b00 */
[----:B------:R0:W5:Y:S04]  /*0150*/  LDG.E.64 R16, desc[UR4][R18.64+0x400] ;  /* 0x0004000412107981 */ /* 0x000168000c1e1b00 */
[----:B------:R0:W5:Y:S04]  /*0160*/  LDG.E.64 R12, desc[UR4][R18.64+0x800] ;  /* 0x00080004120c7981 */ /* 0x000168000c1e1b00 */
[----:B------:R0:W5:Y:S01]  /*0170*/  LDG.E.64 R10, desc[UR4][R18.64+0xc00] ;  /* 0x000c0004120a7981 */ /* 0x000162000c1e1b00 */
[----:B---3--:R-:W-:Y:S01]  /*0180*/  FSETP.GEU.FTZ.AND P0, PT, |R24|, 0.5, PT ;  /* 0x3f0000001800780b */ /* 0x008fe20003f1e200 */
[----:B--2---:R-:W-:-:S12]  /*0190*/  FADD.FTZ R3, -R20, R22 ;  /* 0x0000001614037221 */ /* 0x004fd80000010100 */
[----:B0-----:R-:W-:Y:S05]  /*01a0*/  @P0 BRA `(.L_x_2578) ;  /* 0x0000000000400947 */ /* 0x001fea0003800000 */
[----:B-----5:R-:W-:Y:S01]  /*01b0*/  FADD.FTZ R19, -R14, R16 ;  /* 0x000000100e137221 */ /* 0x020fe20000010100 */
[----:B------:R-:W-:Y:S01]  /*01c0*/  FADD.FTZ R16, -R15, R17 ;  /* 0x000000110f107221 */ /* 0x000fe20000010100 */
[-C--:B------:R-:W-:Y:S01]  /*01d0*/  FFMA.FTZ R4, R3, R24.reuse, R20 ;  /* 0x0000001803047223 */ /* 0x080fe20000010014 */
[----:B------:R-:W-:Y:S01]  /*01e0*/  FADD.FTZ R3, -R8, R12 ;  /* 0x0000000c08037221 */ /* 0x000fe20000010100 */
[----:B------:R-:W-:Y:S01]  /*01f0*/  FADD.FTZ R12, -R9, R13 ;  /* 0x0000000d090c7221 */ /* 0x000fe20000010100 */
[-C--:B------:R-:W-:Y:S01]  /*0200*/  FFMA.FTZ R15, R16, R24.reuse, R15 ;  /* 0x00000018100f7223 */ /* 0x080fe2000001000f */
[----:B------:R-:W-:Y:S01]  /*0210*/  FADD.FTZ R18, -R21, R23 ;  /* 0x0000001715127221 */ /* 0x000fe20000010100 */
[----:B------:R-:W-:Y:S01]  /*0220*/  FADD.FTZ R13, -R6, R10 ;  /* 0x0000000a060d7221 */ /* 0x000fe20000010100 */
[----:B------:R-:W-:Y:S01]  /*0230*/  FADD.FTZ R16, -R7, R11 ;  /* 0x0000000b07107221 */ /* 0x000fe20000010100 */
[-C--:B------:R-:W-:Y:S01]  /*0240*/  FFMA.FTZ R14, R19, R24.reuse, R14 ;  /* 0x00000018130e7223 */ /* 0x080fe2000001000e */
[-C--:B------:R-:W-:Y:S01]  /*0250*/  FFMA.FTZ R5, R18, R24.reuse, R21 ;  /* 0x0000001812057223 */ /* 0x080fe20000010015 */
[-C--:B------:R-:W-:Y:S01]  /*0260*/  FFMA.FTZ R8, R3, R24.reuse, R8 ;  /* 0x0000001803087223 */ /* 0x080fe20000010008 */
[-C--:B------:R-:W-:Y:S01]  /*0270*/  FFMA.FTZ R9, R12, R24.reuse, R9 ;  /* 0x000000180c097223 */ /* 0x080fe20000010009 */
[-C--:B------:R-:W-:Y:S01]  /*0280*/  FFMA.FTZ R10, R13, R24.reuse, R6 ;  /* 0x000000180d0a7223 */ /* 0x080fe20000010006 */
[----:B------:R-:W-:Y:S01]  /*0290*/  FFMA.FTZ R11, R16, R24, R7 ;  /* 0x00000018100b7223 */ /* 0x000fe20000010007 */
[----:B------:R-:W-:Y:S06]  /*02a0*/  BRA `(.L_x_2579) ;  /* 0x0000000000407947 */ /* 0x000fec0003800000 */
.L_x_2578:
[----:B------:R-:W-:Y:S01]  /*02b0*/  FADD.FTZ R18, -R24, 1 ;  /* 0x3f80000018127421 */ /* 0x000fe20000010100 */
[----:B-----5:R-:W-:Y:S01]  /*02c0*/  FADD.FTZ R20, -R15, R17 ;  /* 0x000000110f147221 */ /* 0x020fe20000010100 */
[----:B------:R-:W-:Y:S01]  /*02d0*/  FADD.FTZ R19, -R14, R16 ;  /* 0x000000100e137221 */ /* 0x000fe20000010100 */
[----:B------:R-:W-:Y:S01]  /*02e0*/  FADD.FTZ R5, -R21, R23 ;  /* 0x0000001715057221 */ /* 0x000fe20000010100 */
[----:B------:R-:W-:Y:S01]  /*02f0*/  FFMA.FTZ R4, R3, -R18, R22 ;  /* 0x8000001203047223 */ /* 0x000fe20000010016 */
[C---:B------:R-:W-:Y:S01]  /*0300*/  FFMA.FTZ R15, -R18.reuse, R20, R17 ;  /* 0x00000014120f7223 */ /* 0x040fe20000010111 */
[----:B------:R-:W-:Y:S01]  /*0310*/  FFMA.FTZ R14, -R18, R19, R16 ;  /* 0x00000013120e7223 */ /* 0x000fe20000010110 */
[----:B------:R-:W-:Y:S01]  /*0320*/  FADD.FTZ R17, -R6, R10 ;  /* 0x0000000a06117221 */ /* 0x000fe20000010100 */
[--C-:B------:R-:W-:Y:S01]  /*0330*/  FADD.FTZ R3, -R8, R12.reuse ;  /* 0x0000000c08037221 */ /* 0x100fe20000010100 */
[----:B------:R-:W-:Y:S01]  /*0340*/  FADD.FTZ R16, -R9, R13 ;  /* 0x0000000d09107221 */ /* 0x000fe20000010100 */
[----:B------:R-:W-:Y:S01]  /*0350*/  FADD.FTZ R6, -R7, R11 ;  /* 0x0000000b07067221 */ /* 0x000fe20000010100 */
[C---:B------:R-:W-:Y:S01]  /*0360*/  FFMA.FTZ R5, -R18.reuse, R5, R23 ;  /* 0x0000000512057223 */ /* 0x040fe20000010117 */
[C---:B------:R-:W-:Y:S01]  /*0370*/  FFMA.FTZ R8, -R18.reuse, R3, R12 ;  /* 0x0000000312087223 */ /* 0x040fe2000001010c */
[C---:B------:R-:W-:Y:S01]  /*0380*/  FFMA.FTZ R9, -R18.reuse, R16, R13 ;  /* 0x0000001012097223 */ /* 0x040fe2000001010d */
[C---:B------:R-:W-:Y:S01]  /*0390*/  FFMA.FTZ R10, -R18.reuse, R17, R10 ;  /* 0x00000011120a7223 */ /* 0x040fe2000001010a */
[----:B------:R-:W-:-:S07]  /*03a0*/  FFMA.FTZ R11, -R18, R6, R11 ;  /* 0x00000006120b7223 */ /* 0x000fce000001010b */
.L_x_2579:
[----:B------:R-:W0:Y:S02]  /*03b0*/  LDC.64 R6, c[0x0][0x228] ;  /* 0x00008a00ff067b82 */ /* 0x000e240000000a00 */
[----:B0-----:R-:W-:-:S04]  /*03c0*/  IMAD.WIDE.U32 R6, R0, 0x4, R6 ;  /* 0x0000000400067825 */ /* 0x001fc800078e0006 */
[----:B------:R-:W-:-:S05]  /*03d0*/  IMAD.WIDE R6, R2, 0x8, R6 ;  /* 0x0000000802067825 */ /* 0x000fca00078e0206 */
[----:B------:R-:W-:Y:S04]  /*03e0*/  STG.E.64 desc[UR4][R6.64], R4 ;  /* 0x0000000406007986 */ /* 0x000fe8000c101b04 */
[----:B------:R-:W-:Y:S04]  /*03f0*/  STG.E.64 desc[UR4][R6.64+0x400], R14 ;  /* 0x0004000e06007986 */ /* 0x000fe8000c101b04 */
[----:B------:R-:W-:Y:S04]  /*0400*/  STG.E.64 desc[UR4][R6.64+0x800], R8 ;  /* 0x0008000806007986 */ /* 0x000fe8000c101b04 */
[----:B------:R-:W-:Y:S01]  /*0410*/  STG.E.64 desc[UR4][R6.64+0xc00], R10 ;  /* 0x000c000a06007986 */ /* 0x000fe2000c101b04 */
[----:B------:R-:W-:Y:S05]  /*0420*/  EXIT ;  /* 0x000000000000794d */ /* 0x000fea0003800000 */
.L_x_2577:
[----:B------:R-:W0:Y:S01]  /*0430*/  S2R R31, SR_TID.X ;  /* 0x00000000001f7919 */ /* 0x000e220000002100 */
[----:B------:R-:W-:Y:S01]  /*0440*/  HFMA2.MMA R30, -RZ, RZ, 0, 0 ;  /* 0x00000000ff1e7435 */ /* 0x000fe200000001ff */
[----:B0-----:R-:W-:Y:S02]  /*0450*/  ISETP.GE.AND P0, PT, R31, R2, PT ;  /* 0x000000021f00720c */ /* 0x001fe40003f06270 */
[----:B------:R-:W-:-:S11]  /*0460*/  MOV R29, R31 ;  /* 0x0000001f001d7202 */ /* 0x000fd60000000f00 */
        /* <DEDUP_REMOVED lines=10> */
[----:B------:R-:W0:Y:S03]  /*0510*/  @!P1 LDC.64 R36, c[0x0][0x238] ;  /* 0x00008e00ff249b82 */ /* 0x000e260000000a00 */
[----:B------:R3:W4:Y:S01]  /*0520*/  @!P0 LDG.E R30, desc[UR4][R22.64] ;  /* 0x00000004161e8981 */ /* 0x000722000c1e1900 */
[----:B-1----:R-:W-:Y:S01]  /*0530*/  @!P0 IMAD.WIDE.U32 R20, R13, 0x4, R20 ;  /* 0x000000040d148825 */ /* 0x002fe200078e0014 */
[----:B------:R-:W-:-:S05]  /*0540*/  MOV R13, RZ ;  /* 0x000000ff000d7202 */ /* 0x000fca0000000f00 */
[----:B------:R-:W-:Y:S01]  /*0550*/  @!P2 IADD3 R3, R0, R29, RZ ;  /* 0x0000001d0003a210 */ /* 0x000fe20007ffe0ff */
[----:B------:R-:W1:Y:S01]  /*0560*/  @!P2 LDC.64 R24, c[0x0][0x230] ;  /* 0x00008c00ff18ab82 */ /* 0x000e620000000a00 */
[----:B------:R-:W-:Y:S01]  /*0570*/  @!P2 IADD3 R29, R29, 0x80, RZ ;  /* 0x000000801d1da810 */ /* 0x000fe20007ffe0ff */
[----:B------:R5:W4:Y:S03]  /*0580*/  @!P0 LDG.E R13, desc[UR4][R20.64] ;  /* 0x00000004140d8981 */ /* 0x000b26000c1e1900 */
[----:B------:R-:W-:-:S03]  /*0590*/  ISETP.GE.AND P3, PT, R29, R2, PT ;  /* 0x000000021d00720c */ /* 0x000fc60003f66270 */
[----:B------:R-:W1:Y:S10]  /*05a0*/  @!P2 LDC.64 R16, c[0x0][0x238] ;  /* 0x00008e00ff10ab82 */ /* 0x000e740000000a00 */
[----:B------:R-:W-:Y:S01]  /*05b0*/  @!P3 IADD3 R12, R0, R29, RZ ;  /* 0x0000001d000cb210 */ /* 0x000fe20007ffe0ff */
[----:B------:R-:W1:Y:S01]  /*05c0*/  @!P3 LDC.64 R34, c[0x0][0x230] ;  /* 0x00008c00ff22bb82 */ /* 0x000e620000000a00 */
[----:B------:R-:W-:-:S04]  /*05d0*/  @!P3 IADD3 R29, R29, 0x80, RZ ;  /* 0x000000801d1db810 */ /* 0x000fc80007ffe0ff */
[----:B------:R-:W-:-:S03]  /*05e0*/  ISETP.GE.AND P4, PT, R29, R2, PT ;  /* 0x000000021d00720c */ /* 0x000fc60003f86270 */
[----:B---3--:R-:W3:Y:S01]  /*05f0*/  @!P3 LDC.64 R22, c[0x0][0x238] ;  /* 0x00008e00ff16bb82 */ /* 0x008ee20000000a00 */
[----:B------:R-:W-:Y:S01]  /*0600*/  CS2R R14, SRZ ;  /* 0x00000000000e7805 */ /* 0x000fe2000001ff00 */
[----:B--2---:R-:W-:Y:S01]  /*0610*/  @!P1 IMAD.WIDE.U32 R18, R11, 0x4, R18 ;  /* 0x000000040b129825 */ /* 0x004fe200078e0012 */
[----:B------:R-:W-:-:S03]  /*0620*/  CS2R R32, SRZ ;  /* 0x0000000000207805 */ /* 0x000fc6000001ff00 */
[----:B0-----:R-:W-:Y:S01]  /*0630*/  @!P1 IMAD.WIDE.U32 R36, R11, 0x4, R36 ;  /* 0x000000040b249825 */ /* 0x001fe200078e0024 */
[----:B------:R0:W2:Y:S03]  /*0640*/  @!P1 LDG.E R14, desc[UR4][R18.64] ;  /* 0x00000004120e9981 */ /* 0x0000a6000c1e1900 */
[----:B------:R-:W-:Y:S01]  /*0650*/  @!P4 IADD3 R11, R0, R29, RZ ;  /* 0x0000001d000bc210 */ /* 0x000fe20007ffe0ff */
[----:B------:R0:W2:Y:S01]  /*0660*/  @!P1 LDG.E R33, desc[UR4][R36.64] ;  /* 0x0000000424219981 */ /* 0x0000a2000c1e1900 */
[----:B------:R-:W-:Y:S01]  /*0670*/  @!P4 IADD3 R29, R29, 0x80, RZ ;  /* 0x000000801d1dc810 */ /* 0x000fe20007ffe0ff */
[----:B-----5:R-:W5:Y:S01]  /*0680*/  @!P4 LDC.64 R20, c[0x0][0x230] ;  /* 0x00008c00ff14cb82 */ /* 0x020f620000000a00 */
[----:B------:R-:W-:Y:S02]  /*0690*/  HFMA2.MMA R26, -RZ, RZ, 0, 0 ;  /* 0x00000000ff1a7435 */ /* 0x000fe400000001ff */
[----:B------:R-:W-:Y:S01]  /*06a0*/  ISETP.GE.AND P5, PT, R29, R2, PT ;  /* 0x000000021d00720c */ /* 0x000fe20003fa6270 */
[----:B-1----:R-:W-:-:S04]  /*06b0*/  @!P2 IMAD.WIDE.U32 R24, R3, 0x4, R24 ;  /* 0x000000040318a825 */ /* 0x002fc800078e0018 */
[----:B0-----:R-:W0:Y:S01]  /*06c0*/  @!P4 LDC.64 R18, c[0x0][0x238] ;  /* 0x00008e00ff12cb82 */ /* 0x001e220000000a00 */
[----:B------:R-:W-:Y:S01]  /*06d0*/  @!P2 IMAD.WIDE.U32 R16, R3, 0x4, R16 ;  /* 0x000000040310a825 */ /* 0x000fe200078e0010 */
[----:B------:R-:W-:Y:S01]  /*06e0*/  MOV R3, RZ ;  /* 0x000000ff00037202 */ /* 0x000fe20000000f00 */
[----:B------:R1:W2:Y:S02]  /*06f0*/  @!P2 LDG.E R26, desc[UR4][R24.64] ;  /* 0x00000004181aa981 */ /* 0x0002a4000c1e1900 */
[----:B------:R-:W-:-:S03]  /*0700*/  @!P3 IMAD.WIDE.U32 R34, R12, 0x4, R34 ;  /* 0x000000040c22b825 */ /* 0x000fc600078e0022 */
[----:B------:R5:W2:Y:S01]  /*0710*/  @!P2 LDG.E R3, desc[UR4][R16.64] ;  /* 0x000000041003a981 */ /* 0x000aa2000c1e1900 */
[----:B------:R-:W-:Y:S01]  /*0720*/  @!P5 IADD3 R37, R0, R29, RZ ;  /* 0x0000001d0025d210 */ /* 0x000fe20007ffe0ff */
[----:B---3--:R-:W-:Y:S01]  /*0730*/  @!P3 IMAD.WIDE.U32 R22, R12, 0x4, R22 ;  /* 0x000000040c16b825 */ /* 0x008fe200078e0016 */
[----:B------:R-:W-:Y:S01]  /*0740*/  @!P5 IADD3 R29, R29, 0x80, RZ ;  /* 0x000000801d1dd810 */ /* 0x000fe20007ffe0ff */
[----:B------:R-:W-:Y:S01]  /*0750*/  HFMA2.MMA R12, -RZ, RZ, 0, 0 ;  /* 0x00000000ff0c7435 */ /* 0x000fe200000001ff */
[----:B-1----:R-:W1:Y:S01]  /*0760*/  @!P5 LDC.64 R24, c[0x0][0x238] ;  /* 0x00008e00ff18db82 */ /* 0x002e620000000a00 */
[----:B------:R3:W2:Y:S01]  /*0770*/  @!P3 LDG.E R15, desc[UR4][R34.64] ;  /* 0x00000004220fb981 */ /* 0x0006a2000c1e1900 */
[----:B------:R-:W-:Y:S01]  /*0780*/  ISETP.GE.AND P2, PT, R29, R2, PT ;  /* 0x000000021d00720c */ /* 0x000fe20003f46270 */
[----:B-----5:R-:W-:Y:S01]  /*0790*/  @!P4 IMAD.WIDE.U32 R20, R11, 0x4, R20 ;  /* 0x000000040b14c825 */ /* 0x020fe200078e0014 */
[----:B------:R-:W-:-:S04]  /*07a0*/  MOV R28, RZ ;  /* 0x000000ff001c7202 */ /* 0x000fc80000000f00 */
[----:B------:R-:W5:Y:S01]  /*07b0*/  @!P5 LDC.64 R16, c[0x0][0x230] ;  /* 0x00008c00ff10db82 */ /* 0x000f620000000a00 */
[----:B------:R3:W2:Y:S01]  /*07c0*/  @!P3 LDG.E R12, desc[UR4][R22.64] ;  /* 0x00000004160cb981 */ /* 0x0006a2000c1e1900 */
[----:B0-----:R-:W-:Y:S01]  /*07d0*/  @!P4 IMAD.WIDE.U32 R18, R11, 0x4, R18 ;  /* 0x000000040b12c825 */ /* 0x001fe200078e0012 */
[----:B------:R-:W-:Y:S02]  /*07e0*/  HFMA2.MMA R11, -RZ, RZ, 0, 0 ;  /* 0x00000000ff0b7435 */ /* 0x000fe400000001ff */
[----:B------:R0:W2:Y:S02]  /*07f0*/  @!P4 LDG.E R28, desc[UR4][R20.64] ;  /* 0x00000004141cc981 */ /* 0x0000a4000c1e1900 */
[----:B---3--:R-:W-:Y:S01]  /*0800*/  @!P2 IADD3 R35, R0, R29, RZ ;  /* 0x0000001d0023a210 */ /* 0x008fe20007ffe0ff */
[----:B------:R-:W3:Y:S01]  /*0810*/  @!P2 LDC.64 R22, c[0x0][0x230] ;  /* 0x00008c00ff16ab82 */ /* 0x000ee20000000a00 */
[----:B------:R-:W-:-:S04]  /*0820*/  @!P2 IADD3 R29, R29, 0x80, RZ ;  /* 0x000000801d1da810 */ /* 0x000fc80007ffe0ff */
[----:B------:R5:W2:Y:S03]  /*0830*/  @!P4 LDG.E R11, desc[UR4][R18.64] ;  /* 0x00000004120bc981 */ /* 0x000aa6000c1e1900 */
[----:B0-----:R-:W0:Y:S01]  /*0840*/  @!P2 LDC.64 R20, c[0x0][0x238] ;  /* 0x00008e00ff14ab82 */ /* 0x001e220000000a00 */
[----:B------:R-:W-:Y:S01]  /*0850*/  ISETP.GE.AND P1, PT, R29, R2, PT ;  /* 0x000000021d00720c */ /* 0x000fe20003f26270 */
[----:B-1----:R-:W-:-:S04]  /*0860*/  @!P5 IMAD.WIDE.U32 R24, R37, 0x4, R24 ;  /* 0x000000042518d825 */ /* 0x002fc800078e0018 */
[----:B-----5:R-:W-:Y:S01]  /*0870*/  @!P5 IMAD.WIDE.U32 R16, R37, 0x4, R16 ;  /* 0x000000042510d825 */ /* 0x020fe200078e0010 */
[----:B------:R-:W-:Y:S01]  /*0880*/  MOV R37, RZ ;  /* 0x000000ff00257202 */ /* 0x000fe20000000f00 */
[----:B------:R-:W-:-:S03]  /*0890*/  HFMA2.MMA R34, -RZ, RZ, 0, 0 ;  /* 0x00000000ff227435 */ /* 0x000fc600000001ff */
[----:B------:R1:W5:Y:S03]  /*08a0*/  @!P5 LDG.E R32, desc[UR4][R16.64] ;  /* 0x000000041020d981 */ /* 0x000366000c1e1900 */
[----:B------:R-:W0:Y:S01]  /*08b0*/  @!P1 LDC.64 R18, c[0x0][0x230] ;  /* 0x00008c00ff129b82 */ /* 0x000e220000000a00 */
[----:B------:R0:W5:Y:S01]  /*08c0*/  @!P5 LDG.E R37, desc[UR4][R24.64] ;  /* 0x000000041825d981 */ /* 0x000162000c1e1900 */
[----:B---3--:R-:W-:-:S05]  /*08d0*/  @!P2 IMAD.WIDE.U32 R22, R35, 0x4, R22 ;  /* 0x000000042316a825 */ /* 0x008fca00078e0016 */
[----:B------:R3:W5:Y:S01]  /*08e0*/  @!P2 LDG.E R34, desc[UR4][R22.64] ;  /* 0x000000041622a981 */ /* 0x000762000c1e1900 */
[----:B-1----:R-:W1:Y:S01]  /*08f0*/  @!P1 LDC.64 R16, c[0x0][0x238] ;  /* 0x00008e00ff109b82 */ /* 0x002e620000000a00 */
[----:B0-----:R-:W-:Y:S01]  /*0900*/  @!P2 IMAD.WIDE.U32 R20, R35, 0x4, R20 ;  /* 0x000000042314a825 */ /* 0x001fe200078e0014 */
[----:B------:R-:W-:-:S06]  /*0910*/  MOV R35, RZ ;  /* 0x000000ff00237202 */ /* 0x000fcc0000000f00 */
[----:B------:R0:W5:Y:S01]  /*0920*/  @!P2 LDG.E R35, desc[UR4][R20.64] ;  /* 0x000000041423a981 */ /* 0x000162000c1e1900 */
[----:B------:R-:W-:Y:S02]  /*0930*/  @!P1 IADD3 R29, R0, R29, RZ ;  /* 0x0000001d001d9210 */ /* 0x000fe40007ffe0ff */
[----:B------:R-:W-:Y:S02]  /*0940*/  CS2R R24, SRZ ;  /* 0x0000000000187805 */ /* 0x000fe4000001ff00 */
[----:B---3--:R-:W-:Y:S01]  /*0950*/  IADD3 R23, R31, 0x80, RZ ;  /* 0x000000801f177810 */ /* 0x008fe20007ffe0ff */
[----:B------:R-:W3:Y:S01]  /*0960*/  @!P0 LDC R22, c[0x0][0x218] ;  /* 0x00008600ff168b82 */ /* 0x000ee20000000800 */
[----:B------:R-:W-:-:S05]  /*0970*/  @!P1 IMAD.WIDE.U32 R18, R29, 0x4, R18 ;  /* 0x000000041d129825 */ /* 0x000fca00078e0012 */
[----:B------:R-:W5:Y:S01]  /*0980*/  @!P1 LDG.E R24, desc[UR4][R18.64] ;  /* 0x0000000412189981 */ /* 0x000f62000c1e1900 */
[----:B-1----:R-:W-:-:S05]  /*0990*/  @!P1 IMAD.WIDE.U32 R16, R29, 0x4, R16 ;  /* 0x000000041d109825 */ /* 0x002fca00078e0010 */
[----:B------:R1:W5:Y:S01]  /*09a0*/  @!P1 LDG.E R25, desc[UR4][R16.64] ;  /* 0x0000000410199981 */ /* 0x000362000c1e1900 */
[----:B------:R-:W-:Y:S02]  /*09b0*/  ISETP.GE.AND P4, PT, R23, R2, PT ;  /* 0x000000021700720c */ /* 0x000fe40003f86270 */
[----:B------:R-:W-:-:S04]  /*09c0*/  IADD3 R29, R31, 0x100, RZ ;  /* 0x000001001f1d7810 */ /* 0x000fc80007ffe0ff */
[----:B------:R-:W-:-:S07]  /*09d0*/  ISETP.GE.AND P6, PT, R29, R2, PT ;  /* 0x000000021d00720c */ /* 0x000fce0003fc6270 */
[----:B0-----:R-:W0:Y:S01]  /*09e0*/  @!P4 LDC R21, c[0x0][0x218] ;  /* 0x00008600ff15cb82 */ /* 0x001e220000000800 */
[----:B---3--:R-:W-:Y:S02]  /*09f0*/  FSETP.GEU.AND P2, PT, |R22|, 0.5, !P0 ;  /* 0x3f0000001600780b */ /* 0x008fe4000474e200 */
[----:B------:R-:W-:-:S04]  /*0a00*/  IADD3 R29, R31, 0x180, RZ ;  /* 0x000001801f1d7810 */ /* 0x000fc80007ffe0ff */
[----:B------:R-:W-:Y:S01]  /*0a10*/  ISETP.GE.AND P1, PT, R29, R2, PT ;  /* 0x000000021d00720c */ /* 0x000fe20003f26270 */
[----:B-1----:R-:W1:-:S12]  /*0a20*/  @!P6 LDC R17, c[0x0][0x218] ;  /* 0x00008600ff11eb82 */ /* 0x002e580000000800 */
[----:B------:R-:W3:Y:S01]  /*0a30*/  @!P1 LDC R16, c[0x0][0x218] ;  /* 0x00008600ff109b82 */ /* 0x000ee20000000800 */
[C---:B0-----:R-:W-:Y:S01]  /*0a40*/  FSETP.GEU.AND P3, PT, |R21|.reuse, 0.5, !P4 ;  /* 0x3f0000001500780b */ /* 0x041fe2000676e200 */
[----:B------:R-:W-:Y:S01]  /*0a50*/  @!P4 FADD.FTZ R18, -R21, 1 ;  /* 0x3f8000001512c421 */ /* 0x000fe20000010100 */
[----:B-1----:R-:W-:Y:S01]  /*0a60*/  FSETP.GEU.AND P5, PT, |R17|, 0.5, !P6 ;  /* 0x3f0000001100780b */ /* 0x002fe200077ae200 */
[----:B------:R-:W-:Y:S04]  /*0a70*/  BSSY B0, `(.L_x_2580) ;  /* 0x000006a000007945 */ /* 0x000fe80003800000 */
[----:B------:R-:W-:Y:S01]  /*0a80*/  BSSY B1, `(.L_x_2581) ;  /* 0x0000062000017945 */ /* 0x000fe20003800000 */
[----:B----4-:R-:W-:-:S04]  /*0a90*/  @!P0 FADD.FTZ R19, R13, -R30 ;  /* 0x8000001e0d138221 */ /* 0x010fc80000010000 */
[----:B------:R-:W-:Y:S01]  /*0aa0*/  @!P0 FFMA.FTZ R30, R19, R22, R30 ;  /* 0x00000016131e8223 */ /* 0x000fe2000001001e */
[----:B------:R-:W-:-:S04]  /*0ab0*/  @!P0 FADD.FTZ R22, -R22, 1 ;  /* 0x3f80000016168421 */ /* 0x000fc80000010100 */
[----:B------:R-:W-:Y:S01]  /*0ac0*/  @P2 FFMA.FTZ R30, R19, -R22, R13 ;  /* 0x80000016131e2223 */ /* 0x000fe2000001000d */
[----:B------:R-:W-:-:S04]  /*0ad0*/  IADD3 R13, R31, 0x200, RZ ;  /* 0x000002001f0d7810 */ /* 0x000fc80007ffe0ff */
[----:B------:R-:W-:Y:S02]  /*0ae0*/  ISETP.GE.AND P2, PT, R13, R2, PT ;  /* 0x000000020d00720c */ /* 0x000fe40003f46270 */
[----:B------:R-:W-:Y:S01]  /*0af0*/  IADD3 R19, R31, 0x280, RZ ;  /* 0x000002801f137810 */ /* 0x000fe20007ffe0ff */
[----:B--2---:R-:W-:-:S04]  /*0b00*/  @!P4 FADD.FTZ R13, R33, -R14 ;  /* 0x8000000e210dc221 */ /* 0x004fc80000010000 */
[C---:B------:R-:W-:Y:S01]  /*0b10*/  @!P4 FFMA.FTZ R14, R13.reuse, R21, R14 ;  /* 0x000000150d0ec223 */ /* 0x040fe2000001000e */
[----:B------:R-:W-:Y:S01]  /*0b20*/  @P3 FFMA.FTZ R14, R13, -R18, R33 ;  /* 0x800000120d0e3223 */ /* 0x000fe20000010021 */
[----:B------:R-:W-:-:S04]  /*0b30*/  ISETP.GE.AND P3, PT, R19, R2, PT ;  /* 0x000000021300720c */ /* 0x000fc80003f66270 */
[----:B------:R-:W0:Y:S01]  /*0b40*/  @!P2 LDC R13, c[0x0][0x218] ;  /* 0x00008600ff0dab82 */ /* 0x000e220000000800 */
[----:B------:R-:W-:Y:S01]  /*0b50*/  @!P6 FADD.FTZ R19, -R17, 1 ;  /* 0x3f8000001113e421 */ /* 0x000fe20000010100 */
[----:B------:R-:W-:Y:S01]  /*0b60*/  @!P4 MOV R4, R14 ;  /* 0x0000000e0004c202 */ /* 0x000fe20000000f00 */
[----:B------:R-:W-:-:S04]  /*0b70*/  @!P6 FADD.FTZ R18, R3, -R26 ;  /* 0x8000001a0312e221 */ /* 0x000fc80000010000 */
[C---:B------:R-:W-:Y:S01]  /*0b80*/  @!P6 FFMA.FTZ R26, R18.reuse, R17, R26 ;  /* 0x00000011121ae223 */ /* 0x040fe2000001001a */
[----:B------:R-:W-:Y:S01]  /*0b90*/  IADD3 R17, R31, 0x300, RZ ;  /* 0x000003001f117810 */ /* 0x000fe20007ffe0ff */
[----:B------:R-:W-:Y:S01]  /*0ba0*/  @P5 FFMA.FTZ R26, R18, -R19, R3 ;  /* 0x80000013121a5223 */ /* 0x000fe20000010003 */
[----:B---3--:R-:W-:Y:S01]  /*0bb0*/  FSETP.GEU.AND P4, PT, |R16|, 0.5, !P1 ;  /* 0x3f0000001000780b */ /* 0x008fe20004f8e200 */
[----:B------:R-:W1:Y:S01]  /*0bc0*/  @!P3 LDC R3, c[0x0][0x218] ;  /* 0x00008600ff03bb82 */ /* 0x000e620000000800 */
[----:B------:R-:W-:Y:S01]  /*0bd0*/  ISETP.GE.AND P5, PT, R17, R2, PT ;  /* 0x000000021100720c */ /* 0x000fe20003fa6270 */
[----:B------:R-:W-:Y:S01]  /*0be0*/  @!P1 FADD.FTZ R17, R12, -R15 ;  /* 0x8000000f0c119221 */ /* 0x000fe20000010000 */
[----:B------:R-:W-:-:S03]  /*0bf0*/  @!P6 MOV R5, R26 ;  /* 0x0000001a0005e202 */ /* 0x000fc60000000f00 */
[----:B------:R-:W-:Y:S01]  /*0c00*/  @!P1 FFMA.FTZ R15, R17, R16, R15 ;  /* 0x00000010110f9223 */ /* 0x000fe2000001000f */
[----:B------:R-:W-:Y:S01]  /*0c10*/  @!P1 FADD.FTZ R16, -R16, 1 ;  /* 0x3f80000010109421 */ /* 0x000fe20000010100 */
[----:B0-----:R-:W-:Y:S02]  /*0c20*/  FSETP.GEU.AND P6, PT, |R13|, 0.5, !P2 ;  /* 0x3f0000000d00780b */ /* 0x001fe400057ce200 */
[----:B------:R-:W-:Y:S02]  /*0c30*/  IADD3 R19, R31, 0x380, RZ ;  /* 0x000003801f137810 */ /* 0x000fe40007ffe0ff */
[----:B------:R-:W-:Y:S02]  /*0c40*/  @P4 FFMA.FTZ R15, R17, -R16, R12 ;  /* 0x80000010110f4223 */ /* 0x000fe4000001000c */
[----:B------:R-:W0:Y:S01]  /*0c50*/  @!P5 LDC R17, c[0x0][0x218] ;  /* 0x00008600ff11db82 */ /* 0x000e220000000800 */
[----:B------:R-:W-:Y:S01]  /*0c60*/  ISETP.GE.AND P4, PT, R19, R2, PT ;  /* 0x000000021300720c */ /* 0x000fe20003f86270 */
[----:B------:R-:W-:Y:S01]  /*0c70*/  @!P2 FADD.FTZ R19, R11, -R28 ;  /* 0x8000001c0b13a221 */ /* 0x000fe20000010000 */
[----:B------:R-:W-:-:S03]  /*0c80*/  @!P2 FADD.FTZ R12, -R13, 1 ;  /* 0x3f8000000d0ca421 */ /* 0x000fc60000010100 */
[C---:B------:R-:W-:Y:S01]  /*0c90*/  @!P2 FFMA.FTZ R28, R19.reuse, R13, R28 ;  /* 0x0000000d131ca223 */ /* 0x040fe2000001001c */
[----:B------:R-:W-:Y:S01]  /*0ca0*/  @P6 FFMA.FTZ R28, R19, -R12, R11 ;  /* 0x8000000c131c6223 */ /* 0x000fe2000001000b */
[C---:B-1----:R-:W-:Y:S01]  /*0cb0*/  FSETP.GEU.AND P6, PT, |R3|.reuse, 0.5, !P3 ;  /* 0x3f0000000300780b */ /* 0x042fe20005fce200 */
[----:B------:R-:W1:Y:S01]  /*0cc0*/  @!P0 LDC.64 R12, c[0x0][0x228] ;  /* 0x00008a00ff0c8b82 */ /* 0x000e620000000a00 */
[----:B------:R-:W-:-:S07]  /*0cd0*/  @!P3 FADD.FTZ R14, -R3, 1 ;  /* 0x3f800000030eb421 */ /* 0x000fce0000010100 */
[----:B------:R-:W2:Y:S01]  /*0ce0*/  @!P4 LDC R11, c[0x0][0x218] ;  /* 0x00008600ff0bcb82 */ /* 0x000ea20000000800 */
[----:B-----5:R-:W-:-:S04]  /*0cf0*/  @!P3 FADD.FTZ R19, R37, -R32 ;  /* 0x800000202513b221 */ /* 0x020fc80000010000 */
[C---:B------:R-:W-:Y:S01]  /*0d00*/  @!P3 FFMA.FTZ R32, R19.reuse, R3, R32 ;  /* 0x000000031320b223 */ /* 0x040fe20000010020 */
[----:B------:R-:W-:Y:S01]  /*0d10*/  @P6 FFMA.FTZ R32, R19, -R14, R37 ;  /* 0x8000000e13206223 */ /* 0x000fe20000010025 */
[----:B0-----:R-:W-:Y:S02]  /*0d20*/  FSETP.GEU.AND P6, PT, |R17|, 0.5, !P5 ;  /* 0x3f0000001100780b */ /* 0x001fe40006fce200 */
[----:B------:R-:W-:Y:S01]  /*0d30*/  @!P0 IADD3 R3, R0, R31, RZ ;  /* 0x0000001f00038210 */ /* 0x000fe20007ffe0ff */
[----:B------:R-:W-:Y:S01]  /*0d40*/  @!P5 FADD.FTZ R14, R35, -R34 ;  /* 0x80000022230ed221 */ /* 0x000fe20000010000 */
[----:B------:R-:W-:-:S03]  /*0d50*/  @!P0 MOV R27, R30 ;  /* 0x0000001e001b8202 */ /* 0x000fc60000000f00 */
[----:B------:R-:W-:Y:S01]  /*0d60*/  @!P5 FFMA.FTZ R34, R14, R17, R34 ;  /* 0x000000110e22d223 */ /* 0x000fe20000010022 */
[----:B------:R-:W-:Y:S01]  /*0d70*/  @!P5 FADD.FTZ R17, -R17, 1 ;  /* 0x3f8000001111d421 */ /* 0x000fe20000010100 */
[----:B-1----:R-:W-:Y:S01]  /*0d80*/  @!P0 IMAD.WIDE.U32 R12, R3, 0x4, R12 ;  /* 0x00000004030c8825 */ /* 0x002fe200078e000c */
[----:B------:R-:W-:-:S03]  /*0d90*/  @!P0 MOV R31, R23 ;  /* 0x00000017001f8202 */ /* 0x000fc60000000f00 */
[----:B------:R-:W-:Y:S01]  /*0da0*/  @P6 FFMA.FTZ R34, R14, -R17, R35 ;  /* 0x800000110e226223 */ /* 0x000fe20000010023 */
[----:B--2---:R-:W-:Y:S01]  /*0db0*/  FSETP.GEU.AND P6, PT, |R11|, 0.5, !P4 ;  /* 0x3f0000000b00780b */ /* 0x004fe200067ce200 */
[----:B------:R0:W-:Y:S01]  /*0dc0*/  @!P0 STG.E desc[UR4][R12.64], R27 ;  /* 0x0000001b0c008986 */ /* 0x0001e2000c101904 */
[----:B------:R-:W-:Y:S01]  /*0dd0*/  ISETP.GE.AND P0, PT, R31, R2, PT ;  /* 0x000000021f00720c */ /* 0x000fe20003f06270 */
[----:B------:R-:W-:Y:S01]  /*0de0*/  @!P4 FADD.FTZ R14, -R11, 1 ;  /* 0x3f8000000b0ec421 */ /* 0x000fe20000010100 */
[----:B------:R-:W-:-:S04]  /*0df0*/  @!P4 FADD.FTZ R3, R25, -R24 ;  /* 0x800000181903c221 */ /* 0x000fc80000010000 */
[----:B------:R-:W-:-:S05]  /*0e00*/  @!P4 FFMA.FTZ R24, R3, R11, R24 ;  /* 0x0000000b0318c223 */ /* 0x000fca0000010018 */
[----:B------:R-:W-:Y:S01]  /*0e10*/  @P6 FFMA.FTZ R24, R3, -R14, R25 ;  /* 0x8000000e03186223 */ /* 0x000fe20000010019 */
[----:B------:R-:W-:Y:S02]  /*0e20*/  @!P1 MOV R6, R15 ;  /* 0x0000000f00069202 */ /* 0x000fe40000000f00 */
[----:B------:R-:W-:Y:S02]  /*0e30*/  @!P2 MOV R7, R28 ;  /* 0x0000001c0007a202 */ /* 0x000fe40000000f00 */
[----:B------:R-:W-:Y:S02]  /*0e40*/  @!P3 MOV R8, R32 ;  /* 0x000000200008b202 */ /* 0x000fe40000000f00 */
[----:B------:R-:W-:Y:S02]  /*0e50*/  @!P5 MOV R9, R34 ;  /* 0x000000220009d202 */ /* 0x000fe40000000f00 */
[----:B------:R-:W-:Y:S01]  /*0e60*/  @!P4 MOV R10, R24 ;  /* 0x00000018000ac202 */ /* 0x000fe20000000f00 */
[----:B0-----:R-:W-:Y:S06]  /*0e70*/  @P0 BRA `(.L_x_2582) ;  /* 0x0000000000300947 */ /* 0x001fec0003800000 */
[----:B------:R-:W0:Y:S01]  /*0e80*/  LDC.64 R12, c[0x0][0x228] ;  /* 0x00008a00ff0c7b82 */ /* 0x000e220000000a00 */
[----:B------:R-:W-:Y:S02]  /*0e90*/  IADD3 R3, R0, R31, RZ ;  /* 0x0000001f00037210 */ /* 0x000fe40007ffe0ff */
[----:B------:R-:W-:-:S04]  /*0ea0*/  IADD3 R31, R31, 0x80, RZ ;  /* 0x000000801f1f7810 */ /* 0x000fc80007ffe0ff */
[----:B------:R-:W-:Y:S01]  /*0eb0*/  ISETP.GE.AND P0, PT, R31, R2, PT ;  /* 0x000000021f00720c */ /* 0x000fe20003f06270 */
[----:B0-----:R-:W-:-:S05]  /*0ec0*/  IMAD.WIDE.U32 R12, R3, 0x4, R12 ;  /* 0x00000004030c7825 */ /* 0x001fca00078e000c */
[----:B------:R0:W-:Y:S07]  /*0ed0*/  STG.E desc[UR4][R12.64], R4 ;  /* 0x000000040c007986 */ /* 0x0001ee000c101904 */
[----:B------:R-:W-:Y:S05]  /*0ee0*/  @P0 BRA `(.L_x_2583) ;  /* 0x0000000000300947 */ /* 0x000fea0003800000 */
[----:B0-----:R-:W0:Y:S01]  /*0ef0*/  LDC.64 R12, c[0x0][0x228] ;  /* 0x00008a00ff0c7b82 */ /* 0x001e220000000a00 */
[----:B------:R-:W-:Y:S02]  /*0f00*/  IADD3 R3, R0, R31, RZ ;  /* 0x0000001f00037210 */ /* 0x000fe40007ffe0ff */
[----:B------:R-:W-:-:S03]  /*0f10*/  IADD3 R31, R31, 0x80, RZ ;  /* 0x000000801f1f7810 */ /* 0x000fc60007ffe0ff */
[----:B0-----:R-:W-:-:S05]  /*0f20*/  IMAD.WIDE.U32 R12, R3, 0x4, R12 ;  /* 0x00000004030c7825 */ /* 0x001fca00078e000c */
[----:B------:R0:W-:Y:S02]  /*0f30*/  STG.E desc[UR4][R12.64], R5 ;  /* 0x000000050c007986 */ /* 0x0001e4000c101904 */
.L_x_2582:
[----:B------:R-:W-:-:S13]  /*0f40*/  ISETP.GE.AND P0, PT, R31, R2, PT ;  /* 0x000000021f00720c */ /* 0x000fda0003f06270 */
[----:B------:R-:W-:Y:S05]  /*0f50*/  @P0 BRA `(.L_x_2584) ;  /* 0x0000000000300947 */ /* 0x000fea0003800000 */
[----:B0-----:R-:W0:Y:S01]  /*0f60*/  LDC.64 R4, c[0x0][0x228] ;  /* 0x00008a00ff047b82 */ /* 0x001e220000000a00 */
[----:B------:R-:W-:Y:S02]  /*0f70*/  IADD3 R3, R0, R31, RZ ;  /* 0x0000001f00037210 */ /* 0x000fe40007ffe0ff */
[----:B------:R-:W-:-:S03]  /*0f80*/  IADD3 R31, R31, 0x80, RZ ;  /* 0x000000801f1f7810 */ /* 0x000fc60007ffe0ff */
[----:B0-----:R-:W-:-:S05]  /*0f90*/  IMAD.WIDE.U32 R4, R3, 0x4, R4 ;  /* 0x0000000403047825 */ /* 0x001fca00078e0004 */
[----:B------:R1:W-:Y:S02]  /*0fa0*/  STG.E desc[UR4][R4.64], R6 ;  /* 0x0000000604007986 */ /* 0x0003e4000c101904 */
.L_x_2583:
[----:B------:R-:W-:-:S13]  /*0fb0*/  ISETP.GE.AND P0, PT, R31, R2, PT ;  /* 0x000000021f00720c */ /* 0x000fda0003f06270 */
[----:B------:R-:W-:Y:S05]  /*0fc0*/  @P0 BRA `(.L_x_2585) ;  /* 0x0000000000340947 */ /* 0x000fea0003800000 */
[----:B01----:R-:W0:Y:S01]  /*0fd0*/  LDC.64 R4, c[0x0][0x228] ;  /* 0x00008a00ff047b82 */ /* 0x003e220000000a00 */
[----:B------:R-:W-:Y:S02]  /*0fe0*/  IADD3 R3, R0, R31, RZ ;  /* 0x0000001f00037210 */ /* 0x000fe40007ffe0ff */
[----:B------:R-:W-:-:S03]  /*0ff0*/  IADD3 R31, R31, 0x80, RZ ;  /* 0x000000801f1f7810 */ /* 0x000fc60007ffe0ff */
[----:B0-----:R-:W-:-:S05]  /*1000*/  IMAD.WIDE.U32 R4, R3, 0x4, R4 ;  /* 0x0000000403047825 */ /* 0x001fca00078e0004 */
[----:B------:R1:W-:Y:S02]  /*1010*/  STG.E desc[UR4][R4.64], R7 ;  /* 0x0000000704007986 */ /* 0x0003e4000c101904 */
.L_x_2584:
[----:B------:R-:W-:-:S13]  /*1020*/  ISETP.GE.AND P0, PT, R31, R2, PT ;  /* 0x000000021f00720c */ /* 0x000fda0003f06270 */
[----:B------:R-:W-:Y:S05]  /*1030*/  @P0 BREAK B1 ;  /* 0x0000000000010942 */ /* 0x000fea0003800000 */
[----:B------:R-:W-:Y:S05]  /*1040*/  @P0 BRA `(.L_x_2586) ;  /* 0x0000000000300947 */ /* 0x000fea0003800000 */
[----:B01----:R-:W0:Y:S01]  /*1050*/  LDC.64 R4, c[0x0][0x228] ;  /* 0x00008a00ff047b82 */ /* 0x003e220000000a00 */
[----:B------:R-:W-:Y:S02]  /*1060*/  IADD3 R3, R0, R31, RZ ;  /* 0x0000001f00037210 */ /* 0x000fe40007ffe0ff */
[----:B------:R-:W-:-:S03]  /*1070*/  IADD3 R31, R31, 0x80, RZ ;  /* 0x000000801f1f7810 */ /* 0x000fc60007ffe0ff */
[----:B0-----:R-:W-:-:S05]  /*1080*/  IMAD.WIDE.U32 R4, R3, 0x4, R4 ;  /* 0x0000000403047825 */ /* 0x001fca00078e0004 */
[----:B------:R2:W-:Y:S02]  /*1090*/  STG.E desc[UR4][R4.64], R8 ;  /* 0x0000000804007986 */ /* 0x0005e4000c101904 */
.L_x_2585:
[----:B------:R-:W-:Y:S05]  /*10a0*/  BSYNC B1 ;  /* 0x0000000000017941 */ /* 0x000fea0003800000 */
.L_x_2581:
[----:B------:R-:W-:-:S13]  /*10b0*/  ISETP.GE.AND P0, PT, R31, R2, PT ;  /* 0x000000021f00720c */ /* 0x000fda0003f06270 */
[----:B012---:R-:W0:Y:S01]  /*10c0*/  @!P0 LDC.64 R4, c[0x0][0x228] ;  /* 0x00008a00ff048b82 */ /* 0x007e220000000a00 */
[----:B------:R-:W-:Y:S02]  /*10d0*/  @!P0 IADD3 R3, R0, R31, RZ ;  /* 0x0000001f00038210 */ /* 0x000fe40007ffe0ff */
[----:B------:R-:W-:-:S03]  /*10e0*/  @!P0 IADD3 R31, R31, 0x80, RZ ;  /* 0x000000801f1f8810 */ /* 0x000fc60007ffe0ff */
[----:B0-----:R-:W-:-:S05]  /*10f0*/  @!P0 IMAD.WIDE.U32 R4, R3, 0x4, R4 ;  /* 0x0000000403048825 */ /* 0x001fca00078e0004 */
[----:B------:R2:W-:Y:S02]  /*1100*/  @!P0 STG.E desc[UR4][R4.64], R9 ;  /* 0x0000000904008986 */ /* 0x0005e4000c101904 */
.L_x_2586:
[----:B------:R-:W-:Y:S05]  /*1110*/  BSYNC B0 ;  /* 0x0000000000007941 */ /* 0x000fea0003800000 */
.L_x_2580:
[----:B------:R-:W-:Y:S05]  /*1120*/  WARPSYNC.ALL ;  /* 0x0000000000007948 */ /* 0x000fea0003800000 */
[----:B------:R-:W-:-:S13]  /*1130*/  ISETP.GE.AND P0, PT, R31, R2, PT ;  /* 0x000000021f00720c */ /* 0x000fda0003f06270 */
[----:B------:R-:W-:Y:S05]  /*1140*/  @P0 EXIT ;  /* 0x000000000000094d */ /* 0x000fea0003800000 */
[----:B------:R-:W3:Y:S01]  /*1150*/  LDC.64 R2, c[0x0][0x228] ;  /* 0x00008a00ff027b82 */ /* 0x000ee20000000a00 */
[----:B------:R-:W-:-:S05]  /*1160*/  IADD3 R31, R0, R31, RZ ;  /* 0x0000001f001f7210 */ /* 0x000fca0007ffe0ff */
[----:B---3--:R-:W-:-:S05]  /*1170*/  IMAD.WIDE.U32 R2, R31, 0x4, R2 ;  /* 0x000000041f027825 */ /* 0x008fca00078e0002 */
[----:B------:R-:W-:Y:S01]  /*1180*/  STG.E desc[UR4][R2.64], R10 ;  /* 0x0000000a02007986 */ /* 0x000fe2000c101904 */
[----:B------:R-:W-:Y:S05]  /*1190*/  EXIT ;  /* 0x000000000000794d */ /* 0x000fea0003800000 */
.L_x_2587:
        /* <DEDUP_REMOVED lines=14> */
.L_x_7980:


//--------------------- .text._ZN2at6native29vectorized_elementwise_kernelILi4EZZZNS0_44_GLOBAL__N__40a83637_7_Lerp_cu_f5210f67_358318lerp_scalar_kernelERNS_18TensorIteratorBaseERKN3c106ScalarEENKUlvE0_clEvENKUlvE0_clEvEUlffE_St5arrayIPcLm3EEEEviT0_T1_ --------------------------
	.section	.text._ZN2at6native29vectorized_elementwise_kernelILi4EZZZNS0_44_GLOBAL__N__40a83637_7_Lerp_cu_f5210f67_358318lerp_scalar_kernelERNS_18TensorIteratorBaseERKN3c106ScalarEENKUlvE0_clEvENKUlvE0_clEvEUlffE_St5arrayIPcLm3EEEEviT0_T1_,"ax",@progbits
	.align	128
        .global         _ZN2at6native29vectorized_elementwise_kernelILi4EZZZNS0_44_GLOBAL__N__40a83637_7_Lerp_cu_f5210f67_358318lerp_scalar_kernelERNS_18TensorIteratorBaseERKN3c106ScalarEENKUlvE0_clEvENKUlvE0_clEvEUlffE_St5arrayIPcLm3EEEEviT0_T1_
        .type           _ZN2at6native29vectorized_elementwise_kernelILi4EZZZNS0_44_GLOBAL__N__40a83637_7_Lerp_cu_f5210f67_358318lerp_scalar_kernelERNS_18TensorIteratorBaseERKN3c106ScalarEENKUlvE0_clEvENKUlvE0_clEvEUlffE_St5arrayIPcLm3EEEEviT0_T1_,@function
        .size           _ZN2at6native29vectorized_elementwise_kernelILi4EZZZNS0_44_GLOBAL__N__40a83637_7_Lerp_cu_f5210f67_358318lerp_scalar_kernelERNS_18TensorIteratorBaseERKN3c106ScalarEENKUlvE0_clEvENKUlvE0_clEvEUlffE_St5arrayIPcLm3EEEEviT0_T1_,(.L_x_7981 - _ZN2at6native29vectorized_elementwise_kernelILi4EZZZNS0_44_GLOBAL__N__40a83637_7_Lerp_cu_f5210f67_358318lerp_scalar_kernelERNS_18TensorIteratorBaseERKN3c106ScalarEENKUlvE0_clEvENKUlvE0_clEvEUlffE_St5arrayIPcLm3EEEEviT0_T1_)
        .other          _ZN2at6native29vectorized_elementwise_kernelILi4EZZZNS0_44_GLOBAL__N__40a83637_7_Lerp_cu_f5210f67_358318lerp_scalar_kernelERNS_18TensorIteratorBaseERKN3c106ScalarEENKUlvE0_clEvENKUlvE0_clEvEUlffE_St5arrayIPcLm3EEEEviT0_T1_,@"STO_CUDA_ENTRY STV_DEFAULT"
_ZN2at6native29vectorized_elementwise_kernelILi4EZZZNS0_44_GLOBAL__N__40a83637_7_Lerp_cu_f5210f67_358318lerp_scalar_kernelERNS_18TensorIteratorBaseERKN3c106ScalarEENKUlvE0_clEvENKUlvE0_clEvEUlffE_St5arrayIPcLm3EEEEviT0_T1_:
.text._ZN2at6native29vectorized_elementwise_kernelILi4EZZZNS0_44_GLOBAL__N__40a83637_7_Lerp_cu_f5210f67_358318lerp_scalar_kernelERNS_18TensorIteratorBaseERKN3c106ScalarEENKUlvE0_clEvENKUlvE0_clEvEUlffE_St5arrayIPcLm3EEEEviT0_T1_:
        /* <DEDUP_REMOVED lines=15> */
[----:B------:R-:W2:Y:S04]  /*00f0*/  LDG.E.128 R12, desc[UR4][R20.64] ;  /* 0x00000004140c7981 */ /* 0x000ea8000c1e1d00 */
[----:B------:R0:W5:Y:S01]  /*0100*/  LDG.E.128 R8, desc[UR4][R20.64+0x800] ;  /* 0x0008000414087981 */ /* 0x000162000c1e1d00 */
[----:B------:R-:W-:-:S05]  /*0110*/  IMAD.WIDE.U32 R22, R2, 0x10, R6 ;  /* 0x0000001002167825 */ /* 0x000fca00078e0006 */
[----:B------:R-:W2:Y:S04]  /*0120*/  LDG.E.128 R4, desc[UR4][R22.64] ;  /* 0x0000000416047981 */ /* 0x000ea8000c1e1d00 */
[----:B------:R0:W5:Y:S01]  /*0130*/  LDG.E.128 R16, desc[UR4][R22.64+0x800] ;  /* 0x0008000416107981 */ /* 0x000162000c1e1d00 */
[----:B---3--:R-:W-:Y:S01]  /*0140*/  FSETP.GEU.FTZ.AND P0, PT, |R24|, 0.5, PT ;  /* 0x3f0000001800780b */ /* 0x008fe20003f1e200 */
[----:B--2---:R-:W-:-:S12]  /*0150*/  FADD.FTZ R3, -R12, R4 ;  /* 0x000000040c037221 */ /* 0x004fd80000010100 */
[----:B0-----:R-:W-:Y:S05]  /*0160*/  @P0 BRA `(.L_x_2589) ;  /* 0x0000000000400947 */ /* 0x001fea0003800000 */
[----:B------:R-:W-:Y:S01]  /*0170*/  FADD.FTZ R20, -R13, R5 ;  /* 0x000000050d147221 */ /* 0x000fe20000010100 */
[----:B------:R-:W-:Y:S01]  /*0180*/  FADD.FTZ R21, -R14, R6 ;  /* 0x000000060e157221 */ /* 0x000fe20000010100 */
[-C--:B------:R-:W-:Y:S01]  /*0190*/  FFMA.FTZ R4, R3, R24.reuse, R12 ;  /* 0x0000001803047223 */ /* 0x080fe2000001000c */
[----:B------:R-:W-:Y:S01]  /*01a0*/  FADD.FTZ R22, -R15, R7 ;  /* 0x000000070f167221 */ /* 0x000fe20000010100 */
[-C--:B------:R-:W-:Y:S01]  /*01b0*/  FFMA.FTZ R5, R20, R24.reuse, R13 ;  /* 0x0000001814057223 */ /* 0x080fe2000001000d */
[-C--:B------:R-:W-:Y:S01]  /*01c0*/  FFMA.FTZ R6, R21, R24.reuse, R14 ;  /* 0x0000001815067223 */ /* 0x080fe2000001000e */
[----:B-----5:R-:W-:Y:S01]  /*01d0*/  FADD.FTZ R3, -R8, R16 ;  /* 0x0000001008037221 */ /* 0x020fe20000010100 */
        /* <DEDUP_REMOVED lines=8> */
[----:B------:R-:W-:Y:S06]  /*0260*/  BRA `(.L_x_2590) ;  /* 0x0000000000407947 */ /* 0x000fec0003800000 */
.L_x_2589:
[----:B------:R-:W-:Y:S01]  /*0270*/  FADD.FTZ R21, -R14, R6 ;  /* 0x000000060e157221 */ /* 0x000fe20000010100 */
[----:B------:R-:W-:Y:S01]  /*0280*/  FADD.FTZ R12, -R24, 1 ;  /* 0x3f800000180c7421 */ /* 0x000fe20000010100 */
[----:B------:R-:W-:Y:S01]  /*0290*/  FADD.FTZ R13, -R13, R5 ;  /* 0x000000050d0d7221 */ /* 0x000fe20000010100 */
[----:B------:R-:W-:Y:S01]  /*02a0*/  FADD.FTZ R14, -R15, R7 ;  /* 0x000000070f0e7221 */ /* 0x000fe20000010100 */
[----:B-----5:R-:W-:Y:S01]  /*02b0*/  FADD.FTZ R20, -R11, R19 ;  /* 0x000000130b147221 */ /* 0x020fe20000010100 */
[----:B------:R-:W-:Y:S01]  /*02c0*/  FFMA.FTZ R4, R3, -R12, R4 ;  /* 0x8000000c03047223 */ /* 0x000fe20000010004 */
[C---:B------:R-:W-:Y:S01]  /*02d0*/  FFMA.FTZ R5, -R12.reuse, R13, R5 ;  /* 0x0000000d0c057223 */ /* 0x040fe20000010105 */
[----:B------:R-:W-:Y:S01]  /*02e0*/  FFMA.FTZ R7, -R12, R14, R7 ;  /* 0x0000000e0c077223 */ /* 0x000fe20000010107 */
[----:B------:R-:W-:Y:S01]  /*02f0*/  FADD.FTZ R3, -R8, R16 ;  /* 0x0000001008037221 */ /* 0x000fe20000010100 */
[--C-:B------:R-:W-:Y:S01]  /*0300*/  FADD.FTZ R14, -R9, R17.reuse ;  /* 0x00000011090e7221 */ /* 0x100fe20000010100 */
[----:B------:R-:W-:Y:S01]  /*0310*/  FADD.FTZ R13, -R10, R18 ;  /* 0x000000120a0d7221 */ /* 0x000fe20000010100 */
[C---:B------:R-:W-:Y:S01]  /*0320*/  FFMA.FTZ R6, -R12.reuse, R21, R6 ;  /* 0x000000150c067223 */ /* 0x040fe20000010106 */
[C---:B------:R-:W-:Y:S01]  /*0330*/  FFMA.FTZ R8, -R12.reuse, R3, R16 ;  /* 0x000000030c087223 */ /* 0x040fe20000010110 */
[C---:B------:R-:W-:Y:S01]  /*0340*/  FFMA.FTZ R9, -R12.reuse, R14, R17 ;  /* 0x0000000e0c097223 */ /* 0x040fe20000010111 */
[C---:B------:R-:W-:Y:S01]  /*0350*/  FFMA.FTZ R10, -R12.reuse, R13, R18 ;  /* 0x0000000d0c0a7223 */ /* 0x040fe20000010112 */
[----:B------:R-:W-:-:S07]  /*0360*/  FFMA.FTZ R11, -R12, R20, R19 ;  /* 0x000000140c0b7223 */ /* 0x000fce0000010113 */
.L_x_2590:
[----:B------:R-:W0:Y:S02]  /*0370*/  LDC.64 R12, c[0x0][0x228] ;  /* 0x00008a00ff0c7b82 */ /* 0x000e240000000a00 */
[----:B0-----:R-:W-:-:S04]  /*0380*/  IMAD.WIDE.U32 R12, R0, 0x4, R12 ;  /* 0x00000004000c7825 */ /* 0x001fc800078e000c */
[----:B------:R-:W-:-:S05]  /*0390*/  IMAD.WIDE R12, R2, 0x10, R12 ;  /* 0x00000010020c7825 */ /* 0x000fca00078e020c */
[----:B------:R-:W-:Y:S04]  /*03a0*/  STG.E.128 desc[UR4][R12.64], R4 ;  /* 0x000000040c007986 */ /* 0x000fe8000c101d04 */
[----:B------:R-:W-:Y:S01]  /*03b0*/  STG.E.128 desc[UR4][R12.64+0x800], R8 ;  /* 0x000800080c007986 */ /* 0x000fe2000c101d04 */
[----:B------:R-:W-:Y:S05]  /*03c0*/  EXIT ;  /* 0x000000000000794d */ /* 0x000fea0003800000 */
.L_x_2588:
        /* <DEDUP_REMOVED lines=177> */
.L_x_2593:
[----:B------:R-:W-:-:S13]  /*0ee0*/  ISETP.GE.AND P0, PT, R31, R2, PT ;  /* 0x000000021f00720c */ /* 0x000fda0003f06270 */
[----:B------:R-:W-:Y:S05]  /*0ef0*/  @P0 BRA `(.L_x_2595) ;  /* 0x0000000000300947 */ /* 0x000fea0003800000 */
[----:B0-----:R-:W0:Y:S01]  /*0f00*/  LDC.64 R4, c[0x0][0x228] ;  /* 0x00008a00ff047b82 */ /* 0x001e220000000a00 */
[----:B------:R-:W-:Y:S02]  /*0f10*/  IADD3 R3, R0, R31, RZ ;  /* 0x0000001f00037210 */ /* 0x000fe40007ffe0ff */
[----:B------:R-:W-:-:S03]  /*0f20*/  IADD3 R31, R31, 0x80, RZ ;  /* 0x000000801f1f7810 */ /* 0x000fc60007ffe0ff */
[----:B0-----:R-:W-:-:S05]  /*0f30*/  IMAD.WIDE.U32 R4, R3, 0x4, R4 ;  /* 0x0000000403047825 */ /* 0x001fca00078e0004 */
[----:B------:R1:W-:Y:S02]  /*0f40*/  STG.E desc[UR4][R4.64], R6 ;  /* 0x0000000604007986 */ /* 0x0003e4000c101904 */
.L_x_2594:
[----:B------:R-:W-:-:S13]  /*0f50*/  ISETP.GE.AND P0, PT, R31, R2, PT ;  /* 0x000000021f00720c */ /* 0x000fda0003f06270 */
[----:B------:R-:W-:Y:S05]  /*0f60*/  @P0 BRA `(.L_x_2596) ;  /* 0x0000000000340947 */ /* 0x000fea0003800000 */
[----:B01----:R-:W0:Y:S01]  /*0f70*/  LDC.64 R4, c[0x0][0x228] ;  /* 0x00008a00ff047b82 */ /* 0x003e220000000a00 */
[----:B------:R-:W-:Y:S02]  /*0f80*/  IADD3 R3, R0, R31, RZ ;  /* 0x0000001f00037210 */ /* 0x000fe40007ffe0ff */
[----:B------:R-:W-:-:S03]  /*0f90*/  IADD3 R31, R31, 0x80, RZ ;  /* 0x000000801f1f7810 */ /* 0x000fc60007ffe0ff */
[----:B0-----:R-:W-:-:S05]  /*0fa0*/  IMAD.WIDE.U32 R4, R3, 0x4, R4 ;  /* 0x0000000403047825 */ /* 0x001fca00078e0004 */
[----:B------:R1:W-:Y:S02]  /*0fb0*/  STG.E desc[UR4][R4.64], R7 ;  /* 0x0000000704007986 */ /* 0x0003e4000c101904 */
.L_x_2595:
        /* <DEDUP_REMOVED lines=8> */
.L_x_2596:
[----:B------:R-:W-:Y:S05]  /*1040*/  BSYNC B1 ;  /* 0x0000000000017941 */ /* 0x000fea0003800000 */
.L_x_2592:
[----:B------:R-:W-:-:S13]  /*1050*/  ISETP.GE.AND P0, PT, R31, R2, PT ;  /* 0x000000021f00720c */ /* 0x000fda0003f06270 */
[----:B012---:R-:W0:Y:S01]  /*1060*/  @!P0 LDC.64 R4, c[0x0][0x228] ;  /* 0x00008a00ff048b82 */ /* 0x007e220000000a00 */
[----:B------:R-:W-:Y:S02]  /*1070*/  @!P0 IADD3 R3, R0, R31, RZ ;  /* 0x0000001f00038210 */ /* 0x000fe40007ffe0ff */
[----:B------:R-:W-:-:S03]  /*1080*/  @!P0 IADD3 R31, R31, 0x80, RZ ;  /* 0x000000801f1f8810 */ /* 0x000fc60007ffe0ff */
[----:B0-----:R-:W-:-:S05]  /*1090*/  @!P0 IMAD.WIDE.U32 R4, R3, 0x4, R4 ;  /* 0x0000000403048825 */ /* 0x001fca00078e0004 */
[----:B------:R2:W-:Y:S02]  /*10a0*/  @!P0 STG.E desc[UR4][R4.64], R9 ;  /* 0x0000000904008986 */ /* 0x0005e4000c101904 */
.L_x_2597:
[----:B------:R-:W-:Y:S05]  /*10b0*/  BSYNC B0 ;  /* 0x0000000000007941 */ /* 0x000fea0003800000 */
.L_x_2591:
        /* <DEDUP_REMOVED lines=8> */
.L_x_2598:
        /* <DEDUP_REMOVED lines=12> */
.L_x_7981:


//--------------------- .text._ZN2at6native29vectorized_elementwise_kernelILi8EZZZNS0_44_GLOBAL__N__40a83637_7_Lerp_cu_f5210f67_358318lerp_scalar_kernelERNS_18TensorIteratorBaseERKN3c106ScalarEENKUlvE0_clEvENKUlvE0_clEvEUlffE_St5arrayIPcLm3EEEEviT0_T1_ --------------------------
	.section	.text._ZN2at6native29vectorized_elementwise_kernelILi8EZZZNS0_44_GLOBAL__N__40a83637_7_Lerp_cu_f5210f67_358318lerp_scalar_kernelERNS_18TensorIteratorBaseERKN3c106ScalarEENKUlvE0_clEvENKUlvE0_clEvEUlffE_St5arrayIPcLm3EEEEviT0_T1_,"ax",@progbits
	.align	128
        .global         _ZN2at6native29vectorized_elementwise_kernelILi8EZZZNS0_44_GLOBAL__N__40a83637_7_Lerp_cu_f5210f67_358318lerp_scalar_kernelERNS_18TensorIteratorBaseERKN3c106ScalarEENKUlvE0_clEvENKUlvE0_clEvEUlffE_St5arrayIPcLm3EEEEviT0_T1_
        .type           _ZN2at6native29vectorized_elementwise_kernelILi8EZZZNS0_44_GLOBAL__N__40a83637_7_Lerp_cu_f5210f67_358318lerp_scalar_kernelERNS_18TensorIteratorBaseERKN3c106ScalarEENKUlvE0_clEvENKUlvE0_clEvEUlffE_St5arrayIPcLm3EEEEviT0_T1_,@function
        .size           _ZN2at6native29vectorized_elementwise_kernelILi8EZZZNS0_44_GLOBAL__N__40a83637_7_Lerp_cu_f5210f67_358318lerp_scalar_kernelERNS_18TensorIteratorBaseERKN3c106ScalarEENKUlvE0_clEvENKUlvE0_clEvEUlffE_St5arrayIPcLm3EEEEviT0_T1_,(.L_x_7982 - _ZN2at6native29vectorized_elementwise_kernelILi8EZZZNS0_44_GLOBAL__N__40a83637_7_Lerp_cu_f5210f67_358318lerp_scalar_kernelERNS_18TensorIteratorBaseERKN3c106ScalarEENKUlvE0_clEvENKUlvE0_clEvEUlffE_St5arrayIPcLm3EEEEviT0_T1_)
        .other          _ZN2at6native29vectorized_elementwise_kernelILi8EZZZNS0_44_GLOBAL__N__40a83637_7_Lerp_cu_f5210f67_358318lerp_scalar_kernelERNS_18TensorIteratorBaseERKN3c106ScalarEENKUlvE0_clEvENKUlvE0_clEvEUlffE_St5arrayIPcLm3EEEEviT0_T1_,@"STO_CUDA_ENTRY STV_DEFAULT"
_ZN2at6native29vectorized_elementwise_kernelILi8EZZZNS0_44_GLOBAL__N__40a83637_7_Lerp_cu_f5210f67_358318lerp_scalar_kernelERNS_18TensorIteratorBaseERKN3c106ScalarEENKUlvE0_clEvENKUlvE0_clEvEUlffE_St5arrayIPcLm3EEEEviT0_T1_:
.text._ZN2at6native29vectorized_elementwise_kernelILi8EZZZNS0_44_GLOBAL__N__40a83637_7_Lerp_cu_f5210f67_358318lerp_scalar_kernelERNS_18TensorIteratorBaseERKN3c106ScalarEENKUlvE0_clEvENKUlvE0_clEvEUlffE_St5arrayIPcLm3EEEEviT0_T1_:
        /* <DEDUP_REMOVED lines=39> */
.L_x_2600:
        /* <DEDUP_REMOVED lines=16> */
.L_x_2601:
[----:B------:R-:W0:Y:S02]  /*0370*/  LDC.64 R12, c[0x0][0x228] ;  /* 0x00008a00ff0c7b82 */ /* 0x000e240000000a00 */
[----:B0-----:R-:W-:-:S04]  /*0380*/  IMAD.WIDE.U32 R12, R0, 0x4, R12 ;  /* 0x00000004000c7825 */ /* 0x001fc800078e000c */
[----:B------:R-:W-:-:S05]  /*0390*/  IMAD.WIDE R12, R2, 0x20, R12 ;  /* 0x00000020020c7825 */ /* 0x000fca00078e020c */
[----:B------:R-:W-:Y:S04]  /*03a0*/  STG.E.128 desc[UR4][R12.64], R4 ;  /* 0x000000040c007986 */ /* 0x000fe8000c101d04 */
[----:B------:R-:W-:Y:S01]  /*03b0*/  STG.E.128 desc[UR4][R12.64+0x10], R8 ;  /* 0x000010080c007986 */ /* 0x000fe2000c101d04 */
[----:B------:R-:W-:Y:S05]  /*03c0*/  EXIT ;  /* 0x000000000000794d */ /* 0x000fea0003800000 */
.L_x_2599:
        /* <DEDUP_REMOVED lines=177> */
.L_x_2604:
[----:B------:R-:W-:-:S13]  /*0ee0*/  ISETP.GE.AND P0, PT, R31, R2, PT ;  /* 0x000000021f00720c */ /* 0x000fda0003f06270 */
[----:B------:R-:W-:Y:S05]  /*0ef0*/  @P0 BRA `(.L_x_2606) ;  /* 0x0000000000300947 */ /* 0x000fea0003800000 */
[----:B0-----:R-:W0:Y:S01]  /*0f00*/  LDC.64 R4, c[0x0][0x228] ;  /* 0x00008a00ff047b82 */ /* 0x001e220000000a00 */
[----:B------:R-:W-:Y:S02]  /*0f10*/  IADD3 R3, R0, R31, RZ ;  /* 0x0000001f00037210 */ /* 0x000fe40007ffe0ff */
[----:B------:R-:W-:-:S03]  /*0f20*/  IADD3 R31, R31, 0x80, RZ ;  /* 0x000000801f1f7810 */ /* 0x000fc60007ffe0ff */
[----:B0-----:R-:W-:-:S05]  /*0f30*/  IMAD.WIDE.U32 R4, R3, 0x4, R4 ;  /* 0x0000000403047825 */ /* 0x001fca00078e0004 */
[----:B------:R1:W-:Y:S02]  /*0f40*/  STG.E desc[UR4][R4.64], R6 ;  /* 0x0000000604007986 */ /* 0x0003e4000c101904 */
.L_x_2605:
[----:B------:R-:W-:-:S13]  /*0f50*/  ISETP.GE.AND P0, PT, R31, R2, PT ;  /* 0x000000021f00720c */ /* 0x000fda0003f06270 */
[----:B------:R-:W-:Y:S05]  /*0f60*/  @P0 BRA `(.L_x_2607) ;  /* 0x0000000000340947 */ /* 0x000fea0003800000 */
[----:B01----:R-:W0:Y:S01]  /*0f70*/  LDC.64 R4, c[0x0][0x228] ;  /* 0x00008a00ff047b82 */ /* 0x003e220000000a00 */
[----:B------:R-:W-:Y:S02]  /*0f80*/  IADD3 R3, R0, R31, RZ ;  /* 0x0000001f00037210 */ /* 0x000fe40007ffe0ff */
[----:B------:R-:W-:-:S03]  /*0f90*/  IADD3 R31, R31, 0x80, RZ ;  /* 0x000000801f1f7810 */ /* 0x000fc60007ffe0ff */
[----:B0-----:R-:W-:-:S05]  /*0fa0*/  IMAD.WIDE.U32 R4, R3, 0x4, R4 ;  /* 0x0000000403047825 */ /* 0x001fca00078e0004 */
[----:B------:R1:W-:Y:S02]  /*0fb0*/  STG.E desc[UR4][R4.64], R7 ;  /* 0x0000000704007986 */ /* 0x0003e4000c101904 */
.L_x_2606:
        /* <DEDUP_REMOVED lines=8> */
.L_x_2607:
[----:B------:R-:W-:Y:S05]  /*1040*/  BSYNC B1 ;  /* 0x0000000000017941 */ /* 0x000fea0003800000 */
.L_x_2603:
[----:B------:R-:W-:-:S13]  /*1050*/  ISETP.GE.AND P0, PT, R31, R2, PT ;  /* 0x000000021f00720c */ /* 0x000fda0003f06270 */
[----:B012---:R-:W0:Y:S01]  /*1060*/  @!P0 LDC.64 R4, c[0x0][0x228] ;  /* 0x00008a00ff048b82 */ /* 0x007e220000000a00 */
[----:B------:R-:W-:Y:S02]  /*1070*/  @!P0 IADD3 R3, R0, R31, RZ ;  /* 0x0000001f00038210 */ /* 0x000fe40007ffe0ff */
[----:B------:R-:W-:-:S03]  /*1080*/  @!P0 IADD3 R31, R31, 0x80, RZ ;  /* 0x000000801f1f8810 */ /* 0x000fc60007ffe0ff */
[----:B0-----:R-:W-:-:S05]  /*1090*/  @!P0 IMAD.WIDE.U32 R4, R3, 0x4, R4 ;  /* 0x0000000403048825 */ /* 0x001fca00078e0004 */
[----:B------:R2:W-:Y:S02]  /*10a0*/  @!P0 STG.E desc[UR4][R4.64], R9 ;  /* 0x0000000904008986 */ /* 0x0005e4000c101904 */
.L_x_2608:
[----:B------:R-:W-:Y:S05]  /*10b0*/  BSYNC B0 ;  /* 0x0000000000007941 */ /* 0x000fea0003800000 */
.L_x_2602:
        /* <DEDUP_REMOVED lines=8> */
.L_x_2609:
        /* <DEDUP_REMOVED lines=12> */
.L_x_7982:


//--------------------- .text._ZN2at6native18elementwise_kernelILi128ELi4EZNS0_15gpu_kernel_implIZZZNS0_44_GLOBAL__N__40a83637_7_Lerp_cu_f5210f67_358318lerp_scalar_kernelERNS_18TensorIteratorBaseERKN3c106ScalarEENKUlvE0_clEvENKUlvE_clEvEUlddE_EEvS5_RKT_EUliE_EEviT1_ --------------------------
	.section	.text._ZN2at6native18elementwise_kernelILi128ELi4EZNS0_15gpu_kernel_implIZZZNS0_44_GLOBAL__N__40a83637_7_Lerp_cu_f5210f67_358318lerp_scalar_kernelERNS_18TensorIteratorBaseERKN3c106ScalarEENKUlvE0_clEvENKUlvE_clEvEUlddE_EEvS5_RKT_EUliE_EEviT1_,"ax",@progbits
	.align	128
        .global         _ZN2at6native18elementwise_kernelILi128ELi4EZNS0_15gpu_kernel_implIZZZNS0_44_GLOBAL__N__40a83637_7_Lerp_cu_f5210f67_358318lerp_scalar_kernelERNS_18TensorIteratorBaseERKN3c106ScalarEENKUlvE0_clEvENKUlvE_clEvEUlddE_EEvS5_RKT_EUliE_EEviT1_
        .type           _ZN2at6native18elementwise_kernelILi128ELi4EZNS0_15gpu_kernel_implIZZZNS0_44_GLOBAL__N__40a83637_7_Lerp_cu_f5210f67_358318lerp_scalar_kernelERNS_18TensorIteratorBaseERKN3c106ScalarEENKUlvE0_clEvENKUlvE_clEvEUlddE_EEvS5_RKT_EUliE_EEviT1_,@function
        .size           _ZN2at6native18elementwise_kernelILi128ELi4EZNS0_15gpu_kernel_implIZZZNS0_44_GLOBAL__N__40a83637_7_Lerp_cu_f5210f67_358318lerp_scalar_kernelERNS_18TensorIteratorBaseERKN3c106ScalarEENKUlvE0_clEvENKUlvE_clEvEUlddE_EEvS5_RKT_EUliE_EEviT1_,(.L_x_7983 - _ZN2at6native18elementwise_kernelILi128ELi4EZNS0_15gpu_kernel_implIZZZNS0_44_GLOBAL__N__40a83637_7_Lerp_cu_f5210f67_358318lerp_scalar_kernelERNS_18TensorIteratorBaseERKN3c106ScalarEENKUlvE0_clEvENKUlvE_clEvEUlddE_EEvS5_RKT_EUliE_EEviT1_)
        .other          _ZN2at6native18elementwise_kernelILi128ELi4EZNS0_15gpu_kernel_implIZZZNS0_44_GLOBAL__N__40a83637_7_Lerp_cu_f5210f67_358318lerp_scalar_kernelERNS_18TensorIteratorBaseERKN3c106ScalarEENKUlvE0_clEvENKUlvE_clEvEUlddE_EEvS5_RKT_EUliE_EEviT1_,@"STO_CUDA_ENTRY STV_DEFAULT"
_ZN2at6native18elementwise_kernelILi128ELi4EZNS0_15gpu_kernel_implIZZZNS0_44_GLOBAL__N__40a83637_7_Lerp_cu_f5210f67_358318lerp_scalar_kernelERNS_18TensorIteratorBaseERKN3c106ScalarEENKUlvE0_clEvENKUlvE_clEvEUlddE_EEvS5_RKT_EUliE_EEviT1_:
.text._ZN2at6native18elementwise_kernelILi128ELi4EZNS0_15gpu_kernel_implIZZZNS0_44_GLOBAL__N__40a83637_7_Lerp_cu_f5210f67_358318lerp_scalar_kernelERNS_18TensorIteratorBaseERKN3c106ScalarEENKUlvE0_clEvENKUlvE_clEvEUlddE_EEvS5_RKT_EUliE_EEviT1_:
        /* <DEDUP_REMOVED lines=364> */
[----:B------:R-:W-:-:S07]  /*16c0*/  IMAD R24, R3, UR6, R24 ;  /* 0x0000000603187c24 */ /* 0x000fce000f8e0218 */
.L_x_2612:
        /* <DEDUP_REMOVED lines=19> */
[----:B--2---:R0:W1:Y:S01]  /*1800*/  I2F.F64.S16 R18, R2 ;  /* 0x0000000200127312 */ /* 0x0040620000101c00 */
[----:B------:R-:W-:Y:S05]  /*1810*/  BRA `(.L_x_2618) ;  /* 0x0000000c007c7947 */ /* 0x000fea0003800000 */
.L_x_2616:
[----:B------:R-:W2:Y:S02]  /*1820*/  LDG.E.U8 R2, desc[UR36][R2.64] ;  /* 0x0000002402027981 */ /* 0x000ea4000c1e1100 */
[----:B--2---:R0:W1:Y:S01]  /*1830*/  I2F.F64.U16 R18, R2 ;  /* 0x0000000200127312 */ /* 0x0040620000101800 */
[----:B------:R-:W-:Y:S05]  /*1840*/  BRA `(.L_x_2618) ;  /* 0x0000000c00707947 */ /* 0x000fea0003800000 */
.L_x_2615:
[----:B------:R-:W-:-:S13]  /*1850*/  ISETP.NE.AND P0, PT, R4, 0x2, PT ;  /* 0x000000020400780c */ /* 0x000fda0003f05270 */
[----:B------:R-:W-:Y:S05]  /*1860*/  @!P0 BRA `(.L_x_2619) ;  /* 0x0000000000288947 */ /* 0x000fea0003800000 */
[----:B------:R-:W-:-:S13]  /*1870*/  ISETP.NE.AND P0, PT, R4, 0x3, PT ;  /* 0x000000030400780c */ /* 0x000fda0003f05270 */
[----:B------:R-:W-:Y:S05]  /*1880*/  @!P0 BRA `(.L_x_2620) ;  /* 0x0000000000148947 */ /* 0x000fea0003800000 */
[----:B------:R-:W-:-:S13]  /*1890*/  ISETP.NE.AND P0, PT, R4, 0x4, PT ;  /* 0x000000040400780c */ /* 0x000fda0003f05270 */
[----:B------:R-:W-:Y:S05]  /*18a0*/  @P0 BRA `(.L_x_2617) ;  /* 0x0000000800fc0947 */ /* 0x000fea0003800000 */
[----:B------:R-:W2:Y:S02]  /*18b0*/  LDG.E.64 R18, desc[UR36][R2.64] ;  /* 0x0000002402127981 */ /* 0x000ea4000c1e1b00 */
[----:B--2---:R-:W0:Y:S01]  /*18c0*/  I2F.F64.S64 R18, R18 ;  /* 0x0000001200127312 */ /* 0x004e220000301c00 */
[----:B------:R-:W-:Y:S05]  /*18d0*/  BRA `(.L_x_2618) ;  /* 0x0000000c004c7947 */ /* 0x000fea0003800000 */
.L_x_2620:
[----:B------:R-:W2:Y:S02]  /*18e0*/  LDG.E R2, desc[UR36][R2.64] ;  /* 0x0000002402027981 */ /* 0x000ea4000c1e1900 */
[----:B--2---:R0:W1:Y:S01]  /*18f0*/  I2F.F64 R18, R2 ;  /* 0x0000000200127312 */ /* 0x0040620000201c00 */
[----:B------:R-:W-:Y:S05]  /*1900*/  BRA `(.L_x_2618) ;  /* 0x0000000c00407947 */ /* 0x000fea0003800000 */
.L_x_2619:
[----:B------:R-:W2:Y:S02]  /*1910*/  LDG.E.U16 R2, desc[UR36][R2.64] ;  /* 0x0000002402027981 */ /* 0x000ea4000c1e1500 */
[----:B--2---:R0:W1:Y:S01]  /*1920*/  I2F.F64.S16 R18, R2 ;  /* 0x0000000200127312 */ /* 0x0040620000101c00 */
[----:B------:R-:W-:Y:S05]  /*1930*/  BRA `(.L_x_2618) ;  /* 0x0000000c00347947 */ /* 0x000fea0003800000 */
.L_x_2614:
[----:B------:R-:W-:-:S13]  /*1940*/  ISETP.GT.AND P0, PT, R4, 0x6, PT ;  /* 0x000000060400780c */ /* 0x000fda0003f04270 */
[----:B------:R-:W-:Y:S05]  /*1950*/  @P0 BRA `(.L_x_2621) ;  /* 0x0000000000340947 */ /* 0x000fea0003800000 */
[----:B------:R-:W-:-:S13]  /*1960*/  ISETP.NE.AND P0, PT, R4, 0x5, PT ;  /* 0x000000050400780c */ /* 0x000fda0003f05270 */
[----:B------:R-:W-:Y:S05]  /*1970*/  @!P0 BRA `(.L_x_2622) ;  /* 0x0000000000188947 */ /* 0x000fea0003800000 */
[----:B------:R-:W-:-:S13]  /*1980*/  ISETP.NE.AND P0, PT, R4, 0x6, PT ;  /* 0x000000060400780c */ /* 0x000fda0003f05270 */
[----:B------:R-:W-:Y:S05]  /*1990*/  @P0 BRA `(.L_x_2617) ;  /* 0x0000000800c00947 */ /* 0x000fea0003800000 */
[----:B------:R-:W2:Y:S02]  /*19a0*/  LDG.E R18, desc[UR36][R2.64] ;  /* 0x0000002402127981 */ /* 0x000ea4000c1e1900 */
[----:B--2---:R-:W-:-:S06]  /*19b0*/  FMUL.FTZ R18, R18, 1 ;  /* 0x3f80000012127820 */ /* 0x004fcc0000410000 */
[----:B------:R-:W0:Y:S01]  /*19c0*/  F2F.F64.F32 R18, R18 ;  /* 0x0000001200127310 */ /* 0x000e220000201800 */
[----:B------:R-:W-:Y:S05]  /*19d0*/  BRA `(.L_x_2618) ;  /* 0x0000000c000c7947 */ /* 0x000fea0003800000 */
.L_x_2622:
[----:B------:R-:W2:Y:S02]  /*19e0*/  LDG.E.U16 R0, desc[UR36][R2.64] ;  /* 0x0000002402007981 */ /* 0x000ea4000c1e1500 */
[----:B--2---:R-:W-:-:S05]  /*19f0*/  HADD2.F32 R0, -RZ, R0.H0_H0 ;  /* 0x20000000ff007230 */ /* 0x004fca0000004100 */
[----:B------:R-:W-:-:S04]  /*1a00*/  FMUL.FTZ R0, R0, 1 ;  /* 0x3f80000000007820 */ /* 0x000fc80000410000 */
[----:B------:R0:W1:Y:S01]  /*1a10*/  F2F.F64.F32 R18, R0 ;  /* 0x0000000000127310 */ /* 0x0000620000201800 */
[----:B------:R-:W-:Y:S05]  /*1a20*/  BRA `(.L_x_2618) ;  /* 0x0000000800f87947 */ /* 0x000fea0003800000 */
.L_x_2621:
[----:B------:R-:W-:-:S13]  /*1a30*/  ISETP.NE.AND P0, PT, R4, 0x7, PT ;  /* 0x000000070400780c */ /* 0x000fda0003f05270 */
[----:B------:R-:W-:Y:S05]  /*1a40*/  @!P0 BRA `(.L_x_2623) ;  /* 0x0000000000348947 */ /* 0x000fea0003800000 */
        /* <DEDUP_REMOVED lines=8> */
.L_x_2624:
[----:B------:R-:W2:Y:S02]  /*1ad0*/  LDG.E.U16 R2, desc[UR36][R2.64] ;  /* 0x0000002402027981 */ /* 0x000ea4000c1e1500 */
[----:B--2---:R-:W-:-:S05]  /*1ae0*/  HADD2.F32 R0, -RZ, R2.H0_H0 ;  /* 0x20000002ff007230 */ /* 0x004fca0000004100 */
[----:B------:R-:W-:-:S04]  /*1af0*/  FMUL.FTZ R0, R0, 1 ;  /* 0x3f80000000007820 */ /* 0x000fc80000410000 */
[----:B------:R0:W1:Y:S01]  /*1b00*/  F2F.F64.F32 R18, R0 ;  /* 0x0000000000127310 */ /* 0x0000620000201800 */
[----:B------:R-:W-:Y:S05]  /*1b10*/  BRA `(.L_x_2618) ;  /* 0x0000000800bc7947 */ /* 0x000fea0003800000 */
.L_x_2623:
[----:B------:R0:W5:Y:S01]  /*1b20*/  LDG.E.64 R18, desc[UR36][R2.64] ;  /* 0x0000002402127981 */ /* 0x000162000c1e1b00 */
[----:B------:R-:W-:Y:S05]  /*1b30*/  BRA `(.L_x_2618) ;  /* 0x0000000800b47947 */ /* 0x000fea0003800000 */
.L_x_2613:
        /* <DEDUP_REMOVED lines=8> */
[----:B------:R-:W2:Y:S01]  /*1bc0*/  LDG.E.U8 R2, desc[UR36][R2.64] ;  /* 0x0000002402027981 */ /* 0x000ea2000c1e1100 */
[----:B------:R-:W-:Y:S01]  /*1bd0*/  IMAD.MOV.U32 R18, RZ, RZ, RZ ;  /* 0x000000ffff127224 */ /* 0x000fe200078e00ff */
[----:B--2---:R-:W-:-:S04]  /*1be0*/  ISETP.NE.AND P0, PT, R2, RZ, PT ;  /* 0x000000ff0200720c */ /* 0x004fc80003f05270 */
[----:B------:R-:W-:Y:S01]  /*1bf0*/  FSEL R19, RZ, 1.875, !P0 ;  /* 0x3ff00000ff137808 */ /* 0x000fe20004000000 */
[----:B------:R-:W-:Y:S08]  /*1c00*/  BRA `(.L_x_2618) ;  /* 0x0000000800807947 */ /* 0x000ff00003800000 */
.L_x_2627:
[----:B------:R0:W5:Y:S01]  /*1c10*/  LDG.E.64 R18, desc[UR36][R2.64] ;  /* 0x0000002402127981 */ /* 0x000162000c1e1b00 */
[----:B------:R-:W-:Y:S05]  /*1c20*/  BRA `(.L_x_2618) ;  /* 0x0000000800787947 */ /* 0x000fea0003800000 */
.L_x_2626:
        /* <DEDUP_REMOVED lines=24> */
[----:B------:R-:W-:-:S05]  /*1db0*/  LOP3.LUT R5, R5, 0x80000000, R0, 0xf8, !PT ;  /* 0x8000000005057812 */ /* 0x000fca00078ef800 */
[----:B------:R-:W-:-:S04]  /*1dc0*/  FMUL.FTZ R5, R5, 1 ;  /* 0x3f80000005057820 */ /* 0x000fc80000410000 */
[----:B------:R0:W1:Y:S01]  /*1dd0*/  F2F.F64.F32 R18, R5 ;  /* 0x0000000500127310 */ /* 0x0000620000201800 */
[----:B------:R-:W-:Y:S05]  /*1de0*/  BRA `(.L_x_2618) ;  /* 0x0000000800087947 */ /* 0x000fea0003800000 */
.L_x_2629:
        /* <DEDUP_REMOVED lines=11> */
[----:B------:R-:W-:-:S05]  /*1ea0*/  LOP3.LUT R4, R4, 0x80000000, R5, 0xf8, !PT ;  /* 0x8000000004047812 */ /* 0x000fca00078ef805 */
[----:B------:R-:W-:-:S04]  /*1eb0*/  FMUL.FTZ R4, R4, 1 ;  /* 0x3f80000004047820 */ /* 0x000fc80000410000 */
[----:B------:R0:W1:Y:S01]  /*1ec0*/  F2F.F64.F32 R18, R4 ;  /* 0x0000000400127310 */ /* 0x0000620000201800 */
[----:B------:R-:W-:Y:S05]  /*1ed0*/  BRA `(.L_x_2618) ;  /* 0x0000000400cc7947 */ /* 0x000fea0003800000 */
.L_x_2628:
[----:B------:R-:W2:Y:S02]  /*1ee0*/  LDG.E.U16 R0, desc[UR36][R2.64] ;  /* 0x0000002402007981 */ /* 0x000ea4000c1e1500 */
[----:B--2---:R-:W-:-:S04]  /*1ef0*/  IMAD.U32 R0, R0, 0x10000, RZ ;  /* 0x0001000000007824 */ /* 0x004fc800078e00ff */
[----:B------:R-:W-:-:S04]  /*1f00*/  FMUL.FTZ R0, R0, 1 ;  /* 0x3f80000000007820 */ /* 0x000fc80000410000 */
[----:B------:R0:W1:Y:S01]  /*1f10*/  F2F.F64.F32 R18, R0 ;  /* 0x0000000000127310 */ /* 0x0000620000201800 */
[----:B------:R-:W-:Y:S05]  /*1f20*/  BRA `(.L_x_2618) ;  /* 0x0000000400b87947 */ /* 0x000fea0003800000 */
.L_x_2625:
        /* <DEDUP_REMOVED lines=9> */
[----:B--2---:R0:W1:Y:S01]  /*1fc0*/  I2F.F64.U16 R18, R2 ;  /* 0x0000000200127312 */ /* 0x0040620000101800 */
[----:B------:R-:W-:Y:S05]  /*1fd0*/  BRA `(.L_x_2618) ;  /* 0x00000004008c7947 */ /* 0x000fea0003800000 */
.L_x_2632:
        /* <DEDUP_REMOVED lines=21> */
.L_x_2636:
[----:B------:R-:W-:Y:S05]  /*2130*/  BSYNC B1 ;  /* 0x0000000000017941 */ /* 0x000fea0003800000 */
.L_x_2635:
[----:B------:R-:W-:Y:S01]  /*2140*/  LEA R3, R0, 0x3b800000, 0x17 ;  /* 0x3b80000000037811 */ /* 0x000fe200078eb8ff */
[----:B------:R-:W-:-:S05]  /*2150*/  IMAD.SHL.U32 R0, R2, 0x100000, RZ ;  /* 0x0010000002007824 */ /* 0x000fca00078e00ff */
[----:B------:R-:W-:-:S07]  /*2160*/  LOP3.LUT R0, R3, R0, R4, 0xfe, !PT ;  /* 0x0000000003007212 */ /* 0x000fce00078efe04 */
.L_x_2634:
[----:B------:R-:W-:Y:S05]  /*2170*/  BSYNC B0 ;  /* 0x0000000000007941 */ /* 0x000fea0003800000 */
.L_x_2633:
[----:B------:R-:W-:-:S04]  /*2180*/  FMUL.FTZ R0, R0, 1 ;  /* 0x3f80000000007820 */ /* 0x000fc80000410000 */
[----:B------:R2:W3:Y:S01]  /*2190*/  F2F.F64.F32 R18, R0 ;  /* 0x0000000000127310 */ /* 0x0004e20000201800 */
[----:B------:R-:W-:Y:S05]  /*21a0*/  BRA `(.L_x_2618) ;  /* 0x0000000400187947 */ /* 0x000fea0003800000 */
.L_x_2631:
        /* <DEDUP_REMOVED lines=21> */
.L_x_2640:
[----:B------:R-:W-:Y:S05]  /*2300*/  BSYNC B1 ;  /* 0x0000000000017941 */ /* 0x000fea0003800000 */
.L_x_2639:
[----:B------:R-:W-:Y:S01]  /*2310*/  LEA R3, R0, 0x37800000, 0x17 ;  /* 0x3780000000037811 */ /* 0x000fe200078eb8ff */
[----:B------:R-:W-:-:S05]  /*2320*/  IMAD.SHL.U32 R0, R2, 0x200000, RZ ;  /* 0x0020000002007824 */ /* 0x000fca00078e00ff */
[----:B------:R-:W-:-:S07]  /*2330*/  LOP3.LUT R0, R3, R0, R4, 0xfe, !PT ;  /* 0x0000000003007212 */ /* 0x000fce00078efe04 */
.L_x_2638:
[----:B------:R-:W-:Y:S05]  /*2340*/  BSYNC B0 ;  /* 0x0000000000007941 */ /* 0x000fea0003800000 */
.L_x_2637:
[----:B------:R-:W-:-:S04]  /*2350*/  FMUL.FTZ R0, R0, 1 ;  /* 0x3f80000000007820 */ /* 0x000fc80000410000 */
[----:B------:R4:W0:Y:S01]  /*2360*/  F2F.F64.F32 R18, R0 ;  /* 0x0000000000127310 */ /* 0x0008220000201800 */
[----:B------:R-:W-:Y:S05]  /*2370*/  BRA `(.L_x_2618) ;  /* 0x0000000000a47947 */ /* 0x000fea0003800000 */
.L_x_2630:
        /* <DEDUP_REMOVED lines=14> */
.L_x_2644:
[----:B------:R-:W-:Y:S05]  /*2460*/  BSYNC B0 ;  /* 0x0000000000007941 */ /* 0x000fea0003800000 */
.L_x_2643:
[----:B------:R-:W-:-:S04]  /*2470*/  FMUL.FTZ R0, R0, 1 ;  /* 0x3f80000000007820 */ /* 0x000fc80000410000 */
[----:B------:R0:W1:Y:S01]  /*2480*/  F2F.F64.F32 R18, R0 ;  /* 0x0000000000127310 */ /* 0x0000620000201800 */
[----:B------:R-:W-:Y:S05]  /*2490*/  BRA `(.L_x_2618) ;  /* 0x00000000005c7947 */ /* 0x000fea0003800000 */
.L_x_2617:
[----:B------:R-:W-:Y:S01]  /*24a0*/  MOV R2, 0x0 ;  /* 0x0000000000027802 */ /* 0x000fe20000000f00 */
[----:B------:R-:W-:Y:S01]  /*24b0*/  ULDC.64 UR4, c[0x4][0x128] ;  /* 0x01004a0000047ab9 */ /* 0x000fe20000000a00 */
[----:B------:R-:W-:Y:S01]  /*24c0*/  ULDC.64 UR6, c[0x4][0x8] ;  /* 0x0100020000067ab9 */ /* 0x000fe20000000a00 */
[----:B------:R-:W-:Y:S01]  /*24d0*/  MOV R4, UR4 ;  /* 0x0000000400047c02 */ /* 0x000fe20008000f00 */
[----:B------:R-:W-:Y:S01]  /*24e0*/  IMAD.U32 R5, RZ, RZ, UR5 ;  /* 0x00000005ff057e24 */ /* 0x000fe2000f8e00ff */
[----:B------:R-:W-:Y:S01]  /*24f0*/  ULDC.64 UR4, c[0x4][0x130] ;  /* 0x01004c0000047ab9 */ /* 0x000fe20000000a00 */
[----:B------:R-:W0:Y:S01]  /*2500*/  LDC.64 R2, c[0x4][R2] ;  /* 0x0100000002027b82 */ /* 0x000e220000000a00 */
[----:B------:R-:W-:Y:S02]  /*2510*/  IMAD.U32 R6, RZ, RZ, UR4 ;  /* 0x00000004ff067e24 */ /* 0x000fe4000f8e00ff */
[----:B------:R-:W-:Y:S02]  /*2520*/  IMAD.U32 R7, RZ, RZ, UR5 ;  /* 0x00000005ff077e24 */ /* 0x000fe4000f8e00ff */
[----:B------:R-:W-:-:S02]  /*2530*/  IMAD.U32 R10, RZ, RZ, UR6 ;  /* 0x00000006ff0a7e24 */ /* 0x000fc4000f8e00ff */
[----:B------:R-:W-:Y:S02]  /*2540*/  IMAD.U32 R11, RZ, RZ, UR7 ;  /* 0x00000007ff0b7e24 */ /* 0x000fe4000f8e00ff */
[----:B------:R-:W-:Y:S02]  /*2550*/  IMAD.MOV.U32 R8, RZ, RZ, 0x4e ;  /* 0x0000004eff087424 */ /* 0x000fe400078e00ff */
[----:B------:R-:W-:Y:S02]  /*2560*/  IMAD.MOV.U32 R12, RZ, RZ, 0x1 ;  /* 0x00000001ff0c7424 */ /* 0x000fe400078e00ff */
[----:B------:R-:W-:-:S07]  /*2570*/  IMAD.MOV.U32 R13, RZ, RZ, RZ ;  /* 0x000000ffff0d7224 */ /* 0x000fce00078e00ff */
[----:B------:R-:W-:-:S07]  /*2580*/  LEPC R20, `(.L_x_2645) ;  /* 0x000000001014794e */ /* 0x000fce0000000000 */
[----:B0-----:R-:W-:Y:S05]  /*2590*/  CALL.ABS.NOINC R2 ;  /* 0x0000000002007343 */ /* 0x001fea0003c00000 */
.L_x_2645:
[----:B------:R-:W-:Y:S01]  /*25a0*/  CS2R R18, SRZ ;  /* 0x0000000000127805 */ /* 0x000fe2000001ff00 */
[----:B------:R-:W-:Y:S06]  /*25b0*/  BRA `(.L_x_2618) ;  /* 0x0000000000147947 */ /* 0x000fec0003800000 */
.L_x_2642:
[----:B------:R-:W2:Y:S02]  /*25c0*/  LDG.E.64 R18, desc[UR36][R2.64] ;  /* 0x0000002402127981 */ /* 0x000ea4000c1e1b00 */
[----:B--2---:R-:W0:Y:S01]  /*25d0*/  I2F.F64.U64 R18, R18 ;  /* 0x0000001200127312 */ /* 0x004e220000301800 */
[----:B------:R-:W-:Y:S05]  /*25e0*/  BRA `(.L_x_2618) ;  /* 0x0000000000087947 */ /* 0x000fea0003800000 */
.L_x_2641:
[----:B------:R-:W2:Y:S02]  /*25f0*/  LDG.E R2, desc[UR36][R2.64] ;  /* 0x0000002402027981 */ /* 0x000ea4000c1e1900 */
[----:B--2---:R0:W1:Y:S02]  /*2600*/  I2F.F64.U32 R18, R2 ;  /* 0x0000000200127312 */ /* 0x0040640000201800 */
.L_x_2618:
[----:B0-----:R-:W2:Y:S01]  /*2610*/  LDC.U8 R2, c[0x0][0x4a2] ;  /* 0x00012880ff027b82 */ /* 0x001ea20000000000 */
[----:B------:R-:W-:Y:S02]  /*2620*/  ULDC.64 UR4, c[0x0][0x488] ;  /* 0x0001220000047ab9 */ /* 0x000fe40000000a00 */
[----:B------:R-:W-:-:S05]  /*2630*/  IADD3 R4, P1, R24, UR4, RZ ;  /* 0x0000000418047c10 */ /* 0x000fca000ff3e0ff */
[----:B------:R-:W-:Y:S01]  /*2640*/  IMAD.X R5, RZ, RZ, UR5, P1 ;  /* 0x00000005ff057e24 */ /* 0x000fe200088e06ff */
[----:B--2-4-:R-:W-:-:S04]  /*2650*/  PRMT R0, R2, 0x9910, RZ ;  /* 0x0000991002007816 */ /* 0x014fc800000000ff */
        /* <DEDUP_REMOVED lines=11> */
[----:B--2---:R-:W0:Y:S01]  /*2710*/  I2F.F64.S16 R2, R2 ;  /* 0x0000000200027312 */ /* 0x004e220000101c00 */
[----:B------:R-:W-:Y:S05]  /*2720*/  BRA `(.L_x_2651) ;  /* 0x0000000c007c7947 */ /* 0x000fea0003800000 */
.L_x_2649:
[----:B------:R-:W2:Y:S02]  /*2730*/  LDG.E.U8 R2, desc[UR36][R4.64] ;  /* 0x0000002404027981 */ /* 0x000ea4000c1e1100 */
[----:B--2---:R-:W0:Y:S01]  /*2740*/  I2F.F64.U16 R2, R2 ;  /* 0x0000000200027312 */ /* 0x004e220000101800 */
[----:B------:R-:W-:Y:S05]  /*2750*/  BRA `(.L_x_2651) ;  /* 0x0000000c00707947 */ /* 0x000fea0003800000 */
.L_x_2648:
        /* <DEDUP_REMOVED lines=9> */
.L_x_2653:
[----:B------:R-:W2:Y:S02]  /*27f0*/  LDG.E R2, desc[UR36][R4.64] ;  /* 0x0000002404027981 */ /* 0x000ea4000c1e1900 */
[----:B--2---:R-:W2:Y:S01]  /*2800*/  I2F.F64 R2, R2 ;  /* 0x0000000200027312 */ /* 0x004ea20000201c00 */
[----:B------:R-:W-:Y:S05]  /*2810*/  BRA `(.L_x_2651) ;  /* 0x0000000c00407947 */ /* 0x000fea0003800000 */
.L_x_2652:
[----:B------:R-:W2:Y:S02]  /*2820*/  LDG.E.U16 R2, desc[UR36][R4.64] ;  /* 0x0000002404027981 */ /* 0x000ea4000c1e1500 */
[----:B--2---:R-:W4:Y:S01]  /*2830*/  I2F.F64.S16 R2, R2 ;  /* 0x0000000200027312 */ /* 0x004f220000101c00 */
[----:B------:R-:W-:Y:S05]  /*2840*/  BRA `(.L_x_2651) ;  /* 0x0000000c00347947 */ /* 0x000fea0003800000 */
.L_x_2647:
        /* <DEDUP_REMOVED lines=10> */
.L_x_2655:
[----:B------:R-:W2:Y:S02]  /*28f0*/  LDG.E.U16 R0, desc[UR36][R4.64] ;  /* 0x0000002404007981 */ /* 0x000ea4000c1e1500 */
[----:B--2---:R-:W-:-:S05]  /*2900*/  HADD2.F32 R0, -RZ, R0.H0_H0 ;  /* 0x20000000ff007230 */ /* 0x004fca0000004100 */
[----:B------:R-:W-:-:S04]  /*2910*/  FMUL.FTZ R0, R0, 1 ;  /* 0x3f80000000007820 */ /* 0x000fc80000410000 */
[----:B------:R0:W2:Y:S01]  /*2920*/  F2F.F64.F32 R2, R0 ;  /* 0x0000000000027310 */ /* 0x0000a20000201800 */
[----:B------:R-:W-:Y:S05]  /*2930*/  BRA `(.L_x_2651) ;  /* 0x0000000800f87947 */ /* 0x000fea0003800000 */
.L_x_2654:
        /* <DEDUP_REMOVED lines=10> */
.L_x_2657:
[----:B------:R-:W2:Y:S02]  /*29e0*/  LDG.E.U16 R4, desc[UR36][R4.64] ;  /* 0x0000002404047981 */ /* 0x000ea4000c1e1500 */
[----:B--2---:R-:W-:-:S05]  /*29f0*/  HADD2.F32 R0, -RZ, R4.H0_H0 ;  /* 0x20000004ff007230 */ /* 0x004fca0000004100 */
[----:B------:R-:W-:-:S04]  /*2a00*/  FMUL.FTZ R0, R0, 1 ;  /* 0x3f80000000007820 */ /* 0x000fc80000410000 */
[----:B------:R0:W2:Y:S01]  /*2a10*/  F2F.F64.F32 R2, R0 ;  /* 0x0000000000027310 */ /* 0x0000a20000201800 */
[----:B------:R-:W-:Y:S05]  /*2a20*/  BRA `(.L_x_2651) ;  /* 0x0000000800bc7947 */ /* 0x000fea0003800000 */
.L_x_2656:
[----:B------:R0:W5:Y:S01]  /*2a30*/  LDG.E.64 R2, desc[UR36][R4.64] ;  /* 0x0000002404027981 */ /* 0x000162000c1e1b00 */
[----:B------:R-:W-:Y:S05]  /*2a40*/  BRA `(.L_x_2651) ;  /* 0x0000000800b47947 */ /* 0x000fea0003800000 */
.L_x_2646:
        /* <DEDUP_REMOVED lines=13> */
.L_x_2660:
[----:B------:R0:W5:Y:S01]  /*2b20*/  LDG.E.64 R2, desc[UR36][R4.64] ;  /* 0x0000002404027981 */ /* 0x000162000c1e1b00 */
[----:B------:R-:W-:Y:S05]  /*2b30*/  BRA `(.L_x_2651) ;  /* 0x0000000800787947 */ /* 0x000fea0003800000 */
.L_x_2659:
        /* <DEDUP_REMOVED lines=24> */
[----:B------:R-:W-:-:S05]  /*2cc0*/  LOP3.LUT R3, R3, 0x80000000, R0, 0xf8, !PT ;  /* 0x8000000003037812 */ /* 0x000fca00078ef800 */
[----:B------:R-:W-:-:S06]  /*2cd0*/  FMUL.FTZ R3, R3, 1 ;  /* 0x3f80000003037820 */ /* 0x000fcc0000410000 */
[----:B------:R-:W0:Y:S01]  /*2ce0*/  F2F.F64.F32 R2, R3 ;  /* 0x0000000300027310 */ /* 0x000e220000201800 */
[----:B------:R-:W-:Y:S05]  /*2cf0*/  BRA `(.L_x_2651) ;  /* 0x0000000800087947 */ /* 0x000fea0003800000 */
.L_x_2662:
        /* <DEDUP_REMOVED lines=11> */
[----:B------:R-:W-:-:S05]  /*2db0*/  LOP3.LUT R2, R2, 0x80000000, R3, 0xf8, !PT ;  /* 0x8000000002027812 */ /* 0x000fca00078ef803 */
[----:B------:R-:W-:-:S06]  /*2dc0*/  FMUL.FTZ R2, R2, 1 ;  /* 0x3f80000002027820 */ /* 0x000fcc0000410000 */
[----:B------:R-:W0:Y:S01]  /*2dd0*/  F2F.F64.F32 R2, R2 ;  /* 0x0000000200027310 */ /* 0x000e220000201800 */
[----:B------:R-:W-:Y:S05]  /*2de0*/  BRA `(.L_x_2651) ;  /* 0x0000000400cc7947 */ /* 0x000fea0003800000 */
.L_x_2661:
[----:B------:R-:W2:Y:S02]  /*2df0*/  LDG.E.U16 R0, desc[UR36][R4.64] ;  /* 0x0000002404007981 */ /* 0x000ea4000c1e1500 */
[----:B--2---:R-:W-:-:S04]  /*2e00*/  IMAD.U32 R0, R0, 0x10000, RZ ;  /* 0x0001000000007824 */ /* 0x004fc800078e00ff */
[----:B------:R-:W-:-:S04]  /*2e10*/  FMUL.FTZ R0, R0, 1 ;  /* 0x3f80000000007820 */ /* 0x000fc80000410000 */
[----:B------:R0:W2:Y:S01]  /*2e20*/  F2F.F64.F32 R2, R0 ;  /* 0x0000000000027310 */ /* 0x0000a20000201800 */
[----:B------:R-:W-:Y:S05]  /*2e30*/  BRA `(.L_x_2651) ;  /* 0x0000000400b87947 */ /* 0x000fea0003800000 */
.L_x_2658:
        /* <DEDUP_REMOVED lines=9> */
[----:B--2---:R-:W0:Y:S01]  /*2ed0*/  I2F.F64.U16 R2, R2 ;  /* 0x0000000200027312 */ /* 0x004e220000101800 */
[----:B------:R-:W-:Y:S05]  /*2ee0*/  BRA `(.L_x_2651) ;  /* 0x00000004008c7947 */ /* 0x000fea0003800000 */
.L_x_2665:
        /* <DEDUP_REMOVED lines=21> */
.L_x_2669:
[----:B------:R-:W-:Y:S05]  /*3040*/  BSYNC B1 ;  /* 0x0000000000017941 */ /* 0x000fea0003800000 */
.L_x_2668:
[----:B------:R-:W-:Y:S01]  /*3050*/  LEA R3, R0, 0x3b800000, 0x17 ;  /* 0x3b80000000037811 */ /* 0x000fe200078eb8ff */
[----:B------:R-:W-:-:S05]  /*3060*/  IMAD.SHL.U32 R0, R2, 0x100000, RZ ;  /* 0x0010000002007824 */ /* 0x000fca00078e00ff */
[----:B------:R-:W-:-:S07]  /*3070*/  LOP3.LUT R0, R3, R0, R4, 0xfe, !PT ;  /* 0x0000000003007212 */ /* 0x000fce00078efe04 */
.L_x_2667:
[----:B------:R-:W-:Y:S05]  /*3080*/  BSYNC B0 ;  /* 0x0000000000007941 */ /* 0x000fea0003800000 */
.L_x_2666:
[----:B------:R-:W-:-:S04]  /*3090*/  FMUL.FTZ R0, R0, 1 ;  /* 0x3f80000000007820 */ /* 0x000fc80000410000 */
[----:B------:R0:W2:Y:S01]  /*30a0*/  F2F.F64.F32 R2, R0 ;  /* 0x0000000000027310 */ /* 0x0000a20000201800 */
[----:B------:R-:W-:Y:S05]  /*30b0*/  BRA `(.L_x_2651) ;  /* 0x0000000400187947 */ /* 0x000fea0003800000 */
.L_x_2664:
[----:B------:R-:W2:Y:S01]  /*30c0*/  LDG.E.U8 R2, desc[UR36][R4.64] ;  /* 0x0000002404027981 */ /* 0x000ea2000c1e1100 */
[----:B------:R-:W-:Y:S01]  /*30d0*/  BSSY B0, `(.L_x_2670) ;  /* 0x0000018000007945 */ /* 0x000fe20003800000 */
[----:B------:R-:W-:Y:S01]  /*30e0*/  IMAD.MOV.U32 R0, RZ, RZ, RZ ;  /* 0x000000ffff007224 */ /* 0x000fe200078e00ff */
[----:B--2---:R-:W-:-:S13]  /*30f0*/  ISETP.NE.AND P0, PT, R2, RZ, PT ;  /* 0x000000ff0200720c */ /* 0x004fda0003f05270 */
[----:B------:R-:W-:Y:S05]  /*3100*/  @!P0 BRA `(.L_x_2671) ;  /* 0x0000000000508947 */ /* 0x000fea0003800000 */
[----:B------:R-:W-:-:S13]  /*3110*/  ISETP.NE.AND P0, PT, R2, 0x80, PT ;  /* 0x000000800200780c */ /* 0x000fda0003f05270 */
[----:B------:R-:W-:Y:S01]  /*3120*/  @!P0 MOV R0, 0x7f800001 ;  /* 0x7f80000100008802 */ /* 0x000fe20000000f00 */
        /* <DEDUP_REMOVED lines=14> */
.L_x_2673:
[----:B------:R-:W-:Y:S05]  /*3210*/  BSYNC B1 ;  /* 0x0000000000017941 */ /* 0x000fea0003800000 */
.L_x_2672:
[----:B------:R-:W-:Y:S01]  /*3220*/  LEA R3, R0, 0x37800000, 0x17 ;  /* 0x3780000000037811 */ /* 0x000fe200078eb8ff */
[----:B------:R-:W-:-:S05]  /*3230*/  IMAD.SHL.U32 R0, R2, 0x200000, RZ ;  /* 0x0020000002007824 */ /* 0x000fca00078e00ff */
[----:B------:R-:W-:-:S07]  /*3240*/  LOP3.LUT R0, R3, R0, R4, 0xfe, !PT ;  /* 0x0000000003007212 */ /* 0x000fce00078efe04 */
.L_x_2671:
[----:B------:R-:W-:Y:S05]  /*3250*/  BSYNC B0 ;  /* 0x0000000000007941 */ /* 0x000fea0003800000 */
.L_x_2670:
[----:B------:R-:W-:-:S04]  /*3260*/  FMUL.FTZ R0, R0, 1 ;  /* 0x3f80000000007820 */ /* 0x000fc80000410000 */
[----:B------:R0:W2:Y:S01]  /*3270*/  F2F.F64.F32 R2, R0 ;  /* 0x0000000000027310 */ /* 0x0000a20000201800 */
[----:B------:R-:W-:Y:S05]  /*3280*/  BRA `(.L_x_2651) ;  /* 0x0000000000a47947 */ /* 0x000fea0003800000 */
.L_x_2663:
        /* <DEDUP_REMOVED lines=14> */
.L_x_2677:
[----:B------:R-:W-:Y:S05]  /*3370*/  BSYNC B0 ;  /* 0x0000000000007941 */ /* 0x000fea0003800000 */
.L_x_2676:
[----:B------:R-:W-:-:S04]  /*3380*/  FMUL.FTZ R0, R0, 1 ;  /* 0x3f80000000007820 */ /* 0x000fc80000410000 */
[----:B------:R0:W2:Y:S01]  /*3390*/  F2F.F64.F32 R2, R0 ;  /* 0x0000000000027310 */ /* 0x0000a20000201800 */
[----:B------:R-:W-:Y:S05]  /*33a0*/  BRA `(.L_x_2651) ;  /* 0x00000000005c7947 */ /* 0x000fea0003800000 */
.L_x_2650:
        /* <DEDUP_REMOVED lines=16> */
.L_x_2678:
[----:B------:R-:W-:Y:S01]  /*34b0*/  CS2R R2, SRZ ;  /* 0x0000000000027805 */ /* 0x000fe2000001ff00 */
[----:B------:R-:W-:Y:S06]  /*34c0*/  BRA `(.L_x_2651) ;  /* 0x0000000000147947 */ /* 0x000fec0003800000 */
.L_x_2675:
[----:B------:R-:W2:Y:S02]  /*34d0*/  LDG.E.64 R2, desc[UR36][R4.64] ;  /* 0x0000002404027981 */ /* 0x000ea4000c1e1b00 */
[----:B--2---:R-:W0:Y:S01]  /*34e0*/  I2F.F64.U64 R2, R2 ;  /* 0x0000000200027312 */ /* 0x004e220000301800 */
[----:B------:R-:W-:Y:S05]  /*34f0*/  BRA `(.L_x_2651) ;  /* 0x0000000000087947 */ /* 0x000fea0003800000 */
.L_x_2674:
[----:B------:R-:W2:Y:S02]  /*3500*/  LDG.E R2, desc[UR36][R4.64] ;  /* 0x0000002404027981 */ /* 0x000ea4000c1e1900 */
[----:B--2---:R-:W0:Y:S02]  /*3510*/  I2F.F64.U32 R2, R2 ;  /* 0x0000000200027312 */ /* 0x004e240000201800 */
.L_x_2651:
[----:B------:R-:W0:Y:S02]  /*3520*/  LDC.U8 R10, c[0x0][0x4a0] ;  /* 0x00012800ff0a7b82 */ /* 0x000e240000000000 */
[----:B012345:R-:W-:-:S06]  /*3530*/  DADD R4, R2, -R18 ;  /* 0x0000000002047229 */ /* 0x03ffcc0000000812 */
[----:B------:R-:W0:Y:S01]  /*3540*/  LDC.64 R8, c[0x0][0x490] ;  /* 0x00012400ff087b82 */ /* 0x000e220000000a00 */
[----:B------:R-:W-:-:S04]  /*3550*/  PRMT R0, R10, 0x9910, RZ ;  /* 0x000099100a007816 */ /* 0x000fc800000000ff */
[----:B------:R-:W-:Y:S01]  /*3560*/  ISETP.GT.AND P1, PT, R0, 0x9, PT ;  /* 0x000000090000780c */ /* 0x000fe20003f24270 */
[----:B0-----:R-:W-:Y:S02]  /*3570*/  DADD R6, -R8, 1 ;  /* 0x3ff0000008067429 */ /* 0x001fe40000000100 */
[----:B------:R-:W-:Y:S02]  /*3580*/  DFMA R18, R4, R8, R18 ;  /* 0x000000080412722b */ /* 0x000fe40000000012 */
[----:B------:R-:W-:-:S04]  /*3590*/  DSETP.GEU.AND P0, PT, |R8|, 0.5, PT ;  /* 0x3fe000000800742a */ /* 0x000fc80003f0e200 */
[----:B------:R-:W-:-:S10]  /*35a0*/  DFMA R6, -R4, R6, R2 ;  /* 0x000000060406722b */ /* 0x000fd40000000102 */
[----:B------:R-:W-:Y:S02]  /*35b0*/  FSEL R4, R6, R18, P0 ;  /* 0x0000001206047208 */ /* 0x000fe40000000000 */
[----:B------:R-:W-:Y:S01]  /*35c0*/  FSEL R5, R7, R19, P0 ;  /* 0x0000001307057208 */ /* 0x000fe20000000000 */
        /* <DEDUP_REMOVED lines=9> */
[----:B------:R-:W0:Y:S02]  /*3660*/  F2I.F64.TRUNC R5, R4 ;  /* 0x0000000400057311 */ /* 0x000e24000030d100 */
[----:B0-----:R0:W-:Y:S01]  /*3670*/  STG.E.U8 desc[UR36][R16.64], R5 ;  /* 0x0000000510007986 */ /* 0x0011e2000c101124 */
[----:B------:R-:W-:Y:S05]  /*3680*/  BRA `(.L_x_2684) ;  /* 0x0000001000087947 */ /* 0x000fea0003800000 */
.L_x_2682:
[----:B------:R-:W0:Y:S02]  /*3690*/  F2I.S64.F64.TRUNC R4, R4 ;  /* 0x0000000400047311 */ /* 0x000e24000030d900 */
[----:B0-----:R-:W-:-:S05]  /*36a0*/  IMAD.MOV.U32 R3, RZ, RZ, R4 ;  /* 0x000000ffff037224 */ /* 0x001fca00078e0004 */
[----:B------:R1:W-:Y:S01]  /*36b0*/  STG.E.U8 desc[UR36][R16.64], R3 ;  /* 0x0000000310007986 */ /* 0x0003e2000c101124 */
[----:B------:R-:W-:Y:S05]  /*36c0*/  BRA `(.L_x_2684) ;  /* 0x0000000c00f87947 */ /* 0x000fea0003800000 */
.L_x_2681:
[----:B------:R-:W-:-:S13]  /*36d0*/  ISETP.NE.AND P0, PT, R0, 0x2, PT ;  /* 0x000000020000780c */ /* 0x000fda0003f05270 */
[----:B------:R-:W-:Y:S05]  /*36e0*/  @!P0 BRA `(.L_x_2685) ;  /* 0x0000000000288947 */ /* 0x000fea0003800000 */
[----:B------:R-:W-:-:S13]  /*36f0*/  ISETP.NE.AND P0, PT, R0, 0x3, PT ;  /* 0x000000030000780c */ /* 0x000fda0003f05270 */
[----:B------:R-:W-:Y:S05]  /*3700*/  @!P0 BRA `(.L_x_2686) ;  /* 0x0000000000148947 */ /* 0x000fea0003800000 */
[----:B------:R-:W-:-:S13]  /*3710*/  ISETP.NE.AND P0, PT, R0, 0x4, PT ;  /* 0x000000040000780c */ /* 0x000fda0003f05270 */
[----:B------:R-:W-:Y:S05]  /*3720*/  @P0 BRA `(.L_x_2683) ;  /* 0x0000000c00880947 */ /* 0x000fea0003800000 */
[----:B------:R-:W0:Y:S02]  /*3730*/  F2I.S64.F64.TRUNC R4, R4 ;  /* 0x0000000400047311 */ /* 0x000e24000030d900 */
[----:B0-----:R4:W-:Y:S01]  /*3740*/  STG.E.64 desc[UR36][R16.64], R4 ;  /* 0x0000000410007986 */ /* 0x0019e2000c101b24 */
[----:B------:R-:W-:Y:S05]  /*3750*/  BRA `(.L_x_2684) ;  /* 0x0000000c00d47947 */ /* 0x000fea0003800000 */
.L_x_2686:
[----:B------:R-:W0:Y:S02]  /*3760*/  F2I.F64.TRUNC R5, R4 ;  /* 0x0000000400057311 */ /* 0x000e24000030d100 */
[----:B0-----:R3:W-:Y:S01]  /*3770*/  STG.E desc[UR36][R16.64], R5 ;  /* 0x0000000510007986 */ /* 0x0017e2000c101924 */
[----:B------:R-:W-:Y:S05]  /*3780*/  BRA `(.L_x_2684) ;  /* 0x0000000c00c87947 */ /* 0x000fea0003800000 */
.L_x_2685:
[----:B------:R-:W0:Y:S02]  /*3790*/  F2I.F64.TRUNC R5, R4 ;  /* 0x0000000400057311 */ /* 0x000e24000030d100 */
[----:B0-----:R2:W-:Y:S01]  /*37a0*/  STG.E.U16 desc[UR36][R16.64], R5 ;  /* 0x0000000510007986 */ /* 0x0015e2000c101524 */
[----:B------:R-:W-:Y:S05]  /*37b0*/  BRA `(.L_x_2684) ;  /* 0x0000000c00bc7947 */ /* 0x000fea0003800000 */
.L_x_2680:
[----:B------:R-:W-:-:S13]  /*37c0*/  ISETP.GT.AND P0, PT, R0, 0x6, PT ;  /* 0x000000060000780c */ /* 0x000fda0003f04270 */
[----:B------:R-:W-:Y:S05]  /*37d0*/  @P0 BRA `(.L_x_2687) ;  /* 0x00000000004c0947 */ /* 0x000fea0003800000 */
[----:B------:R-:W-:-:S13]  /*37e0*/  ISETP.NE.AND P0, PT, R0, 0x5, PT ;  /* 0x000000050000780c */ /* 0x000fda0003f05270 */
[----:B------:R-:W-:Y:S05]  /*37f0*/  @!P0 BRA `(.L_x_2688) ;  /* 0x0000000000248947 */ /* 0x000fea0003800000 */
[----:B------:R-:W-:-:S13]  /*3800*/  ISETP.NE.AND P0, PT, R0, 0x6, PT ;  /* 0x000000060000780c */ /* 0x000fda0003f05270 */
[----:B------:R-:W-:Y:S05]  /*3810*/  @P0 BRA `(.L_x_2683) ;  /* 0x0000000c004c0947 */ /* 0x000fea0003800000 */
[----:B------:R-:W-:Y:S01]  /*3820*/  UMOV UR4, 0xf0000000 ;  /* 0xf000000000047882 */ /* 0x000fe20000000000 */
[----:B------:R-:W-:Y:S01]  /*3830*/  UMOV UR5, 0x380fffff ;  /* 0x380fffff00057882 */ /* 0x000fe20000000000 */
[----:B------:R-:W0:Y:S01]  /*3840*/  F2F.F32.F64 R3, R4 ;  /* 0x0000000400037310 */ /* 0x000e220000301000 */
[----:B------:R-:W-:-:S14]  /*3850*/  DSETP.GEU.AND P0, PT, |R4|, UR4, PT ;  /* 0x0000000404007e2a */ /* 0x000fdc000bf0e200 */
[----:B0-----:R-:W-:-:S05]  /*3860*/  @!P0 FMUL R3, R3, 1.175494350822287508e-38 ;  /* 0x0080000003038820 */ /* 0x001fca0000400000 */
[----:B------:R0:W-:Y:S01]  /*3870*/  STG.E desc[UR36][R16.64], R3 ;  /* 0x0000000310007986 */ /* 0x0001e2000c101924 */
[----:B------:R-:W-:Y:S05]  /*3880*/  BRA `(.L_x_2684) ;  /* 0x0000000c00887947 */ /* 0x000fea0003800000 */
.L_x_2688:
[----:B------:R-:W-:Y:S01]  /*3890*/  UMOV UR4, 0xf0000000 ;  /* 0xf000000000047882 */ /* 0x000fe20000000000 */
[----:B------:R-:W-:Y:S01]  /*38a0*/  UMOV UR5, 0x380fffff ;  /* 0x380fffff00057882 */ /* 0x000fe20000000000 */
[----:B------:R-:W0:Y:S01]  /*38b0*/  F2F.F32.F64 R0, R4 ;  /* 0x0000000400007310 */ /* 0x000e220000301000 */
[----:B------:R-:W-:-:S14]  /*38c0*/  DSETP.GEU.AND P0, PT, |R4|, UR4, PT ;  /* 0x0000000404007e2a */ /* 0x000fdc000bf0e200 */
[----:B0-----:R-:W-:-:S05]  /*38d0*/  @!P0 FMUL R0, R0, 1.175494350822287508e-38 ;  /* 0x0080000000008820 */ /* 0x001fca0000400000 */
[----:B------:R-:W-:-:S05]  /*38e0*/  F2FP.F16.F32.PACK_AB R0, RZ, R0 ;  /* 0x00000000ff00723e */ /* 0x000fca00000000ff */
[----:B------:R0:W-:Y:S01]  /*38f0*/  STG.E.U16 desc[UR36][R16.64], R0 ;  /* 0x0000000010007986 */ /* 0x0001e2000c101524 */
[----:B------:R-:W-:Y:S05]  /*3900*/  BRA `(.L_x_2684) ;  /* 0x0000000c00687947 */ /* 0x000fea0003800000 */
.L_x_2687:
[----:B------:R-:W-:-:S13]  /*3910*/  ISETP.NE.AND P0, PT, R0, 0x7, PT ;  /* 0x000000070000780c */ /* 0x000fda0003f05270 */
[----:B------:R-:W-:Y:S05]  /*3920*/  @!P0 BRA `(.L_x_2689) ;  /* 0x0000000000548947 */ /* 0x000fea0003800000 */
[----:B------:R-:W-:-:S13]  /*3930*/  ISETP.NE.AND P0, PT, R0, 0x8, PT ;  /* 0x000000080000780c */ /* 0x000fda0003f05270 */
[----:B------:R-:W-:Y:S05]  /*3940*/  @!P0 BRA `(.L_x_2690) ;  /* 0x0000000000288947 */ /* 0x000fea0003800000 */
[----:B------:R-:W-:-:S13]  /*3950*/  ISETP.NE.AND P0, PT, R0, 0x9, PT ;  /* 0x000000090000780c */ /* 0x000fda0003f05270 */
[----:B------:R-:W-:Y:S05]  /*3960*/  @P0 BRA `(.L_x_2683) ;  /* 0x0000000800f80947 */ /* 0x000fea0003800000 */
[----:B------:R-:W-:Y:S01]  /*3970*/  UMOV UR4, 0xf0000000 ;  /* 0xf000000000047882 */ /* 0x000fe20000000000 */
[----:B------:R-:W-:Y:S01]  /*3980*/  UMOV UR5, 0x380fffff ;  /* 0x380fffff00057882 */ /* 0x000fe20000000000 */
[----:B------:R-:W0:Y:S01]  /*3990*/  F2F.F32.F64 R2, R4 ;  /* 0x0000000400027310 */ /* 0x000e220000301000 */
[----:B------:R-:W-:Y:S01]  /*39a0*/  DSETP.GEU.AND P0, PT, |R4|, UR4, PT ;  /* 0x0000000404007e2a */ /* 0x000fe2000bf0e200 */
[----:B------:R-:W-:-:S13]  /*39b0*/  IMAD.MOV.U32 R3, RZ, RZ, RZ ;  /* 0x000000ffff037224 */ /* 0x000fda00078e00ff */
[----:B0-----:R-:W-:-:S05]  /*39c0*/  @!P0 FMUL R2, R2, 1.175494350822287508e-38 ;  /* 0x0080000002028820 */ /* 0x001fca0000400000 */
[----:B------:R0:W-:Y:S01]  /*39d0*/  STG.E.64 desc[UR36][R16.64], R2 ;  /* 0x0000000210007986 */ /* 0x0001e2000c101b24 */
[----:B------:R-:W-:Y:S05]  /*39e0*/  BRA `(.L_x_2684) ;  /* 0x0000000c00307947 */ /* 0x000fea0003800000 */
.L_x_2690:
[----:B------:R-:W-:Y:S01]  /*39f0*/  UMOV UR4, 0xf0000000 ;  /* 0xf000000000047882 */ /* 0x000fe20000000000 */
[----:B------:R-:W-:Y:S01]  /*3a00*/  UMOV UR5, 0x380fffff ;  /* 0x380fffff00057882 */ /* 0x000fe20000000000 */
[----:B------:R-:W0:Y:S01]  /*3a10*/  F2F.F32.F64 R0, R4 ;  /* 0x0000000400007310 */ /* 0x000e220000301000 */
[----:B------:R-:W-:-:S14]  /*3a20*/  DSETP.GEU.AND P0, PT, |R4|, UR4, PT ;  /* 0x0000000404007e2a */ /* 0x000fdc000bf0e200 */
[----:B0-----:R-:W-:-:S05]  /*3a30*/  @!P0 FMUL R0, R0, 1.175494350822287508e-38 ;  /* 0x0080000000008820 */ /* 0x001fca0000400000 */
[----:B------:R-:W-:-:S04]  /*3a40*/  F2FP.F16.F32.PACK_AB R3, RZ, R0 ;  /* 0x00000000ff03723e */ /* 0x000fc800000000ff */
[----:B------:R-:W-:-:S05]  /*3a50*/  PRMT R3, R3, 0x5410, RZ ;  /* 0x0000541003037816 */ /* 0x000fca00000000ff */
[----:B------:R0:W-:Y:S01]  /*3a60*/  STG.E desc[UR36][R16.64], R3 ;  /* 0x0000000310007986 */ /* 0x0001e2000c101924 */
[----:B------:R-:W-:Y:S05]  /*3a70*/  BRA `(.L_x_2684) ;  /* 0x0000000c000c7947 */ /* 0x000fea0003800000 */
.L_x_2689:
[----:B------:R0:W-:Y:S01]  /*3a80*/  STG.E.64 desc[UR36][R16.64], R4 ;  /* 0x0000000410007986 */ /* 0x0001e2000c101b24 */
[----:B------:R-:W-:Y:S05]  /*3a90*/  BRA `(.L_x_2684) ;  /* 0x0000000c00047947 */ /* 0x000fea0003800000 */
.L_x_2679:
        /* <DEDUP_REMOVED lines=8> */
[----:B------:R-:W-:-:S06]  /*3b20*/  DSETP.NEU.AND P0, PT, R4, RZ, PT ;  /* 0x000000ff0400722a */ /* 0x000fcc0003f0d000 */
[----:B------:R-:W-:-:S05]  /*3b30*/  SEL R3, RZ, 0x1, !P0 ;  /* 0x00000001ff037807 */ /* 0x000fca0004000000 */
[----:B------:R0:W-:Y:S01]  /*3b40*/  STG.E.U8 desc[UR36][R16.64], R3 ;  /* 0x0000000310007986 */ /* 0x0001e2000c101124 */
[----:B------:R-:W-:Y:S05]  /*3b50*/  BRA `(.L_x_2684) ;  /* 0x0000000800d47947 */ /* 0x000fea0003800000 */
.L_x_2693:
[----:B------:R-:W-:-:S05]  /*3b60*/  CS2R R6, SRZ ;  /* 0x0000000000067805 */ /* 0x000fca000001ff00 */
[----:B------:R0:W-:Y:S01]  /*3b70*/  STG.E.128 desc[UR36][R16.64], R4 ;  /* 0x0000000410007986 */ /* 0x0001e2000c101d24 */
[----:B------:R-:W-:Y:S05]  /*3b80*/  BRA `(.L_x_2684) ;  /* 0x0000000800c87947 */ /* 0x000fea0003800000 */
.L_x_2692:
        /* <DEDUP_REMOVED lines=10> */
[----:B------:R-:W-:-:S13]  /*3c30*/  BSSY B0, `(.L_x_2696) ;  /* 0x000000f000007945 */ /* 0x000fda0003800000 */
[----:B0-----:R-:W-:-:S05]  /*3c40*/  @!P0 FMUL R7, R7, 1.175494350822287508e-38 ;  /* 0x0080000007078820 */ /* 0x001fca0000400000 */
        /* <DEDUP_REMOVED lines=13> */
.L_x_2697:
[----:B------:R-:W-:Y:S05]  /*3d20*/  BSYNC B0 ;  /* 0x0000000000007941 */ /* 0x000fea0003800000 */
.L_x_2696:
[----:B------:R-:W-:-:S05]  /*3d30*/  LOP3.LUT R3, R0, R3, RZ, 0xfc, !PT ;  /* 0x0000000300037212 */ /* 0x000fca00078efcff */
[----:B------:R0:W-:Y:S01]  /*3d40*/  STG.E.U8 desc[UR36][R16.64], R3 ;  /* 0x0000000310007986 */ /* 0x0001e2000c101124 */
[----:B------:R-:W-:Y:S05]  /*3d50*/  BRA `(.L_x_2684) ;  /* 0x0000000800547947 */ /* 0x000fea0003800000 */
.L_x_2695:
[----:B------:R-:W-:Y:S01]  /*3d60*/  UMOV UR4, 0xf0000000 ;  /* 0xf000000000047882 */ /* 0x000fe20000000000 */
[----:B------:R-:W-:Y:S01]  /*3d70*/  UMOV UR5, 0x380fffff ;  /* 0x380fffff00057882 */ /* 0x000fe20000000000 */
[----:B------:R-:W0:Y:S01]  /*3d80*/  F2F.F32.F64 R3, R4 ;  /* 0x0000000400037310 */ /* 0x000e220000301000 */
[----:B------:R-:W-:Y:S01]  /*3d90*/  DSETP.GEU.AND P0, PT, |R4|, UR4, PT ;  /* 0x0000000404007e2a */ /* 0x000fe2000bf0e200 */
[----:B------:R-:W-:-:S13]  /*3da0*/  BSSY B0, `(.L_x_2698) ;  /* 0x0000010000007945 */ /* 0x000fda0003800000 */
[----:B0-----:R-:W-:-:S05]  /*3db0*/  @!P0 FMUL R3, R3, 1.175494350822287508e-38 ;  /* 0x0080000003038820 */ /* 0x001fca0000400000 */
        /* <DEDUP_REMOVED lines=11> */
.L_x_2699:
[----:B------:R-:W-:Y:S01]  /*3e70*/  IMAD.MOV.U32 R0, RZ, RZ, 0x7f ;  /* 0x0000007fff007424 */ /* 0x000fe200078e00ff */
[----:B------:R-:W-:-:S04]  /*3e80*/  ISETP.GT.U32.AND P0, PT, R2, 0x7f800000, PT ;  /* 0x7f8000000200780c */ /* 0x000fc80003f04070 */
[----:B------:R-:W-:-:S09]  /*3e90*/  SEL R0, R0, 0x7c, P0 ;  /* 0x0000007c00007807 */ /* 0x000fd20000000000 */
.L_x_2700:
[----:B------:R-:W-:Y:S05]  /*3ea0*/  BSYNC B0 ;  /* 0x0000000000007941 */ /* 0x000fea0003800000 */
.L_x_2698:
[----:B------:R-:W-:-:S04]  /*3eb0*/  LOP3.LUT R2, R3, 0x80000000, RZ, 0xc0, !PT ;  /* 0x8000000003027812 */ /* 0x000fc800078ec0ff */
[----:B------:R-:W-:-:S04]  /*3ec0*/  SHF.R.U32.HI R3, RZ, 0x18, R2 ;  /* 0x00000018ff037819 */ /* 0x000fc80000011602 */
[----:B------:R-:W-:-:S05]  /*3ed0*/  LOP3.LUT R3, R0, R3, RZ, 0xfc, !PT ;  /* 0x0000000300037212 */ /* 0x000fca00078efcff */
[----:B------:R0:W-:Y:S01]  /*3ee0*/  STG.E.U8 desc[UR36][R16.64], R3 ;  /* 0x0000000310007986 */ /* 0x0001e2000c101124 */
[----:B------:R-:W-:Y:S05]  /*3ef0*/  BRA `(.L_x_2684) ;  /* 0x0000000400ec7947 */ /* 0x000fea0003800000 */
.L_x_2694:
[----:B------:R-:W-:Y:S01]  /*3f00*/  UMOV UR4, 0xf0000000 ;  /* 0xf000000000047882 */ /* 0x000fe20000000000 */
[----:B------:R-:W-:Y:S01]  /*3f10*/  UMOV UR5, 0x380fffff ;  /* 0x380fffff00057882 */ /* 0x000fe20000000000 */
[----:B------:R-:W0:Y:S01]  /*3f20*/  F2F.F32.F64 R0, R4 ;  /* 0x0000000400007310 */ /* 0x000e220000301000 */
[----:B------:R-:W-:-:S14]  /*3f30*/  DSETP.GEU.AND P0, PT, |R4|, UR4, PT ;  /* 0x0000000404007e2a */ /* 0x000fdc000bf0e200 */
[----:B0-----:R-:W-:-:S05]  /*3f40*/  @!P0 FMUL R0, R0, 1.175494350822287508e-38 ;  /* 0x0080000000008820 */ /* 0x001fca0000400000 */
[----:B------:R-:W-:-:S05]  /*3f50*/  F2FP.BF16.F32.PACK_AB R0, RZ, R0 ;  /* 0x00000000ff00723e */ /* 0x000fca00000010ff */
[----:B------:R0:W-:Y:S01]  /*3f60*/  STG.E.U16 desc[UR36][R16.64], R0 ;  /* 0x0000000010007986 */ /* 0x0001e2000c101524 */
[----:B------:R-:W-:Y:S05]  /*3f70*/  BRA `(.L_x_2684) ;  /* 0x0000000400cc7947 */ /* 0x000fea0003800000 */
.L_x_2691:
        /* <DEDUP_REMOVED lines=8> */
[----:B------:R-:W0:Y:S02]  /*4000*/  F2I.U32.F64.TRUNC R5, R4 ;  /* 0x0000000400057311 */ /* 0x000e24000030d000 */
[----:B0-----:R0:W-:Y:S01]  /*4010*/  STG.E.U16 desc[UR36][R16.64], R5 ;  /* 0x0000000510007986 */ /* 0x0011e2000c101524 */
[----:B------:R-:W-:Y:S05]  /*4020*/  BRA `(.L_x_2684) ;  /* 0x0000000400a07947 */ /* 0x000fea0003800000 */
.L_x_2703:
[----:B------:R-:W-:Y:S01]  /*4030*/  UMOV UR4, 0xf0000000 ;  /* 0xf000000000047882 */ /* 0x000fe20000000000 */
[----:B------:R-:W-:Y:S01]  /*4040*/  UMOV UR5, 0x380fffff ;  /* 0x380fffff00057882 */ /* 0x000fe20000000000 */
[----:B------:R-:W0:Y:S01]  /*4050*/  F2F.F32.F64 R3, R4 ;  /* 0x0000000400037310 */ /* 0x000e220000301000 */
[----:B------:R-:W-:Y:S01]  /*4060*/  DSETP.GEU.AND P0, PT, |R4|, UR4, PT ;  /* 0x0000000404007e2a */ /* 0x000fe2000bf0e200 */
[----:B------:R-:W-:Y:S01]  /*4070*/  BSSY B0, `(.L_x_2704) ;  /* 0x0000015000007945 */ /* 0x000fe20003800000 */
[----:B------:R-:W-:-:S12]  /*4080*/  IMAD.MOV.U32 R8, RZ, RZ, 0x80 ;  /* 0x00000080ff087424 */ /* 0x000fd800078e00ff */
[----:B0-----:R-:W-:-:S05]  /*4090*/  @!P0 FMUL R3, R3, 1.175494350822287508e-38 ;  /* 0x0080000003038820 */ /* 0x001fca0000400000 */
        /* <DEDUP_REMOVED lines=14> */
.L_x_2706:
[----:B------:R-:W-:-:S04]  /*4180*/  LOP3.LUT R2, R3, 0x80000000, RZ, 0xc0, !PT ;  /* 0x8000000003027812 */ /* 0x000fc800078ec0ff */
[----:B------:R-:W-:-:S04]  /*4190*/  SHF.R.U32.HI R3, RZ, 0x18, R2 ;  /* 0x00000018ff037819 */ /* 0x000fc80000011602 */
[----:B------:R-:W-:-:S04]  /*41a0*/  LOP3.LUT R0, R0, R3, RZ, 0xfc, !PT ;  /* 0x0000000300007212 */ /* 0x000fc800078efcff */
[----:B------:R-:W-:-:S07]  /*41b0*/  PRMT R8, R0, 0x7610, R8 ;  /* 0x0000761000087816 */ /* 0x000fce0000000008 */
.L_x_2705:
[----:B------:R-:W-:Y:S05]  /*41c0*/  BSYNC B0 ;  /* 0x0000000000007941 */ /* 0x000fea0003800000 */
.L_x_2704:
[----:B------:R0:W-:Y:S01]  /*41d0*/  STG.E.U8 desc[UR36][R16.64], R8 ;  /* 0x0000000810007986 */ /* 0x0001e2000c101124 */
[----:B------:R-:W-:Y:S05]  /*41e0*/  BRA `(.L_x_2684) ;  /* 0x0000000400307947 */ /* 0x000fea0003800000 */
.L_x_2702:
        /* <DEDUP_REMOVED lines=21> */
.L_x_2709:
[----:B------:R-:W-:-:S04]  /*4340*/  LOP3.LUT R2, R3, 0x80000000, RZ, 0xc0, !PT ;  /* 0x8000000003027812 */ /* 0x000fc800078ec0ff */
[----:B------:R-:W-:-:S04]  /*4350*/  SHF.R.U32.HI R3, RZ, 0x18, R2 ;  /* 0x00000018ff037819 */ /* 0x000fc80000011602 */
[----:B------:R-:W-:-:S04]  /*4360*/  LOP3.LUT R0, R0, R3, RZ, 0xfc, !PT ;  /* 0x0000000300007212 */ /* 0x000fc800078efcff */
[----:B------:R-:W-:-:S07]  /*4370*/  PRMT R8, R0, 0x7610, R8 ;  /* 0x0000761000087816 */ /* 0x000fce0000000008 */
.L_x_2708:
[----:B------:R-:W-:Y:S05]  /*4380*/  BSYNC B0 ;  /* 0x0000000000007941 */ /* 0x000fea0003800000 */
.L_x_2707:
[----:B------:R0:W-:Y:S01]  /*4390*/  STG.E.U8 desc[UR36][R16.64], R8 ;  /* 0x0000000810007986 */ /* 0x0001e2000c101124 */
[----:B------:R-:W-:Y:S05]  /*43a0*/  BRA `(.L_x_2684) ;  /* 0x0000000000c07947 */ /* 0x000fea0003800000 */
.L_x_2701:
        /* <DEDUP_REMOVED lines=22> */
[----:B------:R-:W-:-:S05]  /*4510*/  @!P0 IMAD.MOV R0, RZ, RZ, R2 ;  /* 0x000000ffff008224 */ /* 0x000fca00078e0202 */
[----:B------:R-:W-:-:S05]  /*4520*/  @P1 MOV R3, R0 ;  /* 0x0000000000031202 */ /* 0x000fca0000000f00 */
[----:B------:R0:W-:Y:S01]  /*4530*/  STG.E.U8 desc[UR36][R16.64], R3 ;  /* 0x0000000310007986 */ /* 0x0001e2000c101124 */
[----:B------:R-:W-:Y:S05]  /*4540*/  BRA `(.L_x_2684) ;  /* 0x0000000000587947 */ /* 0x000fea0003800000 */
.L_x_2683:
        /* <DEDUP_REMOVED lines=16> */
.L_x_2712:
[----:B------:R-:W-:Y:S05]  /*4650*/  BRA `(.L_x_2684) ;  /* 0x0000000000147947 */ /* 0x000fea0003800000 */
.L_x_2711:
[----:B------:R-:W0:Y:S02]  /*4660*/  F2I.U64.F64.TRUNC R4, R4 ;  /* 0x0000000400047311 */ /* 0x000e24000030d800 */
[----:B0-----:R0:W-:Y:S01]  /*4670*/  STG.E.64 desc[UR36][R16.64], R4 ;  /* 0x0000000410007986 */ /* 0x0011e2000c101b24 */
[----:B------:R-:W-:Y:S05]  /*4680*/  BRA `(.L_x_2684) ;  /* 0x0000000000087947 */ /* 0x000fea0003800000 */
.L_x_2710:
[----:B------:R-:W0:Y:S02]  /*4690*/  F2I.U32.F64.TRUNC R5, R4 ;  /* 0x0000000400057311 */ /* 0x000e24000030d000 */
[----:B0-----:R0:W-:Y:S02]  /*46a0*/  STG.E desc[UR36][R16.64], R5 ;  /* 0x0000000510007986 */ /* 0x0011e4000c101924 */
.L_x_2684:
[----:B------:R-:W-:-:S04]  /*46b0*/  IMAD R22, R25, 0x200, R22 ;  /* 0x0000020019167824 */ /* 0x000fc800078e0216 */
[----:B------:R-:W-:-:S07]  /*46c0*/  VIADD R23, R22, 0x80 ;  /* 0x0000008016177836 */ /* 0x000fce0000000000 */
.L_x_2611:
[----:B------:R-:W-:Y:S05]  /*46d0*/  BSYNC B6 ;  /* 0x0000000000067941 */ /* 0x000fea0003800000 */
.L_x_2610:
        /* <DEDUP_REMOVED lines=358> */
.L_x_2715:
        /* <DEDUP_REMOVED lines=21> */
.L_x_2719:
[----:B------:R-:W2:Y:S02]  /*5e90*/  LDG.E.U8 R2, desc[UR36][R2.64] ;  /* 0x0000002402027981 */ /* 0x000ea4000c1e1100 */
[----:B--2---:R0:W1:Y:S01]  /*5ea0*/  I2F.F64.U16 R18, R2 ;  /* 0x0000000200127312 */ /* 0x0040620000101800 */
[----:B------:R-:W-:Y:S05]  /*5eb0*/  BRA `(.L_x_2721) ;  /* 0x0000000c00707947 */ /* 0x000fea0003800000 */
.L_x_2718:
        /* <DEDUP_REMOVED lines=9> */
.L_x_2723:
[----:B------:R-:W2:Y:S02]  /*5f50*/  LDG.E R2, desc[UR36][R2.64] ;  /* 0x0000002402027981 */ /* 0x000ea4000c1e1900 */
[----:B--2---:R0:W1:Y:S01]  /*5f60*/  I2F.F64 R18, R2 ;  /* 0x0000000200127312 */ /* 0x0040620000201c00 */
[----:B------:R-:W-:Y:S05]  /*5f70*/  BRA `(.L_x_2721) ;  /* 0x0000000c00407947 */ /* 0x000fea0003800000 */
.L_x_2722:
[----:B------:R-:W2:Y:S02]  /*5f80*/  LDG.E.U16 R2, desc[UR36][R2.64] ;  /* 0x0000002402027981 */ /* 0x000ea4000c1e1500 */
[----:B--2---:R0:W1:Y:S01]  /*5f90*/  I2F.F64.S16 R18, R2 ;  /* 0x0000000200127312 */ /* 0x0040620000101c00 */
[----:B------:R-:W-:Y:S05]  /*5fa0*/  BRA `(.L_x_2721) ;  /* 0x0000000c00347947 */ /* 0x000fea0003800000 */
.L_x_2717:
        /* <DEDUP_REMOVED lines=10> */
.L_x_2725:
[----:B------:R-:W2:Y:S02]  /*6050*/  LDG.E.U16 R0, desc[UR36][R2.64] ;  /* 0x0000002402007981 */ /* 0x000ea4000c1e1500 */
[----:B--2---:R-:W-:-:S05]  /*6060*/  HADD2.F32 R0, -RZ, R0.H0_H0 ;  /* 0x20000000ff007230 */ /* 0x004fca0000004100 */
[----:B------:R-:W-:-:S04]  /*6070*/  FMUL.FTZ R0, R0, 1 ;  /* 0x3f80000000007820 */ /* 0x000fc80000410000 */
[----:B------:R0:W1:Y:S01]  /*6080*/  F2F.F64.F32 R18, R0 ;  /* 0x0000000000127310 */ /* 0x0000620000201800 */
[----:B------:R-:W-:Y:S05]  /*6090*/  BRA `(.L_x_2721) ;  /* 0x0000000800f87947 */ /* 0x000fea0003800000 */
.L_x_2724:
        /* <DEDUP_REMOVED lines=10> */
.L_x_2727:
[----:B------:R-:W2:Y:S02]  /*6140*/  LDG.E.U16 R2, desc[UR36][R2.64] ;  /* 0x0000002402027981 */ /* 0x000ea4000c1e1500 */
[----:B--2---:R-:W-:-:S05]  /*6150*/  HADD2.F32 R0, -RZ, R2.H0_H0 ;  /* 0x20000002ff007230 */ /* 0x004fca0000004100 */
[----:B------:R-:W-:-:S04]  /*6160*/  FMUL.FTZ R0, R0, 1 ;  /* 0x3f80000000007820 */ /* 0x000fc80000410000 */
[----:B------:R0:W1:Y:S01]  /*6170*/  F2F.F64.F32 R18, R0 ;  /* 0x0000000000127310 */ /* 0x0000620000201800 */
[----:B------:R-:W-:Y:S05]  /*6180*/  BRA `(.L_x_2721) ;  /* 0x0000000800bc7947 */ /* 0x000fea0003800000 */
.L_x_2726:
[----:B------:R0:W5:Y:S01]  /*6190*/  LDG.E.64 R18, desc[UR36][R2.64] ;  /* 0x0000002402127981 */ /* 0x000162000c1e1b00 */
[----:B------:R-:W-:Y:S05]  /*61a0*/  BRA `(.L_x_2721) ;  /* 0x0000000800b47947 */ /* 0x000fea0003800000 */
.L_x_2716:
        /* <DEDUP_REMOVED lines=13> */
.L_x_2730:
[----:B------:R0:W5:Y:S01]  /*6280*/  LDG.E.64 R18, desc[UR36][R2.64] ;  /* 0x0000002402127981 */ /* 0x000162000c1e1b00 */
[----:B------:R-:W-:Y:S05]  /*6290*/  BRA `(.L_x_2721) ;  /* 0x0000000800787947 */ /* 0x000fea0003800000 */
.L_x_2729:
        /* <DEDUP_REMOVED lines=26> */
[----:B------:R3:W4:Y:S01]  /*6440*/  F2F.F64.F32 R18, R5 ;  /* 0x0000000500127310 */ /* 0x0007220000201800 */
[----:B------:R-:W-:Y:S05]  /*6450*/  BRA `(.L_x_2721) ;  /* 0x0000000800087947 */ /* 0x000fea0003800000 */
.L_x_2732:
        /* <DEDUP_REMOVED lines=13> */
[----:B------:R1:W2:Y:S01]  /*6530*/  F2F.F64.F32 R18, R4 ;  /* 0x0000000400127310 */ /* 0x0002a20000201800 */
[----:B------:R-:W-:Y:S05]  /*6540*/  BRA `(.L_x_2721) ;  /* 0x0000000400cc7947 */ /* 0x000fea0003800000 */
.L_x_2731:
[----:B------:R-:W2:Y:S02]  /*6550*/  LDG.E.U16 R0, desc[UR36][R2.64] ;  /* 0x0000002402007981 */ /* 0x000ea4000c1e1500 */
[----:B--2---:R-:W-:-:S04]  /*6560*/  IMAD.U32 R0, R0, 0x10000, RZ ;  /* 0x0001000000007824 */ /* 0x004fc800078e00ff */
[----:B------:R-:W-:-:S04]  /*6570*/  FMUL.FTZ R0, R0, 1 ;  /* 0x3f80000000007820 */ /* 0x000fc80000410000 */
[----:B------:R0:W1:Y:S01]  /*6580*/  F2F.F64.F32 R18, R0 ;  /* 0x0000000000127310 */ /* 0x0000620000201800 */
[----:B------:R-:W-:Y:S05]  /*6590*/  BRA `(.L_x_2721) ;  /* 0x0000000400b87947 */ /* 0x000fea0003800000 */
.L_x_2728:
        /* <DEDUP_REMOVED lines=11> */
.L_x_2735:
        /* <DEDUP_REMOVED lines=12> */
[----:B------:R-:W-:Y:S02]  /*6710*/  SHF.L.U32 R4, R3, 0x1f, RZ ;  /* 0x0000001f03047819 */ /* 0x000fe400000006ff */
[----:B------:R-:W-:-:S05]  /*6720*/  SHF.R.U32.HI R0, RZ, 0x3, R0 ;  /* 0x00000003ff007819 */ /* 0x000fca0000011600 */
[----:B------:R-:W-:Y:S05]  /*6730*/  @P0 BRA `(.L_x_2739) ;  /* 0x0000000000180947 */ /* 0x000fea0003800000 */
[----:B------:R-:W0:Y:S02]  /*6740*/  FLO.U32 R3, R2 ;  /* 0x0000000200037300 */ /* 0x000e2400000e0000 */
[----:B0-----:R-:W-:-:S04]  /*6750*/  IADD3 R3, -R3, 0x1f, RZ ;  /* 0x0000001f03037810 */ /* 0x001fc80007ffe1ff */
[----:B------:R-:W-:Y:S01]  /*6760*/  IADD3 R0, R0, 0x1d, -R3 ;  /* 0x0000001d00007810 */ /* 0x000fe20007ffe803 */
[----:B------:R-:W-:-:S05]  /*6770*/  VIADD R5, R3, 0xffffffe4 ;  /* 0xffffffe403057836 */ /* 0x000fca0000000000 */
[----:B------:R-:W-:-:S04]  /*6780*/  SHF.L.U32 R5, R2, R5, RZ ;  /* 0x0000000502057219 */ /* 0x000fc800000006ff */
[----:B------:R-:W-:-:S07]  /*6790*/  LOP3.LUT R2, R5, 0x7, RZ, 0xc0, !PT ;  /* 0x0000000705027812 */ /* 0x000fce00078ec0ff */
.L_x_2739:
[----:B------:R-:W-:Y:S05]  /*67a0*/  BSYNC B1 ;  /* 0x0000000000017941 */ /* 0x000fea0003800000 */
.L_x_2738:
[----:B------:R-:W-:Y:S01]  /*67b0*/  LEA R3, R0, 0x3b800000, 0x17 ;  /* 0x3b80000000037811 */ /* 0x000fe200078eb8ff */
[----:B------:R-:W-:-:S05]  /*67c0*/  IMAD.SHL.U32 R0, R2, 0x100000, RZ ;  /* 0x0010000002007824 */ /* 0x000fca00078e00ff */
[----:B------:R-:W-:-:S07]  /*67d0*/  LOP3.LUT R0, R3, R0, R4, 0xfe, !PT ;  /* 0x0000000003007212 */ /* 0x000fce00078efe04 */
.L_x_2737:
[----:B------:R-:W-:Y:S05]  /*67e0*/  BSYNC B0 ;  /* 0x0000000000007941 */ /* 0x000fea0003800000 */
.L_x_2736:
[----:B------:R-:W-:-:S04]  /*67f0*/  FMUL.FTZ R0, R0, 1 ;  /* 0x3f80000000007820 */ /* 0x000fc80000410000 */
[----:B------:R0:W1:Y:S01]  /*6800*/  F2F.F64.F32 R18, R0 ;  /* 0x0000000000127310 */ /* 0x0000620000201800 */
[----:B------:R-:W-:Y:S05]  /*6810*/  BRA `(.L_x_2721) ;  /* 0x0000000400187947 */ /* 0x000fea0003800000 */
.L_x_2734:
        /* <DEDUP_REMOVED lines=21> */
.L_x_2743:
[----:B------:R-:W-:Y:S05]  /*6970*/  BSYNC B1 ;  /* 0x0000000000017941 */ /* 0x000fea0003800000 */
.L_x_2742:
[----:B------:R-:W-:Y:S01]  /*6980*/  LEA R3, R0, 0x37800000, 0x17 ;  /* 0x3780000000037811 */ /* 0x000fe200078eb8ff */
[----:B------:R-:W-:-:S05]  /*6990*/  IMAD.SHL.U32 R0, R2, 0x200000, RZ ;  /* 0x0020000002007824 */ /* 0x000fca00078e00ff */
[----:B------:R-:W-:-:S07]  /*69a0*/  LOP3.LUT R0, R3, R0, R4, 0xfe, !PT ;  /* 0x0000000003007212 */ /* 0x000fce00078efe04 */
.L_x_2741:
[----:B------:R-:W-:Y:S05]  /*69b0*/  BSYNC B0 ;  /* 0x0000000000007941 */ /* 0x000fea0003800000 */
.L_x_2740:
[----:B------:R-:W-:-:S04]  /*69c0*/  FMUL.FTZ R0, R0, 1 ;  /* 0x3f80000000007820 */ /* 0x000fc80000410000 */
[----:B------:R0:W1:Y:S01]  /*69d0*/  F2F.F64.F32 R18, R0 ;  /* 0x0000000000127310 */ /* 0x0000620000201800 */
[----:B------:R-:W-:Y:S05]  /*69e0*/  BRA `(.L_x_2721) ;  /* 0x0000000000a47947 */ /* 0x000fea0003800000 */
.L_x_2733:
        /* <DEDUP_REMOVED lines=14> */
.L_x_2747:
[----:B------:R-:W-:Y:S05]  /*6ad0*/  BSYNC B0 ;  /* 0x0000000000007941 */ /* 0x000fea0003800000 */
.L_x_2746:
[----:B------:R-:W-:-:S04]  /*6ae0*/  FMUL.FTZ R0, R0, 1 ;  /* 0x3f80000000007820 */ /* 0x000fc80000410000 */
[----:B------:R0:W1:Y:S01]  /*6af0*/  F2F.F64.F32 R18, R0 ;  /* 0x0000000000127310 */ /* 0x0000620000201800 */
[----:B------:R-:W-:Y:S05]  /*6b00*/  BRA `(.L_x_2721) ;  /* 0x00000000005c7947 */ /* 0x000fea0003800000 */
.L_x_2720:
        /* <DEDUP_REMOVED lines=16> */
.L_x_2748:
[----:B------:R-:W-:Y:S01]  /*6c10*/  CS2R R18, SRZ ;  /* 0x0000000000127805 */ /* 0x000fe2000001ff00 */
[----:B------:R-:W-:Y:S06]  /*6c20*/  BRA `(.L_x_2721) ;  /* 0x0000000000147947 */ /* 0x000fec0003800000 */
.L_x_2745:
[----:B------:R-:W2:Y:S02]  /*6c30*/  LDG.E.64 R18, desc[UR36][R2.64] ;  /* 0x0000002402127981 */ /* 0x000ea4000c1e1b00 */
[----:B--2---:R-:W0:Y:S01]  /*6c40*/  I2F.F64.U64 R18, R18 ;  /* 0x0000001200127312 */ /* 0x004e220000301800 */
[----:B------:R-:W-:Y:S05]  /*6c50*/  BRA `(.L_x_2721) ;  /* 0x0000000000087947 */ /* 0x000fea0003800000 */
.L_x_2744:
[----:B------:R-:W2:Y:S02]  /*6c60*/  LDG.E R2, desc[UR36][R2.64] ;  /* 0x0000002402027981 */ /* 0x000ea4000c1e1900 */
[----:B--2---:R0:W1:Y:S02]  /*6c70*/  I2F.F64.U32 R18, R2 ;  /* 0x0000000200127312 */ /* 0x0040640000201800 */
.L_x_2721:
[----:B0-----:R-:W0:Y:S01]  /*6c80*/  LDC.U8 R2, c[0x0][0x4a2] ;  /* 0x00012880ff027b82 */ /* 0x001e220000000000 */
[----:B------:R-:W-:Y:S02]  /*6c90*/  ULDC.64 UR4, c[0x0][0x488] ;  /* 0x0001220000047ab9 */ /* 0x000fe40000000a00 */
[----:B-1----:R-:W-:-:S05]  /*6ca0*/  IADD3 R4, P0, R22, UR4, RZ ;  /* 0x0000000416047c10 */ /* 0x002fca000ff1e0ff */
[----:B---3--:R-:W-:Y:S01]  /*6cb0*/  IMAD.X R5, RZ, RZ, UR5, P0 ;  /* 0x00000005ff057e24 */ /* 0x008fe200080e06ff */
        /* <DEDUP_REMOVED lines=11> */
[----:B------:R-:W3:Y:S02]  /*6d70*/  LDG.E.S8 R2, desc[UR36][R4.64] ;  /* 0x0000002404027981 */ /* 0x000ee4000c1e1300 */
[----:B---3--:R-:W0:Y:S01]  /*6d80*/  I2F.F64.S16 R2, R2 ;  /* 0x0000000200027312 */ /* 0x008e220000101c00 */
[----:B------:R-:W-:Y:S05]  /*6d90*/  BRA `(.L_x_2754) ;  /* 0x0000000c007c7947 */ /* 0x000fea0003800000 */
.L_x_2752:
[----:B------:R-:W3:Y:S02]  /*6da0*/  LDG.E.U8 R2, desc[UR36][R4.64] ;  /* 0x0000002404027981 */ /* 0x000ee4000c1e1100 */
[----:B---3--:R-:W0:Y:S01]  /*6db0*/  I2F.F64.U16 R2, R2 ;  /* 0x0000000200027312 */ /* 0x008e220000101800 */
[----:B------:R-:W-:Y:S05]  /*6dc0*/  BRA `(.L_x_2754) ;  /* 0x0000000c00707947 */ /* 0x000fea0003800000 */
.L_x_2751:
[----:B------:R-:W-:-:S13]  /*6dd0*/  ISETP.NE.AND P0, PT, R0, 0x2, PT ;  /* 0x000000020000780c */ /* 0x000fda0003f05270 */
[----:B------:R-:W-:Y:S05]  /*6de0*/  @!P0 BRA `(.L_x_2755) ;  /* 0x0000000000288947 */ /* 0x000fea0003800000 */
[----:B------:R-:W-:-:S13]  /*6df0*/  ISETP.NE.AND P0, PT, R0, 0x3, PT ;  /* 0x000000030000780c */ /* 0x000fda0003f05270 */
[----:B------:R-:W-:Y:S05]  /*6e00*/  @!P0 BRA `(.L_x_2756) ;  /* 0x0000000000148947 */ /* 0x000fea0003800000 */
[----:B------:R-:W-:-:S13]  /*6e10*/  ISETP.NE.AND P0, PT, R0, 0x4, PT ;  /* 0x000000040000780c */ /* 0x000fda0003f05270 */
[----:B------:R-:W-:Y:S05]  /*6e20*/  @P0 BRA `(.L_x_2753) ;  /* 0x0000000800fc0947 */ /* 0x000fea0003800000 */
[----:B------:R-:W3:Y:S02]  /*6e30*/  LDG.E.64 R2, desc[UR36][R4.64] ;  /* 0x0000002404027981 */ /* 0x000ee4000c1e1b00 */
[----:B---3--:R-:W1:Y:S01]  /*6e40*/  I2F.F64.S64 R2, R2 ;  /* 0x0000000200027312 */ /* 0x008e620000301c00 */
[----:B------:R-:W-:Y:S05]  /*6e50*/  BRA `(.L_x_2754) ;  /* 0x0000000c004c7947 */ /* 0x000fea0003800000 */
.L_x_2756:
[----:B------:R-:W3:Y:S02]  /*6e60*/  LDG.E R2, desc[UR36][R4.64] ;  /* 0x0000002404027981 */ /* 0x000ee4000c1e1900 */
[----:B---3--:R-:W3:Y:S01]  /*6e70*/  I2F.F64 R2, R2 ;  /* 0x0000000200027312 */ /* 0x008ee20000201c00 */
[----:B------:R-:W-:Y:S05]  /*6e80*/  BRA `(.L_x_2754) ;  /* 0x0000000c00407947 */ /* 0x000fea0003800000 */
.L_x_2755:
[----:B------:R-:W3:Y:S02]  /*6e90*/  LDG.E.U16 R2, desc[UR36][R4.64] ;  /* 0x0000002404027981 */ /* 0x000ee4000c1e1500 */
[----:B---3--:R-:W0:Y:S01]  /*6ea0*/  I2F.F64.S16 R2, R2 ;  /* 0x0000000200027312 */ /* 0x008e220000101c00 */
[----:B------:R-:W-:Y:S05]  /*6eb0*/  BRA `(.L_x_2754) ;  /* 0x0000000c00347947 */ /* 0x000fea0003800000 */
.L_x_2750:
[----:B------:R-:W-:-:S13]  /*6ec0*/  ISETP.GT.AND P0, PT, R0, 0x6, PT ;  /* 0x000000060000780c */ /* 0x000fda0003f04270 */
[----:B------:R-:W-:Y:S05]  /*6ed0*/  @P0 BRA `(.L_x_2757) ;  /* 0x0000000000340947 */ /* 0x000fea0003800000 */
[----:B------:R-:W-:-:S13]  /*6ee0*/  ISETP.NE.AND P0, PT, R0, 0x5, PT ;  /* 0x000000050000780c */ /* 0x000fda0003f05270 */
[----:B------:R-:W-:Y:S05]  /*6ef0*/  @!P0 BRA `(.L_x_2758) ;  /* 0x0000000000188947 */ /* 0x000fea0003800000 */
[----:B------:R-:W-:-:S13]  /*6f00*/  ISETP.NE.AND P0, PT, R0, 0x6, PT ;  /* 0x000000060000780c */ /* 0x000fda0003f05270 */
[----:B------:R-:W-:Y:S05]  /*6f10*/  @P0 BRA `(.L_x_2753) ;  /* 0x0000000800c00947 */ /* 0x000fea0003800000 */
[----:B------:R-:W3:Y:S02]  /*6f20*/  LDG.E R2, desc[UR36][R4.64] ;  /* 0x0000002404027981 */ /* 0x000ee4000c1e1900 */
[----:B---3--:R-:W-:-:S06]  /*6f30*/  FMUL.FTZ R2, R2, 1 ;  /* 0x3f80000002027820 */ /* 0x008fcc0000410000 */
[----:B------:R-:W0:Y:S01]  /*6f40*/  F2F.F64.F32 R2, R2 ;  /* 0x0000000200027310 */ /* 0x000e220000201800 */
[----:B------:R-:W-:Y:S05]  /*6f50*/  BRA `(.L_x_2754) ;  /* 0x0000000c000c7947 */ /* 0x000fea0003800000 */
.L_x_2758:
[----:B------:R-:W3:Y:S02]  /*6f60*/  LDG.E.U16 R0, desc[UR36][R4.64] ;  /* 0x0000002404007981 */ /* 0x000ee4000c1e1500 */
[----:B---3--:R-:W-:-:S05]  /*6f70*/  HADD2.F32 R0, -RZ, R0.H0_H0 ;  /* 0x20000000ff007230 */ /* 0x008fca0000004100 */
[----:B------:R-:W-:-:S04]  /*6f80*/  FMUL.FTZ R0, R0, 1 ;  /* 0x3f80000000007820 */ /* 0x000fc80000410000 */
[----:B------:R0:W1:Y:S01]  /*6f90*/  F2F.F64.F32 R2, R0 ;  /* 0x0000000000027310 */ /* 0x0000620000201800 */
[----:B------:R-:W-:Y:S05]  /*6fa0*/  BRA `(.L_x_2754) ;  /* 0x0000000800f87947 */ /* 0x000fea0003800000 */
.L_x_2757:
[----:B------:R-:W-:-:S13]  /*6fb0*/  ISETP.NE.AND P0, PT, R0, 0x7, PT ;  /* 0x000000070000780c */ /* 0x000fda0003f05270 */
[----:B------:R-:W-:Y:S05]  /*6fc0*/  @!P0 BRA `(.L_x_2759) ;  /* 0x0000000000348947 */ /* 0x000fea0003800000 */
        /* <DEDUP_REMOVED lines=8> */
.L_x_2760:
[----:B------:R-:W3:Y:S02]  /*7050*/  LDG.E.U16 R4, desc[UR36][R4.64] ;  /* 0x0000002404047981 */ /* 0x000ee4000c1e1500 */
[----:B---3--:R-:W-:-:S05]  /*7060*/  HADD2.F32 R0, -RZ, R4.H0_H0 ;  /* 0x20000004ff007230 */ /* 0x008fca0000004100 */
[----:B------:R-:W-:-:S04]  /*7070*/  FMUL.FTZ R0, R0, 1 ;  /* 0x3f80000000007820 */ /* 0x000fc80000410000 */
[----:B------:R0:W1:Y:S01]  /*7080*/  F2F.F64.F32 R2, R0 ;  /* 0x0000000000027310 */ /* 0x0000620000201800 */
[----:B------:R-:W-:Y:S05]  /*7090*/  BRA `(.L_x_2754) ;  /* 0x0000000800bc7947 */ /* 0x000fea0003800000 */
.L_x_2759:
[----:B------:R0:W5:Y:S01]  /*70a0*/  LDG.E.64 R2, desc[UR36][R4.64] ;  /* 0x0000002404027981 */ /* 0x000162000c1e1b00 */
[----:B------:R-:W-:Y:S05]  /*70b0*/  BRA `(.L_x_2754) ;  /* 0x0000000800b47947 */ /* 0x000fea0003800000 */
.L_x_2749:
        /* <DEDUP_REMOVED lines=8> */
[----:B------:R-:W3:Y:S01]  /*7140*/  LDG.E.U8 R4, desc[UR36][R4.64] ;  /* 0x0000002404047981 */ /* 0x000ee2000c1e1100 */
[----:B------:R-:W-:Y:S01]  /*7150*/  IMAD.MOV.U32 R2, RZ, RZ, RZ ;  /* 0x000000ffff027224 */ /* 0x000fe200078e00ff */
[----:B---3--:R-:W-:-:S04]  /*7160*/  ISETP.NE.AND P0, PT, R4, RZ, PT ;  /* 0x000000ff0400720c */ /* 0x008fc80003f05270 */
[----:B------:R-:W-:Y:S01]  /*7170*/  FSEL R3, RZ, 1.875, !P0 ;  /* 0x3ff00000ff037808 */ /* 0x000fe20004000000 */
[----:B------:R-:W-:Y:S08]  /*7180*/  BRA `(.L_x_2754) ;  /* 0x0000000800807947 */ /* 0x000ff00003800000 */
.L_x_2763:
[----:B------:R0:W5:Y:S01]  /*7190*/  LDG.E.64 R2, desc[UR36][R4.64] ;  /* 0x0000002404027981 */ /* 0x000162000c1e1b00 */
[----:B------:R-:W-:Y:S05]  /*71a0*/  BRA `(.L_x_2754) ;  /* 0x0000000800787947 */ /* 0x000fea0003800000 */
.L_x_2762:
[----:B------:R-:W-:-:S13]  /*71b0*/  ISETP.NE.AND P0, PT, R0, 0xf, PT ;  /* 0x0000000f0000780c */ /* 0x000fda0003f05270 */
[----:B------:R-:W-:Y:S05]  /*71c0*/  @!P0 BRA `(.L_x_2764) ;  /* 0x0000000000a48947 */ /* 0x000fea0003800000 */
[----:B------:R-:W-:-:S13]  /*71d0*/  ISETP.NE.AND P0, PT, R0, 0x17, PT ;  /* 0x000000170000780c */ /* 0x000fda0003f05270 */
[----:B------:R-:W-:Y:S05]  /*71e0*/  @!P0 BRA `(.L_x_2765) ;  /* 0x0000000000608947 */ /* 0x000fea0003800000 */
[----:B------:R-:W-:-:S13]  /*71f0*/  ISETP.NE.AND P0, PT, R0, 0x18, PT ;  /* 0x000000180000780c */ /* 0x000fda0003f05270 */
[----:B------:R-:W-:Y:S05]  /*7200*/  @P0 BRA `(.L_x_2753) ;  /* 0x0000000800040947 */ /* 0x000fea0003800000 */
[----:B------:R-:W3:Y:S01]  /*7210*/  LDG.E.U8 R0, desc[UR36][R4.64] ;  /* 0x0000002404007981 */ /* 0x000ee2000c1e1100 */
[----:B------:R-:W-:Y:S02]  /*7220*/  IMAD.MOV.U32 R8, RZ, RZ, -0x800000 ;  /* 0xff800000ff087424 */ /* 0x000fe400078e00ff */
[----:B---3--:R-:W-:-:S05]  /*7230*/  IMAD.SHL.U32 R0, R0, 0x1000000, RZ ;  /* 0x0100000000007824 */ /* 0x008fca00078e00ff */
        /* <DEDUP_REMOVED lines=9> */
[----:B------:R-:W-:Y:S01]  /*72d0*/  IMAD R7, R3, R8, 0x3c000000 ;  /* 0x3c00000003077424 */ /* 0x000fe200078e0208 */
[----:B------:R-:W-:-:S04]  /*72e0*/  IADD3 R3, R2, -0x1, RZ ;  /* 0xffffffff02037810 */ /* 0x000fc80007ffe0ff */
        /* <DEDUP_REMOVED lines=8> */
.L_x_2765:
[----:B------:R-:W3:Y:S02]  /*7370*/  LDG.E.U8 R3, desc[UR36][R4.64] ;  /* 0x0000002404037981 */ /* 0x000ee4000c1e1100 */
[----:B---3--:R-:W-:-:S05]  /*7380*/  IMAD.SHL.U32 R0, R3, 0x2000000, RZ ;  /* 0x0200000003007824 */ /* 0x008fca00078e00ff */
        /* <DEDUP_REMOVED lines=13> */
.L_x_2764:
[----:B------:R-:W3:Y:S02]  /*7460*/  LDG.E.U16 R0, desc[UR36][R4.64] ;  /* 0x0000002404007981 */ /* 0x000ee4000c1e1500 */
[----:B---3--:R-:W-:-:S04]  /*7470*/  IMAD.U32 R0, R0, 0x10000, RZ ;  /* 0x0001000000007824 */ /* 0x008fc800078e00ff */
[----:B------:R-:W-:-:S04]  /*7480*/  FMUL.FTZ R0, R0, 1 ;  /* 0x3f80000000007820 */ /* 0x000fc80000410000 */
[----:B------:R0:W1:Y:S01]  /*7490*/  F2F.F64.F32 R2, R0 ;  /* 0x0000000000027310 */ /* 0x0000620000201800 */
[----:B------:R-:W-:Y:S05]  /*74a0*/  BRA `(.L_x_2754) ;  /* 0x0000000400b87947 */ /* 0x000fea0003800000 */
.L_x_2761:
        /* <DEDUP_REMOVED lines=8> */
[----:B------:R-:W3:Y:S02]  /*7530*/  LDG.E.U16 R2, desc[UR36][R4.64] ;  /* 0x0000002404027981 */ /* 0x000ee4000c1e1500 */
[----:B---3--:R-:W0:Y:S01]  /*7540*/  I2F.F64.U16 R2, R2 ;  /* 0x0000000200027312 */ /* 0x008e220000101800 */
[----:B------:R-:W-:Y:S05]  /*7550*/  BRA `(.L_x_2754) ;  /* 0x00000004008c7947 */ /* 0x000fea0003800000 */
.L_x_2768:
[----:B------:R-:W3:Y:S01]  /*7560*/  LDG.E.U8 R2, desc[UR36][R4.64] ;  /* 0x0000002404027981 */ /* 0x000ee2000c1e1100 */
[----:B------:R-:W-:Y:S01]  /*7570*/  BSSY B0, `(.L_x_2769) ;  /* 0x0000018000007945 */ /* 0x000fe20003800000 */
[----:B------:R-:W-:Y:S01]  /*7580*/  IMAD.MOV.U32 R0, RZ, RZ, RZ ;  /* 0x000000ffff007224 */ /* 0x000fe200078e00ff */
[----:B---3--:R-:W-:-:S13]  /*7590*/  ISETP.NE.AND P0, PT, R2, RZ, PT ;  /* 0x000000ff0200720c */ /* 0x008fda0003f05270 */
        /* <DEDUP_REMOVED lines=17> */
.L_x_2772:
[----:B------:R-:W-:Y:S05]  /*76b0*/  BSYNC B1 ;  /* 0x0000000000017941 */ /* 0x000fea0003800000 */
.L_x_2771:
[----:B------:R-:W-:Y:S01]  /*76c0*/  LEA R3, R0, 0x3b800000, 0x17 ;  /* 0x3b80000000037811 */ /* 0x000fe200078eb8ff */
[----:B------:R-:W-:-:S05]  /*76d0*/  IMAD.SHL.U32 R0, R2, 0x100000, RZ ;  /* 0x0010000002007824 */ /* 0x000fca00078e00ff */
[----:B------:R-:W-:-:S07]  /*76e0*/  LOP3.LUT R0, R3, R0, R4, 0xfe, !PT ;  /* 0x0000000003007212 */ /* 0x000fce00078efe04 */
.L_x_2770:
[----:B------:R-:W-:Y:S05]  /*76f0*/  BSYNC B0 ;  /* 0x0000000000007941 */ /* 0x000fea0003800000 */
.L_x_2769:
[----:B------:R-:W-:-:S04]  /*7700*/  FMUL.FTZ R0, R0, 1 ;  /* 0x3f80000000007820 */ /* 0x000fc80000410000 */
[----:B------:R0:W1:Y:S01]  /*7710*/  F2F.F64.F32 R2, R0 ;  /* 0x0000000000027310 */ /* 0x0000620000201800 */
[----:B------:R-:W-:Y:S05]  /*7720*/  BRA `(.L_x_2754) ;  /* 0x0000000400187947 */ /* 0x000fea0003800000 */
.L_x_2767:
        /* <DEDUP_REMOVED lines=21> */
.L_x_2776:
[----:B------:R-:W-:Y:S05]  /*7880*/  BSYNC B1 ;  /* 0x0000000000017941 */ /* 0x000fea0003800000 */
.L_x_2775:
[----:B------:R-:W-:Y:S01]  /*7890*/  LEA R3, R0, 0x37800000, 0x17 ;  /* 0x3780000000037811 */ /* 0x000fe200078eb8ff */
[----:B------:R-:W-:-:S05]  /*78a0*/  IMAD.SHL.U32 R0, R2, 0x200000, RZ ;  /* 0x0020000002007824 */ /* 0x000fca00078e00ff */
[----:B------:R-:W-:-:S07]  /*78b0*/  LOP3.LUT R0, R3, R0, R4, 0xfe, !PT ;  /* 0x0000000003007212 */ /* 0x000fce00078efe04 */
.L_x_2774:
[----:B------:R-:W-:Y:S05]  /*78c0*/  BSYNC B0 ;  /* 0x0000000000007941 */ /* 0x000fea0003800000 */
.L_x_2773:
[----:B------:R-:W-:-:S04]  /*78d0*/  FMUL.FTZ R0, R0, 1 ;  /* 0x3f80000000007820 */ /* 0x000fc80000410000 */
[----:B------:R0:W1:Y:S01]  /*78e0*/  F2F.F64.F32 R2, R0 ;  /* 0x0000000000027310 */ /* 0x0000620000201800 */
[----:B------:R-:W-:Y:S05]  /*78f0*/  BRA `(.L_x_2754) ;  /* 0x0000000000a47947 */ /* 0x000fea0003800000 */
.L_x_2766:
[----:B------:R-:W-:-:S13]  /*7900*/  ISETP.NE.AND P0, PT, R0, 0x1c, PT ;  /* 0x0000001c0000780c */ /* 0x000fda0003f05270 */
[----:B------:R-:W-:Y:S05]  /*7910*/  @!P0 BRA `(.L_x_2777) ;  /* 0x0000000000948947 */ /* 0x000fea0003800000 */
[----:B------:R-:W-:-:S13]  /*7920*/  ISETP.NE.AND P0, PT, R0, 0x1d, PT ;  /* 0x0000001d0000780c */ /* 0x000fda0003f05270 */
[----:B------:R-:W-:Y:S05]  /*7930*/  @!P0 BRA `(.L_x_2778) ;  /* 0x0000000000808947 */ /* 0x000fea0003800000 */
[----:B------:R-:W-:-:S13]  /*7940*/  ISETP.NE.AND P0, PT, R0, 0x2c, PT ;  /* 0x0000002c0000780c */ /* 0x000fda0003f05270 */
[----:B------:R-:W-:Y:S05]  /*7950*/  @P0 BRA `(.L_x_2753) ;  /* 0x0000000000300947 */ /* 0x000fea0003800000 */
[----:B------:R-:W3:Y:S01]  /*7960*/  LDG.E.U8 R4, desc[UR36][R4.64] ;  /* 0x0000002404047981 */ /* 0x000ee2000c1e1100 */
[----:B------:R-:W-:Y:S01]  /*7970*/  BSSY B0, `(.L_x_2779) ;  /* 0x0000007000007945 */ /* 0x000fe20003800000 */
[----:B------:R-:W-:Y:S01]  /*7980*/  IMAD.MOV.U32 R0, RZ, RZ, 0x400000 ;  /* 0x00400000ff007424 */ /* 0x000fe200078e00ff */
[----:B---3--:R-:W-:-:S13]  /*7990*/  ISETP.NE.AND P0, PT, R4, RZ, PT ;  /* 0x000000ff0400720c */ /* 0x008fda0003f05270 */
[----:B------:R-:W-:Y:S05]  /*79a0*/  @!P0 BRA `(.L_x_2780) ;  /* 0x00000000000c8947 */ /* 0x000fea0003800000 */
[----:B------:R-:W-:-:S13]  /*79b0*/  ISETP.NE.AND P0, PT, R4, 0xff, PT ;  /* 0x000000ff0400780c */ /* 0x000fda0003f05270 */
[----:B------:R-:W-:Y:S02]  /*79c0*/  @!P0 IMAD.MOV.U32 R0, RZ, RZ, 0x7f800001 ;  /* 0x7f800001ff008424 */ /* 0x000fe400078e00ff */
[----:B------:R-:W-:-:S07]  /*79d0*/  @P0 IMAD.SHL.U32 R0, R4, 0x800000, RZ ;  /* 0x0080000004000824 */ /* 0x000fce00078e00ff */
.L_x_2780:
[----:B------:R-:W-:Y:S05]  /*79e0*/  BSYNC B0 ;  /* 0x0000000000007941 */ /* 0x000fea0003800000 */
.L_x_2779:
[----:B------:R-:W-:-:S04]  /*79f0*/  FMUL.FTZ R0, R0, 1 ;  /* 0x3f80000000007820 */ /* 0x000fc80000410000 */
[----:B------:R0:W1:Y:S01]  /*7a00*/  F2F.F64.F32 R2, R0 ;  /* 0x0000000000027310 */ /* 0x0000620000201800 */
[----:B------:R-:W-:Y:S05]  /*7a10*/  BRA `(.L_x_2754) ;  /* 0x00000000005c7947 */ /* 0x000fea0003800000 */
.L_x_2753:
[----:B------:R-:W-:Y:S01]  /*7a20*/  MOV R2, 0x0 ;  /* 0x0000000000027802 */ /* 0x000fe20000000f00 */
[----:B------:R-:W-:Y:S01]  /*7a30*/  ULDC.64 UR4, c[0x4][0x128] ;  /* 0x01004a0000047ab9 */ /* 0x000fe20000000a00 */
[----:B------:R-:W-:Y:S01]  /*7a40*/  ULDC.64 UR6, c[0x4][0x8] ;  /* 0x0100020000067ab9 */ /* 0x000fe20000000a00 */
[----:B------:R-:W-:Y:S01]  /*7a50*/  IMAD.U32 R4, RZ, RZ, UR4 ;  /* 0x00000004ff047e24 */ /* 0x000fe2000f8e00ff */
[----:B------:R-:W-:Y:S01]  /*7a60*/  HFMA2.MMA R12, -RZ, RZ, 0, 5.9604644775390625e-08 ;  /* 0x00000001ff0c7435 */ /* 0x000fe200000001ff */
        /* <DEDUP_REMOVED lines=8> */
[----:B------:R-:W-:-:S07]  /*7af0*/  IMAD.MOV.U32 R13, RZ, RZ, RZ ;  /* 0x000000ffff0d7224 */ /* 0x000fce00078e00ff */
[----:B------:R-:W-:-:S07]  /*7b00*/  LEPC R20, `(.L_x_2781) ;  /* 0x000000001014794e */ /* 0x000fce0000000000 */
[----:B0-2-45:R-:W-:Y:S05]  /*7b10*/  CALL.ABS.NOINC R2 ;  /* 0x0000000002007343 */ /* 0x035fea0003c00000 */
.L_x_2781:
[----:B------:R-:W-:Y:S01]  /*7b20*/  CS2R R2, SRZ ;  /* 0x0000000000027805 */ /* 0x000fe2000001ff00 */
[----:B------:R-:W-:Y:S06]  /*7b30*/  BRA `(.L_x_2754) ;  /* 0x0000000000147947 */ /* 0x000fec0003800000 */
.L_x_2778:
[----:B------:R-:W3:Y:S02]  /*7b40*/  LDG.E.64 R2, desc[UR36][R4.64] ;  /* 0x0000002404027981 */ /* 0x000ee4000c1e1b00 */
[----:B---3--:R-:W0:Y:S01]  /*7b50*/  I2F.F64.U64 R2, R2 ;  /* 0x0000000200027312 */ /* 0x008e220000301800 */
[----:B------:R-:W-:Y:S05]  /*7b60*/  BRA `(.L_x_2754) ;  /* 0x0000000000087947 */ /* 0x000fea0003800000 */
.L_x_2777:
[----:B------:R-:W3:Y:S02]  /*7b70*/  LDG.E R2, desc[UR36][R4.64] ;  /* 0x0000002404027981 */ /* 0x000ee4000c1e1900 */
[----:B---3--:R-:W0:Y:S02]  /*7b80*/  I2F.F64.U32 R2, R2 ;  /* 0x0000000200027312 */ /* 0x008e240000201800 */
.L_x_2754:
        /* <DEDUP_REMOVED lines=8> */
[----:B------:R-:W-:-:S10]  /*7c10*/  DFMA R2, R8, -R4, R2 ;  /* 0x800000040802722b */ /* 0x000fd40000000002 */
        /* <DEDUP_REMOVED lines=14> */
.L_x_2785:
[----:B------:R-:W0:Y:S02]  /*7d00*/  F2I.S64.F64.TRUNC R4, R4 ;  /* 0x0000000400047311 */ /* 0x000e24000030d900 */
[----:B0-----:R-:W-:-:S05]  /*7d10*/  IMAD.MOV.U32 R3, RZ, RZ, R4 ;  /* 0x000000ffff037224 */ /* 0x001fca00078e0004 */
[----:B------:R0:W-:Y:S01]  /*7d20*/  STG.E.U8 desc[UR36][R16.64], R3 ;  /* 0x0000000310007986 */ /* 0x0001e2000c101124 */
[----:B------:R-:W-:Y:S05]  /*7d30*/  BRA `(.L_x_2787) ;  /* 0x0000000c00f87947 */ /* 0x000fea0003800000 */
.L_x_2784:
        /* <DEDUP_REMOVED lines=9> */
.L_x_2789:
[----:B------:R-:W0:Y:S02]  /*7dd0*/  F2I.F64.TRUNC R5, R4 ;  /* 0x0000000400057311 */ /* 0x000e24000030d100 */
[----:B0-----:R3:W-:Y:S01]  /*7de0*/  STG.E desc[UR36][R16.64], R5 ;  /* 0x0000000510007986 */ /* 0x0017e2000c101924 */
[----:B------:R-:W-:Y:S05]  /*7df0*/  BRA `(.L_x_2787) ;  /* 0x0000000c00c87947 */ /* 0x000fea0003800000 */
.L_x_2788:
[----:B------:R-:W0:Y:S02]  /*7e00*/  F2I.F64.TRUNC R5, R4 ;  /* 0x0000000400057311 */ /* 0x000e24000030d100 */
[----:B0-----:R2:W-:Y:S01]  /*7e10*/  STG.E.U16 desc[UR36][R16.64], R5 ;  /* 0x0000000510007986 */ /* 0x0015e2000c101524 */
[----:B------:R-:W-:Y:S05]  /*7e20*/  BRA `(.L_x_2787) ;  /* 0x0000000c00bc7947 */ /* 0x000fea0003800000 */
.L_x_2783:
        /* <DEDUP_REMOVED lines=13> */
.L_x_2791:
        /* <DEDUP_REMOVED lines=8> */
.L_x_2790:
        /* <DEDUP_REMOVED lines=14> */
.L_x_2793:
        /* <DEDUP_REMOVED lines=9> */
.L_x_2792:
[----:B------:R0:W-:Y:S01]  /*80f0*/  STG.E.64 desc[UR36][R16.64], R4 ;  /* 0x0000000410007986 */ /* 0x0001e2000c101b24 */
[----:B------:R-:W-:Y:S05]  /*8100*/  BRA `(.L_x_2787) ;  /* 0x0000000c00047947 */ /* 0x000fea0003800000 */
.L_x_2782:
        /* <DEDUP_REMOVED lines=12> */
.L_x_2796:
[----:B------:R-:W-:-:S05]  /*81d0*/  CS2R R6, SRZ ;  /* 0x0000000000067805 */ /* 0x000fca000001ff00 */
[----:B------:R0:W-:Y:S01]  /*81e0*/  STG.E.128 desc[UR36][R16.64], R4 ;  /* 0x0000000410007986 */ /* 0x0001e2000c101d24 */
[----:B------:R-:W-:Y:S05]  /*81f0*/  BRA `(.L_x_2787) ;  /* 0x0000000800c87947 */ /* 0x000fea0003800000 */
.L_x_2795:
        /* <DEDUP_REMOVED lines=25> */
.L_x_2800:
[----:B------:R-:W-:Y:S05]  /*8390*/  BSYNC B0 ;  /* 0x0000000000007941 */ /* 0x000fea0003800000 */
.L_x_2799:
[----:B------:R-:W-:-:S05]  /*83a0*/  LOP3.LUT R3, R0, R3, RZ, 0xfc, !PT ;  /* 0x0000000300037212 */ /* 0x000fca00078efcff */
[----:B------:R0:W-:Y:S01]  /*83b0*/  STG.E.U8 desc[UR36][R16.64], R3 ;  /* 0x0000000310007986 */ /* 0x0001e2000c101124 */
[----:B------:R-:W-:Y:S05]  /*83c0*/  BRA `(.L_x_2787) ;  /* 0x0000000800547947 */ /* 0x000fea0003800000 */
.L_x_2798:
        /* <DEDUP_REMOVED lines=17> */
.L_x_2802:
[----:B------:R-:W-:Y:S01]  /*84e0*/  IMAD.MOV.U32 R0, RZ, RZ, 0x7f ;  /* 0x0000007fff007424 */ /* 0x000fe200078e00ff */
[----:B------:R-:W-:-:S04]  /*84f0*/  ISETP.GT.U32.AND P0, PT, R2, 0x7f800000, PT ;  /* 0x7f8000000200780c */ /* 0x000fc80003f04070 */
[----:B------:R-:W-:-:S09]  /*8500*/  SEL R0, R0, 0x7c, P0 ;  /* 0x0000007c00007807 */ /* 0x000fd20000000000 */
.L_x_2803:
[----:B------:R-:W-:Y:S05]  /*8510*/  BSYNC B0 ;  /* 0x0000000000007941 */ /* 0x000fea0003800000 */
.L_x_2801:
[----:B------:R-:W-:-:S04]  /*8520*/  LOP3.LUT R2, R3, 0x80000000, RZ, 0xc0, !PT ;  /* 0x8000000003027812 */ /* 0x000fc800078ec0ff */
[----:B------:R-:W-:-:S04]  /*8530*/  SHF.R.U32.HI R3, RZ, 0x18, R2 ;  /* 0x00000018ff037819 */ /* 0x000fc80000011602 */
[----:B------:R-:W-:-:S05]  /*8540*/  LOP3.LUT R3, R0, R3, RZ, 0xfc, !PT ;  /* 0x0000000300037212 */ /* 0x000fca00078efcff */
[----:B------:R0:W-:Y:S01]  /*8550*/  STG.E.U8 desc[UR36][R16.64], R3 ;  /* 0x0000000310007986 */ /* 0x0001e2000c101124 */
[----:B------:R-:W-:Y:S05]  /*8560*/  BRA `(.L_x_2787) ;  /* 0x0000000400ec7947 */ /* 0x000fea0003800000 */
.L_x_2797:
        /* <DEDUP_REMOVED lines=8> */
.L_x_2794:
        /* <DEDUP_REMOVED lines=11> */
.L_x_2806:
        /* <DEDUP_REMOVED lines=21> */
.L_x_2809:
[----:B------:R-:W-:-:S04]  /*87f0*/  LOP3.LUT R2, R3, 0x80000000, RZ, 0xc0, !PT ;  /* 0x8000000003027812 */ /* 0x000fc800078ec0ff */
[----:B------:R-:W-:-:S04]  /*8800*/  SHF.R.U32.HI R3, RZ, 0x18, R2 ;  /* 0x00000018ff037819 */ /* 0x000fc80000011602 */
[----:B------:R-:W-:-:S04]  /*8810*/  LOP3.LUT R0, R0, R3, RZ, 0xfc, !PT ;  /* 0x0000000300007212 */ /* 0x000fc800078efcff */
[----:B------:R-:W-:-:S07]  /*8820*/  PRMT R8, R0, 0x7610, R8 ;  /* 0x0000761000087816 */ /* 0x000fce0000000008 */
.L_x_2808:
[----:B------:R-:W-:Y:S05]  /*8830*/  BSYNC B0 ;  /* 0x0000000000007941 */ /* 0x000fea0003800000 */
.L_x_2807:
[----:B------:R0:W-:Y:S01]  /*8840*/  STG.E.U8 desc[UR36][R16.64], R8 ;  /* 0x0000000810007986 */ /* 0x0001e2000c101124 */
[----:B------:R-:W-:Y:S05]  /*8850*/  BRA `(.L_x_2787) ;  /* 0x0000000400307947 */ /* 0x000fea0003800000 */
.L_x_2805:
        /* <DEDUP_REMOVED lines=21> */
.L_x_2812:
[----:B------:R-:W-:-:S04]  /*89b0*/  LOP3.LUT R2, R3, 0x80000000, RZ, 0xc0, !PT ;  /* 0x8000000003027812 */ /* 0x000fc800078ec0ff */
[----:B------:R-:W-:-:S04]  /*89c0*/  SHF.R.U32.HI R3, RZ, 0x18, R2 ;  /* 0x00000018ff037819 */ /* 0x000fc80000011602 */
[----:B------:R-:W-:-:S04]  /*89d0*/  LOP3.LUT R0, R0, R3, RZ, 0xfc, !PT ;  /* 0x0000000300007212 */ /* 0x000fc800078efcff */
[----:B------:R-:W-:-:S07]  /*89e0*/  PRMT R8, R0, 0x7610, R8 ;  /* 0x0000761000087816 */ /* 0x000fce0000000008 */
.L_x_2811:
[----:B------:R-:W-:Y:S05]  /*89f0*/  BSYNC B0 ;  /* 0x0000000000007941 */ /* 0x000fea0003800000 */
.L_x_2810:
[----:B------:R0:W-:Y:S01]  /*8a00*/  STG.E.U8 desc[UR36][R16.64], R8 ;  /* 0x0000000810007986 */ /* 0x0001e2000c101124 */
[----:B------:R-:W-:Y:S05]  /*8a10*/  BRA `(.L_x_2787) ;  /* 0x0000000000c07947 */ /* 0x000fea0003800000 */
.L_x_2804:
        /* <DEDUP_REMOVED lines=26> */
.L_x_2786:
        /* <DEDUP_REMOVED lines=16> */
.L_x_2815:
[----:B------:R-:W-:Y:S05]  /*8cc0*/  BRA `(.L_x_2787) ;  /* 0x0000000000147947 */ /* 0x000fea0003800000 */
.L_x_2814:
[----:B------:R-:W0:Y:S02]  /*8cd0*/  F2I.U64.F64.TRUNC R4, R4 ;  /* 0x0000000400047311 */ /* 0x000e24000030d800 */
[----:B0-----:R0:W-:Y:S01]  /*8ce0*/  STG.E.64 desc[UR36][R16.64], R4 ;  /* 0x0000000410007986 */ /* 0x0011e2000c101b24 */
[----:B------:R-:W-:Y:S05]  /*8cf0*/  BRA `(.L_x_2787) ;  /* 0x0000000000087947 */ /* 0x000fea0003800000 */
.L_x_2813:
[----:B------:R-:W0:Y:S02]  /*8d00*/  F2I.U32.F64.TRUNC R5, R4 ;  /* 0x0000000400057311 */ /* 0x000e24000030d000 */
[----:B0-----:R0:W-:Y:S02]  /*8d10*/  STG.E desc[UR36][R16.64], R5 ;  /* 0x0000000510007986 */ /* 0x0011e4000c101924 */
.L_x_2787:
[----:B------:R-:W-:-:S07]  /*8d20*/  VIADD R23, R23, 0x80 ;  /* 0x0000008017177836 */ /* 0x000fce0000000000 */
.L_x_2714:
[----:B------:R-:W-:Y:S05]  /*8d30*/  BSYNC B6 ;  /* 0x0000000000067941 */ /* 0x000fea0003800000 */
.L_x_2713:
[----:B------:R-:W-:Y:S01]  /*8d40*/  ULDC UR4, c[0x0][0x210] ;  /* 0x0000840000047ab9 */ /* 0x000fe20000000800 */
[----:B------:R-:W-:Y:S01]  /*8d50*/  BSSY B6, `(.L_x_2816) ;  /* 0x0000464000067945 */ /* 0x000fe20003800000 */
[----:B------:R-:W-:-:S13]  /*8d60*/  ISETP.GE.AND P0, PT, R23, UR4, PT ;  /* 0x0000000417007c0c */ /* 0x000fda000bf06270 */
[----:B------:R-:W-:Y:S05]  /*8d70*/  @P0 BRA `(.L_x_2817) ;  /* 0x0000004400840947 */ /* 0x000fea0003800000 */
[----:B0-----:R-:W0:Y:S01]  /*8d80*/  LDC R6, c[0x0][0x218] ;  /* 0x00008600ff067b82 */ /* 0x001e220000000800 */
[----:B-1234-:R-:W-:Y:S01]  /*8d90*/  HFMA2.MMA R16, -RZ, RZ, 0, 0 ;  /* 0x00000000ff107435 */ /* 0x01efe200000001ff */
[----:B------:R-:W-:Y:S02]  /*8da0*/  IMAD.MOV.U32 R22, RZ, RZ, RZ ;  /* 0x000000ffff167224 */ /* 0x000fe400078e00ff */
[----:B------:R-:W-:Y:S01]  /*8db0*/  IMAD.MOV.U32 R0, RZ, RZ, RZ ;  /* 0x000000ffff007224 */ /* 0x000fe200078e00ff */
        /* <DEDUP_REMOVED lines=350> */
.L_x_2818:
[----:B------:R-:W0:Y:S01]  /*a3a0*/  LDC.U8 R5, c[0x0][0x4a1] ;  /* 0x00012840ff057b82 */ /* 0x000e220000000000 */
[----:B------:R-:W-:Y:S01]  /*a3b0*/  ULDC.64 UR4, c[0x0][0x478] ;  /* 0x00011e0000047ab9 */ /* 0x000fe20000000a00 */
[----:B------:R-:W-:Y:S01]  /*a3c0*/  ULDC.64 UR6, c[0x0][0x480] ;  /* 0x0001200000067ab9 */ /* 0x000fe20000000a00 */
[----:B------:R-:W-:Y:S02]  /*a3d0*/  IADD3 R16, P0, R16, UR4, RZ ;  /* 0x0000000410107c10 */ /* 0x000fe4000ff1e0ff */
[----:B------:R-:W-:-:S03]  /*a3e0*/  IADD3 R2, P1, R0, UR6, RZ ;  /* 0x0000000600027c10 */ /* 0x000fc6000ff3e0ff */
[----:B------:R-:W-:Y:S01]  /*a3f0*/  IMAD.X R17, RZ, RZ, UR5, P0 ;  /* 0x00000005ff117e24 */ /* 0x000fe200080e06ff */
[----:B------:R-:W-:Y:S02]  /*a400*/  IADD3.X R3, RZ, UR7, RZ, P1, !PT ;  /* 0x00000007ff037c10 */ /* 0x000fe40008ffe4ff */
        /* <DEDUP_REMOVED lines=14> */
.L_x_2822:
[----:B------:R-:W2:Y:S02]  /*a4f0*/  LDG.E.U8 R2, desc[UR36][R2.64] ;  /* 0x0000002402027981 */ /* 0x000ea4000c1e1100 */
[----:B--2---:R0:W1:Y:S01]  /*a500*/  I2F.F64.U16 R18, R2 ;  /* 0x0000000200127312 */ /* 0x0040620000101800 */
[----:B------:R-:W-:Y:S05]  /*a510*/  BRA `(.L_x_2824) ;  /* 0x0000000c00707947 */ /* 0x000fea0003800000 */
.L_x_2821:
        /* <DEDUP_REMOVED lines=9> */
.L_x_2826:
[----:B------:R-:W2:Y:S02]  /*a5b0*/  LDG.E R2, desc[UR36][R2.64] ;  /* 0x0000002402027981 */ /* 0x000ea4000c1e1900 */
[----:B--2---:R0:W1:Y:S01]  /*a5c0*/  I2F.F64 R18, R2 ;  /* 0x0000000200127312 */ /* 0x0040620000201c00 */
[----:B------:R-:W-:Y:S05]  /*a5d0*/  BRA `(.L_x_2824) ;  /* 0x0000000c00407947 */ /* 0x000fea0003800000 */
.L_x_2825:
[----:B------:R-:W2:Y:S02]  /*a5e0*/  LDG.E.U16 R2, desc[UR36][R2.64] ;  /* 0x0000002402027981 */ /* 0x000ea4000c1e1500 */
[----:B--2---:R0:W1:Y:S01]  /*a5f0*/  I2F.F64.S16 R18, R2 ;  /* 0x0000000200127312 */ /* 0x0040620000101c00 */
[----:B------:R-:W-:Y:S05]  /*a600*/  BRA `(.L_x_2824) ;  /* 0x0000000c00347947 */ /* 0x000fea0003800000 */
.L_x_2820:
        /* <DEDUP_REMOVED lines=10> */
.L_x_2828:
[----:B------:R-:W2:Y:S02]  /*a6b0*/  LDG.E.U16 R0, desc[UR36][R2.64] ;  /* 0x0000002402007981 */ /* 0x000ea4000c1e1500 */
[----:B--2---:R-:W-:-:S05]  /*a6c0*/  HADD2.F32 R0, -RZ, R0.H0_H0 ;  /* 0x20000000ff007230 */ /* 0x004fca0000004100 */
[----:B------:R-:W-:-:S04]  /*a6d0*/  FMUL.FTZ R0, R0, 1 ;  /* 0x3f80000000007820 */ /* 0x000fc80000410000 */
[----:B------:R1:W2:Y:S01]  /*a6e0*/  F2F.F64.F32 R18, R0 ;  /* 0x0000000000127310 */ /* 0x0002a20000201800 */
[----:B------:R-:W-:Y:S05]  /*a6f0*/  BRA `(.L_x_2824) ;  /* 0x0000000800f87947 */ /* 0x000fea0003800000 */
.L_x_2827:
        /* <DEDUP_REMOVED lines=8> */
[----:B------:R-:W4:Y:S01]  /*a780*/  F2F.F64.F32 R18, R18 ;  /* 0x0000001200127310 */ /* 0x000f220000201800 */
[----:B------:R-:W-:Y:S05]  /*a790*/  BRA `(.L_x_2824) ;  /* 0x0000000800d07947 */ /* 0x000fea0003800000 */
.L_x_2830:
[----:B------:R-:W2:Y:S02]  /*a7a0*/  LDG.E.U16 R2, desc[UR36][R2.64] ;  /* 0x0000002402027981 */ /* 0x000ea4000c1e1500 */
[----:B--2---:R-:W-:-:S05]  /*a7b0*/  HADD2.F32 R0, -RZ, R2.H0_H0 ;  /* 0x20000002ff007230 */ /* 0x004fca0000004100 */
[----:B------:R-:W-:-:S04]  /*a7c0*/  FMUL.FTZ R0, R0, 1 ;  /* 0x3f80000000007820 */ /* 0x000fc80000410000 */
[----:B------:R0:W1:Y:S01]  /*a7d0*/  F2F.F64.F32 R18, R0 ;  /* 0x0000000000127310 */ /* 0x0000620000201800 */
[----:B------:R-:W-:Y:S05]  /*a7e0*/  BRA `(.L_x_2824) ;  /* 0x0000000800bc7947 */ /* 0x000fea0003800000 */
.L_x_2829:
[----:B------:R3:W5:Y:S01]  /*a7f0*/  LDG.E.64 R18, desc[UR36][R2.64] ;  /* 0x0000002402127981 */ /* 0x000762000c1e1b00 */
[----:B------:R-:W-:Y:S05]  /*a800*/  BRA `(.L_x_2824) ;  /* 0x0000000800b47947 */ /* 0x000fea0003800000 */
.L_x_2819:
        /* <DEDUP_REMOVED lines=13> */
.L_x_2833:
[----:B------:R0:W5:Y:S01]  /*a8e0*/  LDG.E.64 R18, desc[UR36][R2.64] ;  /* 0x0000002402127981 */ /* 0x000162000c1e1b00 */
[----:B------:R-:W-:Y:S05]  /*a8f0*/  BRA `(.L_x_2824) ;  /* 0x0000000800787947 */ /* 0x000fea0003800000 */
.L_x_2832:
        /* <DEDUP_REMOVED lines=28> */
.L_x_2835:
        /* <DEDUP_REMOVED lines=15> */
.L_x_2834:
[----:B------:R-:W2:Y:S02]  /*abb0*/  LDG.E.U16 R0, desc[UR36][R2.64] ;  /* 0x0000002402007981 */ /* 0x000ea4000c1e1500 */
[----:B--2---:R-:W-:-:S04]  /*abc0*/  IMAD.U32 R0, R0, 0x10000, RZ ;  /* 0x0001000000007824 */ /* 0x004fc800078e00ff */
[----:B------:R-:W-:-:S04]  /*abd0*/  FMUL.FTZ R0, R0, 1 ;  /* 0x3f80000000007820 */ /* 0x000fc80000410000 */
[----:B------:R0:W1:Y:S01]  /*abe0*/  F2F.F64.F32 R18, R0 ;  /* 0x0000000000127310 */ /* 0x0000620000201800 */
[----:B------:R-:W-:Y:S05]  /*abf0*/  BRA `(.L_x_2824) ;  /* 0x0000000400b87947 */ /* 0x000fea0003800000 */
.L_x_2831:
        /* <DEDUP_REMOVED lines=11> */
.L_x_2838:
        /* <DEDUP_REMOVED lines=21> */
.L_x_2842:
[----:B------:R-:W-:Y:S05]  /*ae00*/  BSYNC B1 ;  /* 0x0000000000017941 */ /* 0x000fea0003800000 */
.L_x_2841:
[----:B------:R-:W-:Y:S01]  /*ae10*/  LEA R3, R0, 0x3b800000, 0x17 ;  /* 0x3b80000000037811 */ /* 0x000fe200078eb8ff */
[----:B------:R-:W-:-:S05]  /*ae20*/  IMAD.SHL.U32 R0, R2, 0x100000, RZ ;  /* 0x0010000002007824 */ /* 0x000fca00078e00ff */
[----:B------:R-:W-:-:S07]  /*ae30*/  LOP3.LUT R0, R3, R0, R4, 0xfe, !PT ;  /* 0x0000000003007212 */ /* 0x000fce00078efe04 */
.L_x_2840:
[----:B------:R-:W-:Y:S05]  /*ae40*/  BSYNC B0 ;  /* 0x0000000000007941 */ /* 0x000fea0003800000 */
.L_x_2839:
[----:B------:R-:W-:-:S04]  /*ae50*/  FMUL.FTZ R0, R0, 1 ;  /* 0x3f80000000007820 */ /* 0x000fc80000410000 */
[----:B------:R0:W1:Y:S01]  /*ae60*/  F2F.F64.F32 R18, R0 ;  /* 0x0000000000127310 */ /* 0x0000620000201800 */
[----:B------:R-:W-:Y:S05]  /*ae70*/  BRA `(.L_x_2824) ;  /* 0x0000000400187947 */ /* 0x000fea0003800000 */
.L_x_2837:
        /* <DEDUP_REMOVED lines=21> */
.L_x_2846:
[----:B------:R-:W-:Y:S05]  /*afd0*/  BSYNC B1 ;  /* 0x0000000000017941 */ /* 0x000fea0003800000 */
.L_x_2845:
[----:B------:R-:W-:Y:S01]  /*afe0*/  LEA R3, R0, 0x37800000, 0x17 ;  /* 0x3780000000037811 */ /* 0x000fe200078eb8ff */
[----:B------:R-:W-:-:S05]  /*aff0*/  IMAD.SHL.U32 R0, R2, 0x200000, RZ ;  /* 0x0020000002007824 */ /* 0x000fca00078e00ff */
[----:B------:R-:W-:-:S07]  /*b000*/  LOP3.LUT R0, R3, R0, R4, 0xfe, !PT ;  /* 0x0000000003007212 */ /* 0x000fce00078efe04 */
.L_x_2844:
[----:B------:R-:W-:Y:S05]  /*b010*/  BSYNC B0 ;  /* 0x0000000000007941 */ /* 0x000fea0003800000 */
.L_x_2843:
[----:B------:R-:W-:-:S04]  /*b020*/  FMUL.FTZ R0, R0, 1 ;  /* 0x3f80000000007820 */ /* 0x000fc80000410000 */
[----:B------:R0:W1:Y:S01]  /*b030*/  F2F.F64.F32 R18, R0 ;  /* 0x0000000000127310 */ /* 0x0000620000201800 */
[----:B------:R-:W-:Y:S05]  /*b040*/  BRA `(.L_x_2824) ;  /* 0x0000000000a47947 */ /* 0x000fea0003800000 */
.L_x_2836:
        /* <DEDUP_REMOVED lines=14> */
.L_x_2850:
[----:B------:R-:W-:Y:S05]  /*b130*/  BSYNC B0 ;  /* 0x0000000000007941 */ /* 0x000fea0003800000 */
.L_x_2849:
[----:B------:R-:W-:-:S04]  /*b140*/  FMUL.FTZ R0, R0, 1 ;  /* 0x3f80000000007820 */ /* 0x000fc80000410000 */
[----:B------:R0:W1:Y:S01]  /*b150*/  F2F.F64.F32 R18, R0 ;  /* 0x0000000000127310 */ /* 0x0000620000201800 */
[----:B------:R-:W-:Y:S05]  /*b160*/  BRA `(.L_x_2824) ;  /* 0x00000000005c7947 */ /* 0x000fea0003800000 */
.L_x_2823:
[----:B------:R-:W-:Y:S01]  /*b170*/  MOV R2, 0x0 ;  /* 0x0000000000027802 */ /* 0x000fe20000000f00 */
[----:B------:R-:W-:Y:S01]  /*b180*/  ULDC.64 UR4, c[0x4][0x128] ;  /* 0x01004a0000047ab9 */ /* 0x000fe20000000a00 */
[----:B------:R-:W-:Y:S01]  /*b190*/  ULDC.64 UR6, c[0x4][0x8] ;  /* 0x0100020000067ab9 */ /* 0x000fe20000000a00 */
[----:B------:R-:W-:Y:S01]  /*b1a0*/  IMAD.U32 R4, RZ, RZ, UR4 ;  /* 0x00000004ff047e24 */ /* 0x000fe2000f8e00ff */
[----:B------:R-:W-:Y:S01]  /*b1b0*/  MOV R5, UR5 ;  /* 0x0000000500057c02 */ /* 0x000fe20008000f00 */
        /* <DEDUP_REMOVED lines=11> */
.L_x_2851:
[----:B------:R-:W-:Y:S01]  /*b270*/  CS2R R18, SRZ ;  /* 0x0000000000127805 */ /* 0x000fe2000001ff00 */
[----:B------:R-:W-:Y:S06]  /*b280*/  BRA `(.L_x_2824) ;  /* 0x0000000000147947 */ /* 0x000fec0003800000 */
.L_x_2848:
[----:B------:R-:W2:Y:S02]  /*b290*/  LDG.E.64 R18, desc[UR36][R2.64] ;  /* 0x0000002402127981 */ /* 0x000ea4000c1e1b00 */
[----:B--2---:R-:W0:Y:S01]  /*b2a0*/  I2F.F64.U64 R18, R18 ;  /* 0x0000001200127312 */ /* 0x004e220000301800 */
[----:B------:R-:W-:Y:S05]  /*b2b0*/  BRA `(.L_x_2824) ;  /* 0x0000000000087947 */ /* 0x000fea0003800000 */
.L_x_2847:
[----:B------:R-:W2:Y:S02]  /*b2c0*/  LDG.E R2, desc[UR36][R2.64] ;  /* 0x0000002402027981 */ /* 0x000ea4000c1e1900 */
[----:B--2---:R0:W1:Y:S02]  /*b2d0*/  I2F.F64.U32 R18, R2 ;  /* 0x0000000200127312 */ /* 0x0040640000201800 */
.L_x_2824:
[----:B0--3--:R-:W1:Y:S01]  /*b2e0*/  LDC.U8 R2, c[0x0][0x4a2] ;  /* 0x00012880ff027b82 */ /* 0x009e620000000000 */
[----:B------:R-:W-:Y:S02]  /*b2f0*/  ULDC.64 UR4, c[0x0][0x488] ;  /* 0x0001220000047ab9 */ /* 0x000fe40000000a00 */
[----:B------:R-:W-:-:S05]  /*b300*/  IADD3 R4, P0, R22, UR4, RZ ;  /* 0x0000000416047c10 */ /* 0x000fca000ff1e0ff */
        /* <DEDUP_REMOVED lines=15> */
.L_x_2855:
[----:B------:R-:W3:Y:S02]  /*b400*/  LDG.E.U8 R2, desc[UR36][R4.64] ;  /* 0x0000002404027981 */ /* 0x000ee4000c1e1100 */
[----:B---3--:R-:W0:Y:S01]  /*b410*/  I2F.F64.U16 R2, R2 ;  /* 0x0000000200027312 */ /* 0x008e220000101800 */
[----:B------:R-:W-:Y:S05]  /*b420*/  BRA `(.L_x_2857) ;  /* 0x0000000c00707947 */ /* 0x000fea0003800000 */
.L_x_2854:
[----:B------:R-:W-:-:S13]  /*b430*/  ISETP.NE.AND P0, PT, R0, 0x2, PT ;  /* 0x000000020000780c */ /* 0x000fda0003f05270 */
[----:B------:R-:W-:Y:S05]  /*b440*/  @!P0 BRA `(.L_x_2858) ;  /* 0x0000000000288947 */ /* 0x000fea0003800000 */
[----:B------:R-:W-:-:S13]  /*b450*/  ISETP.NE.AND P0, PT, R0, 0x3, PT ;  /* 0x000000030000780c */ /* 0x000fda0003f05270 */
[----:B------:R-:W-:Y:S05]  /*b460*/  @!P0 BRA `(.L_x_2859) ;  /* 0x0000000000148947 */ /* 0x000fea0003800000 */
[----:B------:R-:W-:-:S13]  /*b470*/  ISETP.NE.AND P0, PT, R0, 0x4, PT ;  /* 0x000000040000780c */ /* 0x000fda0003f05270 */
[----:B------:R-:W-:Y:S05]  /*b480*/  @P0 BRA `(.L_x_2856) ;  /* 0x0000000800fc0947 */ /* 0x000fea0003800000 */
[----:B------:R-:W3:Y:S02]  /*b490*/  LDG.E.64 R2, desc[UR36][R4.64] ;  /* 0x0000002404027981 */ /* 0x000ee4000c1e1b00 */
[----:B---3--:R-:W0:Y:S01]  /*b4a0*/  I2F.F64.S64 R2, R2 ;  /* 0x0000000200027312 */ /* 0x008e220000301c00 */
[----:B------:R-:W-:Y:S05]  /*b4b0*/  BRA `(.L_x_2857) ;  /* 0x0000000c004c7947 */ /* 0x000fea0003800000 */
.L_x_2859:
[----:B------:R-:W3:Y:S02]  /*b4c0*/  LDG.E R2, desc[UR36][R4.64] ;  /* 0x0000002404027981 */ /* 0x000ee4000c1e1900 */
[----:B---3--:R-:W0:Y:S01]  /*b4d0*/  I2F.F64 R2, R2 ;  /* 0x0000000200027312 */ /* 0x008e220000201c00 */
[----:B------:R-:W-:Y:S05]  /*b4e0*/  BRA `(.L_x_2857) ;  /* 0x0000000c00407947 */ /* 0x000fea0003800000 */
.L_x_2858:
[----:B------:R-:W3:Y:S02]  /*b4f0*/  LDG.E.U16 R2, desc[UR36][R4.64] ;  /* 0x0000002404027981 */ /* 0x000ee4000c1e1500 */
[----:B---3--:R-:W0:Y:S01]  /*b500*/  I2F.F64.S16 R2, R2 ;  /* 0x0000000200027312 */ /* 0x008e220000101c00 */
[----:B------:R-:W-:Y:S05]  /*b510*/  BRA `(.L_x_2857) ;  /* 0x0000000c00347947 */ /* 0x000fea0003800000 */
.L_x_2853:
        /* <DEDUP_REMOVED lines=8> */
[----:B------:R-:W3:Y:S01]  /*b5a0*/  F2F.F64.F32 R2, R2 ;  /* 0x0000000200027310 */ /* 0x000ee20000201800 */
[----:B------:R-:W-:Y:S05]  /*b5b0*/  BRA `(.L_x_2857) ;  /* 0x0000000c000c7947 */ /* 0x000fea0003800000 */
.L_x_2861:
[----:B------:R-:W3:Y:S02]  /*b5c0*/  LDG.E.U16 R0, desc[UR36][R4.64] ;  /* 0x0000002404007981 */ /* 0x000ee4000c1e1500 */
[----:B---3--:R-:W-:-:S05]  /*b5d0*/  HADD2.F32 R0, -RZ, R0.H0_H0 ;  /* 0x20000000ff007230 */ /* 0x008fca0000004100 */
[----:B------:R-:W-:-:S04]  /*b5e0*/  FMUL.FTZ R0, R0, 1 ;  /* 0x3f80000000007820 */ /* 0x000fc80000410000 */
[----:B------:R0:W1:Y:S01]  /*b5f0*/  F2F.F64.F32 R2, R0 ;  /* 0x0000000000027310 */ /* 0x0000620000201800 */
[----:B------:R-:W-:Y:S05]  /*b600*/  BRA `(.L_x_2857) ;  /* 0x0000000800f87947 */ /* 0x000fea0003800000 */
.L_x_2860:
        /* <DEDUP_REMOVED lines=10> */
.L_x_2863:
[----:B------:R-:W3:Y:S02]  /*b6b0*/  LDG.E.U16 R4, desc[UR36][R4.64] ;  /* 0x0000002404047981 */ /* 0x000ee4000c1e1500 */
[----:B---3--:R-:W-:-:S05]  /*b6c0*/  HADD2.F32 R0, -RZ, R4.H0_H0 ;  /* 0x20000004ff007230 */ /* 0x008fca0000004100 */
[----:B------:R-:W-:-:S04]  /*b6d0*/  FMUL.FTZ R0, R0, 1 ;  /* 0x3f80000000007820 */ /* 0x000fc80000410000 */
[----:B------:R0:W1:Y:S01]  /*b6e0*/  F2F.F64.F32 R2, R0 ;  /* 0x0000000000027310 */ /* 0x0000620000201800 */
[----:B------:R-:W-:Y:S05]  /*b6f0*/  BRA `(.L_x_2857) ;  /* 0x0000000800bc7947 */ /* 0x000fea0003800000 */
.L_x_2862:
[----:B------:R0:W5:Y:S01]  /*b700*/  LDG.E.64 R2, desc[UR36][R4.64] ;  /* 0x0000002404027981 */ /* 0x000162000c1e1b00 */
[----:B------:R-:W-:Y:S05]  /*b710*/  BRA `(.L_x_2857) ;  /* 0x0000000800b47947 */ /* 0x000fea0003800000 */
.L_x_2852:
        /* <DEDUP_REMOVED lines=13> */
.L_x_2866:
[----:B------:R0:W5:Y:S01]  /*b7f0*/  LDG.E.64 R2, desc[UR36][R4.64] ;  /* 0x0000002404027981 */ /* 0x000162000c1e1b00 */
[----:B------:R-:W-:Y:S05]  /*b800*/  BRA `(.L_x_2857) ;  /* 0x0000000800787947 */ /* 0x000fea0003800000 */
.L_x_2865:
        /* <DEDUP_REMOVED lines=28> */
.L_x_2868:
        /* <DEDUP_REMOVED lines=15> */
.L_x_2867:
[----:B------:R-:W3:Y:S02]  /*bac0*/  LDG.E.U16 R0, desc[UR36][R4.64] ;  /* 0x0000002404007981 */ /* 0x000ee4000c1e1500 */
[----:B---3--:R-:W-:-:S04]  /*bad0*/  IMAD.U32 R0, R0, 0x10000, RZ ;  /* 0x0001000000007824 */ /* 0x008fc800078e00ff */
[----:B------:R-:W-:-:S04]  /*bae0*/  FMUL.FTZ R0, R0, 1 ;  /* 0x3f80000000007820 */ /* 0x000fc80000410000 */
[----:B------:R0:W1:Y:S01]  /*baf0*/  F2F.F64.F32 R2, R0 ;  /* 0x0000000000027310 */ /* 0x0000620000201800 */
[----:B------:R-:W-:Y:S05]  /*bb00*/  BRA `(.L_x_2857) ;  /* 0x0000000400b87947 */ /* 0x000fea0003800000 */
.L_x_2864:
        /* <DEDUP_REMOVED lines=11> */
.L_x_2871:
        /* <DEDUP_REMOVED lines=21> */
.L_x_2875:
[----:B------:R-:W-:Y:S05]  /*bd10*/  BSYNC B1 ;  /* 0x0000000000017941 */ /* 0x000fea0003800000 */
.L_x_2874:
[----:B------:R-:W-:Y:S01]  /*bd20*/  LEA R3, R0, 0x3b800000, 0x17 ;  /* 0x3b80000000037811 */ /* 0x000fe200078eb8ff */
[----:B------:R-:W-:-:S05]  /*bd30*/  IMAD.SHL.U32 R0, R2, 0x100000, RZ ;  /* 0x0010000002007824 */ /* 0x000fca00078e00ff */
[----:B------:R-:W-:-:S07]  /*bd40*/  LOP3.LUT R0, R3, R0, R4, 0xfe, !PT ;  /* 0x0000000003007212 */ /* 0x000fce00078efe04 */
.L_x_2873:
[----:B------:R-:W-:Y:S05]  /*bd50*/  BSYNC B0 ;  /* 0x0000000000007941 */ /* 0x000fea0003800000 */
.L_x_2872:
[----:B------:R-:W-:-:S04]  /*bd60*/  FMUL.FTZ R0, R0, 1 ;  /* 0x3f80000000007820 */ /* 0x000fc80000410000 */
[----:B------:R0:W1:Y:S01]  /*bd70*/  F2F.F64.F32 R2, R0 ;  /* 0x0000000000027310 */ /* 0x0000620000201800 */
[----:B------:R-:W-:Y:S05]  /*bd80*/  BRA `(.L_x_2857) ;  /* 0x0000000400187947 */ /* 0x000fea0003800000 */
.L_x_2870:
[----:B------:R-:W3:Y:S01]  /*bd90*/  LDG.E.U8 R2, desc[UR36][R4.64] ;  /* 0x0000002404027981 */ /* 0x000ee2000c1e1100 */
[----:B------:R-:W-:Y:S01]  /*bda0*/  BSSY B0, `(.L_x_2876) ;  /* 0x0000018000007945 */ /* 0x000fe20003800000 */
[----:B------:R-:W-:Y:S01]  /*bdb0*/  IMAD.MOV.U32 R0, RZ, RZ, RZ ;  /* 0x000000ffff007224 */ /* 0x000fe200078e00ff */
[----:B---3--:R-:W-:-:S13]  /*bdc0*/  ISETP.NE.AND P0, PT, R2, RZ, PT ;  /* 0x000000ff0200720c */ /* 0x008fda0003f05270 */
        /* <DEDUP_REMOVED lines=17> */
.L_x_2879:
[----:B------:R-:W-:Y:S05]  /*bee0*/  BSYNC B1 ;  /* 0x0000000000017941 */ /* 0x000fea0003800000 */
.L_x_2878:
[----:B------:R-:W-:Y:S01]  /*bef0*/  LEA R3, R0, 0x37800000, 0x17 ;  /* 0x3780000000037811 */ /* 0x000fe200078eb8ff */
[----:B------:R-:W-:-:S05]  /*bf00*/  IMAD.SHL.U32 R0, R2, 0x200000, RZ ;  /* 0x0020000002007824 */ /* 0x000fca00078e00ff */
[----:B------:R-:W-:-:S07]  /*bf10*/  LOP3.LUT R0, R3, R0, R4, 0xfe, !PT ;  /* 0x0000000003007212 */ /* 0x000fce00078efe04 */
.L_x_2877:
[----:B------:R-:W-:Y:S05]  /*bf20*/  BSYNC B0 ;  /* 0x0000000000007941 */ /* 0x000fea0003800000 */
.L_x_2876:
[----:B------:R-:W-:-:S04]  /*bf30*/  FMUL.FTZ R0, R0, 1 ;  /* 0x3f80000000007820 */ /* 0x000fc80000410000 */
[----:B------:R0:W1:Y:S01]  /*bf40*/  F2F.F64.F32 R2, R0 ;  /* 0x0000000000027310 */ /* 0x0000620000201800 */
[----:B------:R-:W-:Y:S05]  /*bf50*/  BRA `(.L_x_2857) ;  /* 0x0000000000a47947 */ /* 0x000fea0003800000 */
.L_x_2869:
        /* <DEDUP_REMOVED lines=14> */
.L_x_2883:
[----:B------:R-:W-:Y:S05]  /*c040*/  BSYNC B0 ;  /* 0x0000000000007941 */ /* 0x000fea0003800000 */
.L_x_2882:
[----:B------:R-:W-:-:S04]  /*c050*/  FMUL.FTZ R0, R0, 1 ;  /* 0x3f80000000007820 */ /* 0x000fc80000410000 */
[----:B------:R0:W1:Y:S01]  /*c060*/  F2F.F64.F32 R2, R0 ;  /* 0x0000000000027310 */ /* 0x0000620000201800 */
[----:B------:R-:W-:Y:S05]  /*c070*/  BRA `(.L_x_2857) ;  /* 0x00000000005c7947 */ /* 0x000fea0003800000 */
.L_x_2856:
        /* <DEDUP_REMOVED lines=16> */
.L_x_2884:
[----:B------:R-:W-:Y:S01]  /*c180*/  CS2R R2, SRZ ;  /* 0x0000000000027805 */ /* 0x000fe2000001ff00 */
[----:B------:R-:W-:Y:S06]  /*c190*/  BRA `(.L_x_2857) ;  /* 0x0000000000147947 */ /* 0x000fec0003800000 */
.L_x_2881:
[----:B------:R-:W3:Y:S02]  /*c1a0*/  LDG.E.64 R2, desc[UR36][R4.64] ;  /* 0x0000002404027981 */ /* 0x000ee4000c1e1b00 */
[----:B---3--:R-:W0:Y:S01]  /*c1b0*/  I2F.F64.U64 R2, R2 ;  /* 0x0000000200027312 */ /* 0x008e220000301800 */
[----:B------:R-:W-:Y:S05]  /*c1c0*/  BRA `(.L_x_2857) ;  /* 0x0000000000087947 */ /* 0x000fea0003800000 */
.L_x_2880:
[----:B------:R-:W3:Y:S02]  /*c1d0*/  LDG.E R2, desc[UR36][R4.64] ;  /* 0x0000002404027981 */ /* 0x000ee4000c1e1900 */
[----:B---3--:R-:W0:Y:S02]  /*c1e0*/  I2F.F64.U32 R2, R2 ;  /* 0x0000000200027312 */ /* 0x008e240000201800 */
.L_x_2857:
        /* <DEDUP_REMOVED lines=23> */
.L_x_2888:
[----:B------:R-:W0:Y:S02]  /*c360*/  F2I.S64.F64.TRUNC R4, R4 ;  /* 0x0000000400047311 */ /* 0x000e24000030d900 */
[----:B0-----:R-:W-:-:S05]  /*c370*/  IMAD.MOV.U32 R3, RZ, RZ, R4 ;  /* 0x000000ffff037224 */ /* 0x001fca00078e0004 */
[----:B------:R0:W-:Y:S01]  /*c380*/  STG.E.U8 desc[UR36][R16.64], R3 ;  /* 0x0000000310007986 */ /* 0x0001e2000c101124 */
[----:B------:R-:W-:Y:S05]  /*c390*/  BRA `(.L_x_2890) ;  /* 0x0000000c00f87947 */ /* 0x000fea0003800000 */
.L_x_2887:
        /* <DEDUP_REMOVED lines=9> */
.L_x_2892:
[----:B------:R-:W0:Y:S02]  /*c430*/  F2I.F64.TRUNC R5, R4 ;  /* 0x0000000400057311 */ /* 0x000e24000030d100 */
[----:B0-----:R0:W-:Y:S01]  /*c440*/  STG.E desc[UR36][R16.64], R5 ;  /* 0x0000000510007986 */ /* 0x0011e2000c101924 */
[----:B------:R-:W-:Y:S05]  /*c450*/  BRA `(.L_x_2890) ;  /* 0x0000000c00c87947 */ /* 0x000fea0003800000 */
.L_x_2891:
[----:B------:R-:W0:Y:S02]  /*c460*/  F2I.F64.TRUNC R5, R4 ;  /* 0x0000000400057311 */ /* 0x000e24000030d100 */
[----:B0-----:R0:W-:Y:S01]  /*c470*/  STG.E.U16 desc[UR36][R16.64], R5 ;  /* 0x0000000510007986 */ /* 0x0011e2000c101524 */
[----:B------:R-:W-:Y:S05]  /*c480*/  BRA `(.L_x_2890) ;  /* 0x0000000c00bc7947 */ /* 0x000fea0003800000 */
.L_x_2886:
        /* <DEDUP_REMOVED lines=13> */
.L_x_2894:
        /* <DEDUP_REMOVED lines=8> */
.L_x_2893:
        /* <DEDUP_REMOVED lines=14> */
.L_x_2896:
        /* <DEDUP_REMOVED lines=9> */
.L_x_2895:
[----:B------:R0:W-:Y:S01]  /*c750*/  STG.E.64 desc[UR36][R16.64], R4 ;  /* 0x0000000410007986 */ /* 0x0001e2000c101b24 */
[----:B------:R-:W-:Y:S05]  /*c760*/  BRA `(.L_x_2890) ;  /* 0x0000000c00047947 */ /* 0x000fea0003800000 */
.L_x_2885:
        /* <DEDUP_REMOVED lines=12> */
.L_x_2899:
[----:B------:R-:W-:-:S05]  /*c830*/  CS2R R6, SRZ ;  /* 0x0000000000067805 */ /* 0x000fca000001ff00 */
[----:B------:R0:W-:Y:S01]  /*c840*/  STG.E.128 desc[UR36][R16.64], R4 ;  /* 0x0000000410007986 */ /* 0x0001e2000c101d24 */
[----:B------:R-:W-:Y:S05]  /*c850*/  BRA `(.L_x_2890) ;  /* 0x0000000800c87947 */ /* 0x000fea0003800000 */
.L_x_2898:
        /* <DEDUP_REMOVED lines=25> */
.L_x_2903:
[----:B------:R-:W-:Y:S05]  /*c9f0*/  BSYNC B0 ;  /* 0x0000000000007941 */ /* 0x000fea0003800000 */
.L_x_2902:
[----:B------:R-:W-:-:S05]  /*ca00*/  LOP3.LUT R3, R0, R3, RZ, 0xfc, !PT ;  /* 0x0000000300037212 */ /* 0x000fca00078efcff */
[----:B------:R0:W-:Y:S01]  /*ca10*/  STG.E.U8 desc[UR36][R16.64], R3 ;  /* 0x0000000310007986 */ /* 0x0001e2000c101124 */
[----:B------:R-:W-:Y:S05]  /*ca20*/  BRA `(.L_x_2890) ;  /* 0x0000000800547947 */ /* 0x000fea0003800000 */
.L_x_2901:
        /* <DEDUP_REMOVED lines=17> */
.L_x_2905:
[----:B------:R-:W-:Y:S01]  /*cb40*/  IMAD.MOV.U32 R0, RZ, RZ, 0x7f ;  /* 0x0000007fff007424 */ /* 0x000fe200078e00ff */
[----:B------:R-:W-:-:S04]  /*cb50*/  ISETP.GT.U32.AND P0, PT, R2, 0x7f800000, PT ;  /* 0x7f8000000200780c */ /* 0x000fc80003f04070 */
[----:B------:R-:W-:-:S09]  /*cb60*/  SEL R0, R0, 0x7c, P0 ;  /* 0x0000007c00007807 */ /* 0x000fd20000000000 */
.L_x_2906:
[----:B------:R-:W-:Y:S05]  /*cb70*/  BSYNC B0 ;  /* 0x0000000000007941 */ /* 0x000fea0003800000 */
.L_x_2904:
[----:B------:R-:W-:-:S04]  /*cb80*/  LOP3.LUT R2, R3, 0x80000000, RZ, 0xc0, !PT ;  /* 0x8000000003027812 */ /* 0x000fc800078ec0ff */
[----:B------:R-:W-:-:S04]  /*cb90*/  SHF.R.U32.HI R3, RZ, 0x18, R2 ;  /* 0x00000018ff037819 */ /* 0x000fc80000011602 */
[----:B------:R-:W-:-:S05]  /*cba0*/  LOP3.LUT R3, R0, R3, RZ, 0xfc, !PT ;  /* 0x0000000300037212 */ /* 0x000fca00078efcff */
[----:B------:R0:W-:Y:S01]  /*cbb0*/  STG.E.U8 desc[UR36][R16.64], R3 ;  /* 0x0000000310007986 */ /* 0x0001e2000c101124 */
[----:B------:R-:W-:Y:S05]  /*cbc0*/  BRA `(.L_x_2890) ;  /* 0x0000000400ec7947 */ /* 0x000fea0003800000 */
.L_x_2900:
        /* <DEDUP_REMOVED lines=8> */
.L_x_2897:
        /* <DEDUP_REMOVED lines=11> */
.L_x_2909:
        /* <DEDUP_REMOVED lines=21> */
.L_x_2912:
[----:B------:R-:W-:-:S04]  /*ce50*/  LOP3.LUT R2, R3, 0x80000000, RZ, 0xc0, !PT ;  /* 0x8000000003027812 */ /* 0x000fc800078ec0ff */
[----:B------:R-:W-:-:S04]  /*ce60*/  SHF.R.U32.HI R3, RZ, 0x18, R2 ;  /* 0x00000018ff037819 */ /* 0x000fc80000011602 */
[----:B------:R-:W-:-:S04]  /*ce70*/  LOP3.LUT R0, R0, R3, RZ, 0xfc, !PT ;  /* 0x0000000300007212 */ /* 0x000fc800078efcff */
[----:B------:R-:W-:-:S07]  /*ce80*/  PRMT R8, R0, 0x7610, R8 ;  /* 0x0000761000087816 */ /* 0x000fce0000000008 */
.L_x_2911:
[----:B------:R-:W-:Y:S05]  /*ce90*/  BSYNC B0 ;  /* 0x0000000000007941 */ /* 0x000fea0003800000 */
.L_x_2910:
[----:B------:R3:W-:Y:S01]  /*cea0*/  STG.E.U8 desc[UR36][R16.64], R8 ;  /* 0x0000000810007986 */ /* 0x0007e2000c101124 */
[----:B------:R-:W-:Y:S05]  /*ceb0*/  BRA `(.L_x_2890) ;  /* 0x0000000400307947 */ /* 0x000fea0003800000 */
.L_x_2908:
        /* <DEDUP_REMOVED lines=21> */
.L_x_2915:
[----:B------:R-:W-:-:S04]  /*d010*/  LOP3.LUT R2, R3, 0x80000000, RZ, 0xc0, !PT ;  /* 0x8000000003027812 */ /* 0x000fc800078ec0ff */
[----:B------:R-:W-:-:S04]  /*d020*/  SHF.R.U32.HI R3, RZ, 0x18, R2 ;  /* 0x00000018ff037819 */ /* 0x000fc80000011602 */
[----:B------:R-:W-:-:S04]  /*d030*/  LOP3.LUT R0, R0, R3, RZ, 0xfc, !PT ;  /* 0x0000000300007212 */ /* 0x000fc800078efcff */
[----:B------:R-:W-:-:S07]  /*d040*/  PRMT R8, R0, 0x7610, R8 ;  /* 0x0000761000087816 */ /* 0x000fce0000000008 */
.L_x_2914:
[----:B------:R-:W-:Y:S05]  /*d050*/  BSYNC B0 ;  /* 0x0000000000007941 */ /* 0x000fea0003800000 */
.L_x_2913:
[----:B------:R0:W-:Y:S01]  /*d060*/  STG.E.U8 desc[UR36][R16.64], R8 ;  /* 0x0000000810007986 */ /* 0x0001e2000c101124 */
[----:B------:R-:W-:Y:S05]  /*d070*/  BRA `(.L_x_2890) ;  /* 0x0000000000c07947 */ /* 0x000fea0003800000 */
.L_x_2907:
        /* <DEDUP_REMOVED lines=22> */
[----:B------:R-:W-:-:S05]  /*d1e0*/  @!P0 IADD3 R0, R2, RZ, RZ ;  /* 0x000000ff02008210 */ /* 0x000fca0007ffe0ff */
[----:B------:R-:W-:-:S05]  /*d1f0*/  @P1 IMAD.MOV.U32 R3, RZ, RZ, R0 ;  /* 0x000000ffff031224 */ /* 0x000fca00078e0000 */
[----:B------:R2:W-:Y:S01]  /*d200*/  STG.E.U8 desc[UR36][R16.64], R3 ;  /* 0x0000000310007986 */ /* 0x0005e2000c101124 */
[----:B------:R-:W-:Y:S05]  /*d210*/  BRA `(.L_x_2890) ;  /* 0x0000000000587947 */ /* 0x000fea0003800000 */
.L_x_2889:
        /* <DEDUP_REMOVED lines=16> */
.L_x_2918:
[----:B------:R-:W-:Y:S05]  /*d320*/  BRA `(.L_x_2890) ;  /* 0x0000000000147947 */ /* 0x000fea0003800000 */
.L_x_2917:
[----:B------:R-:W0:Y:S02]  /*d330*/  F2I.U64.F64.TRUNC R4, R4 ;  /* 0x0000000400047311 */ /* 0x000e24000030d800 */
[----:B0-----:R1:W-:Y:S01]  /*d340*/  STG.E.64 desc[UR36][R16.64], R4 ;  /* 0x0000000410007986 */ /* 0x0013e2000c101b24 */
[----:B------:R-:W-:Y:S05]  /*d350*/  BRA `(.L_x_2890) ;  /* 0x0000000000087947 */ /* 0x000fea0003800000 */
.L_x_2916:
[----:B------:R-:W0:Y:S02]  /*d360*/  F2I.U32.F64.TRUNC R5, R4 ;  /* 0x0000000400057311 */ /* 0x000e24000030d000 */
[----:B0-----:R0:W-:Y:S02]  /*d370*/  STG.E desc[UR36][R16.64], R5 ;  /* 0x0000000510007986 */ /* 0x0011e4000c101924 */
.L_x_2890:
[----:B------:R-:W-:-:S07]  /*d380*/  VIADD R23, R23, 0x80 ;  /* 0x0000008017177836 */ /* 0x000fce0000000000 */
.L_x_2817:
[----:B------:R-:W-:Y:S05]  /*d390*/  BSYNC B6 ;  /* 0x0000000000067941 */ /* 0x000fea0003800000 */
.L_x_2816:
        /* <DEDUP_REMOVED lines=357> */
.L_x_2919:
        /* <DEDUP_REMOVED lines=21> */
.L_x_2923:
[----:B------:R-:W2:Y:S02]  /*eb40*/  LDG.E.U8 R2, desc[UR36][R2.64] ;  /* 0x0000002402027981 */ /* 0x000ea4000c1e1100 */
[----:B--2---:R0:W1:Y:S01]  /*eb50*/  I2F.F64.U16 R18, R2 ;  /* 0x0000000200127312 */ /* 0x0040620000101800 */
[----:B------:R-:W-:Y:S05]  /*eb60*/  BRA `(.L_x_2925) ;  /* 0x0000000c00707947 */ /* 0x000fea0003800000 */
.L_x_2922:
        /* <DEDUP_REMOVED lines=9> */
.L_x_2927:
[----:B------:R-:W2:Y:S02]  /*ec00*/  LDG.E R2, desc[UR36][R2.64] ;  /* 0x0000002402027981 */ /* 0x000ea4000c1e1900 */
[----:B--2---:R0:W1:Y:S01]  /*ec10*/  I2F.F64 R18, R2 ;  /* 0x0000000200127312 */ /* 0x0040620000201c00 */
[----:B------:R-:W-:Y:S05]  /*ec20*/  BRA `(.L_x_2925) ;  /* 0x0000000c00407947 */ /* 0x000fea0003800000 */
.L_x_2926:
[----:B------:R-:W2:Y:S02]  /*ec30*/  LDG.E.U16 R2, desc[UR36][R2.64] ;  /* 0x0000002402027981 */ /* 0x000ea4000c1e1500 */
[----:B--2---:R0:W1:Y:S01]  /*ec40*/  I2F.F64.S16 R18, R2 ;  /* 0x0000000200127312 */ /* 0x0040620000101c00 */
[----:B------:R-:W-:Y:S05]  /*ec50*/  BRA `(.L_x_2925) ;  /* 0x0000000c00347947 */ /* 0x000fea0003800000 */
.L_x_2921:
        /* <DEDUP_REMOVED lines=10> */
.L_x_2929:
[----:B------:R-:W2:Y:S02]  /*ed00*/  LDG.E.U16 R0, desc[UR36][R2.64] ;  /* 0x0000002402007981 */ /* 0x000ea4000c1e1500 */
[----:B--2---:R-:W-:-:S05]  /*ed10*/  HADD2.F32 R0, -RZ, R0.H0_H0 ;  /* 0x20000000ff007230 */ /* 0x004fca0000004100 */
[----:B------:R-:W-:-:S04]  /*ed20*/  FMUL.FTZ R0, R0, 1 ;  /* 0x3f80000000007820 */ /* 0x000fc80000410000 */
[----:B------:R0:W1:Y:S01]  /*ed30*/  F2F.F64.F32 R18, R0 ;  /* 0x0000000000127310 */ /* 0x0000620000201800 */
[----:B------:R-:W-:Y:S05]  /*ed40*/  BRA `(.L_x_2925) ;  /* 0x0000000800f87947 */ /* 0x000fea0003800000 */
.L_x_2928:
        /* <DEDUP_REMOVED lines=10> */
.L_x_2931:
[----:B------:R-:W2:Y:S02]  /*edf0*/  LDG.E.U16 R2, desc[UR36][R2.64] ;  /* 0x0000002402027981 */ /* 0x000ea4000c1e1500 */
[----:B--2---:R-:W-:-:S05]  /*ee00*/  HADD2.F32 R0, -RZ, R2.H0_H0 ;  /* 0x20000002ff007230 */ /* 0x004fca0000004100 */
[----:B------:R-:W-:-:S04]  /*ee10*/  FMUL.FTZ R0, R0, 1 ;  /* 0x3f80000000007820 */ /* 0x000fc80000410000 */
[----:B------:R0:W1:Y:S01]  /*ee20*/  F2F.F64.F32 R18, R0 ;  /* 0x0000000000127310 */ /* 0x0000620000201800 */
[----:B------:R-:W-:Y:S05]  /*ee30*/  BRA `(.L_x_2925) ;  /* 0x0000000800bc7947 */ /* 0x000fea0003800000 */
.L_x_2930:
[----:B------:R0:W5:Y:S01]  /*ee40*/  LDG.E.64 R18, desc[UR36][R2.64] ;  /* 0x0000002402127981 */ /* 0x000162000c1e1b00 */
[----:B------:R-:W-:Y:S05]  /*ee50*/  BRA `(.L_x_2925) ;  /* 0x0000000800b47947 */ /* 0x000fea0003800000 */
.L_x_2920:
        /* <DEDUP_REMOVED lines=13> */
.L_x_2934:
[----:B------:R0:W5:Y:S01]  /*ef30*/  LDG.E.64 R18, desc[UR36][R2.64] ;  /* 0x0000002402127981 */ /* 0x000162000c1e1b00 */
[----:B------:R-:W-:Y:S05]  /*ef40*/  BRA `(.L_x_2925) ;  /* 0x0000000800787947 */ /* 0x000fea0003800000 */
.L_x_2933:
        /* <DEDUP_REMOVED lines=28> */
.L_x_2936:
        /* <DEDUP_REMOVED lines=13> */
[----:B------:R2:W3:Y:S01]  /*f1e0*/  F2F.F64.F32 R18, R4 ;  /* 0x0000000400127310 */ /* 0x0004e20000201800 */
[----:B------:R-:W-:Y:S05]  /*f1f0*/  BRA `(.L_x_2925) ;  /* 0x0000000400cc7947 */ /* 0x000fea0003800000 */
.L_x_2935:
[----:B------:R-:W2:Y:S02]  /*f200*/  LDG.E.U16 R0, desc[UR36][R2.64] ;  /* 0x0000002402007981 */ /* 0x000ea4000c1e1500 */
[----:B--2---:R-:W-:-:S04]  /*f210*/  IMAD.U32 R0, R0, 0x10000, RZ ;  /* 0x0001000000007824 */ /* 0x004fc800078e00ff */
[----:B------:R-:W-:-:S04]  /*f220*/  FMUL.FTZ R0, R0, 1 ;  /* 0x3f80000000007820 */ /* 0x000fc80000410000 */
[----:B------:R4:W0:Y:S01]  /*f230*/  F2F.F64.F32 R18, R0 ;  /* 0x0000000000127310 */ /* 0x0008220000201800 */
[----:B------:R-:W-:Y:S05]  /*f240*/  BRA `(.L_x_2925) ;  /* 0x0000000400b87947 */ /* 0x000fea0003800000 */
.L_x_2932:
        /* <DEDUP_REMOVED lines=11> */
.L_x_2939:
[----:B------:R-:W2:Y:S01]  /*f300*/  LDG.E.U8 R2, desc[UR36][R2.64] ;  /* 0x0000002402027981 */ /* 0x000ea2000c1e1100 */
[----:B------:R-:W-:Y:S01]  /*f310*/  BSSY B0, `(.L_x_2940) ;  /* 0x0000018000007945 */ /* 0x000fe20003800000 */
[----:B------:R-:W-:Y:S01]  /*f320*/  HFMA2.MMA R0, -RZ, RZ, 0, 0 ;  /* 0x00000000ff007435 */ /* 0x000fe200000001ff */
        /* <DEDUP_REMOVED lines=18> */
.L_x_2943:
[----:B------:R-:W-:Y:S05]  /*f450*/  BSYNC B1 ;  /* 0x0000000000017941 */ /* 0x000fea0003800000 */
.L_x_2942:
[----:B------:R-:W-:Y:S01]  /*f460*/  LEA R3, R0, 0x3b800000, 0x17 ;  /* 0x3b80000000037811 */ /* 0x000fe200078eb8ff */
[----:B------:R-:W-:-:S05]  /*f470*/  IMAD.SHL.U32 R0, R2, 0x100000, RZ ;  /* 0x0010000002007824 */ /* 0x000fca00078e00ff */
[----:B------:R-:W-:-:S07]  /*f480*/  LOP3.LUT R0, R3, R0, R4, 0xfe, !PT ;  /* 0x0000000003007212 */ /* 0x000fce00078efe04 */
.L_x_2941:
[----:B------:R-:W-:Y:S05]  /*f490*/  BSYNC B0 ;  /* 0x0000000000007941 */ /* 0x000fea0003800000 */
.L_x_2940:
[----:B------:R-:W-:-:S04]  /*f4a0*/  FMUL.FTZ R0, R0, 1 ;  /* 0x3f80000000007820 */ /* 0x000fc80000410000 */
[----:B------:R0:W1:Y:S01]  /*f4b0*/  F2F.F64.F32 R18, R0 ;  /* 0x0000000000127310 */ /* 0x0000620000201800 */
[----:B------:R-:W-:Y:S05]  /*f4c0*/  BRA `(.L_x_2925) ;  /* 0x0000000400187947 */ /* 0x000fea0003800000 */
.L_x_2938:
        /* <DEDUP_REMOVED lines=21> */
.L_x_2947:
[----:B------:R-:W-:Y:S05]  /*f620*/  BSYNC B1 ;  /* 0x0000000000017941 */ /* 0x000fea0003800000 */
.L_x_2946:
[----:B------:R-:W-:Y:S01]  /*f630*/  LEA R3, R0, 0x37800000, 0x17 ;  /* 0x3780000000037811 */ /* 0x000fe200078eb8ff */
[----:B------:R-:W-:-:S05]  /*f640*/  IMAD.SHL.U32 R0, R2, 0x200000, RZ ;  /* 0x0020000002007824 */ /* 0x000fca00078e00ff */
[----:B------:R-:W-:-:S07]  /*f650*/  LOP3.LUT R0, R3, R0, R4, 0xfe, !PT ;  /* 0x0000000003007212 */ /* 0x000fce00078efe04 */
.L_x_2945:
[----:B------:R-:W-:Y:S05]  /*f660*/  BSYNC B0 ;  /* 0x0000000000007941 */ /* 0x000fea0003800000 */
.L_x_2944:
[----:B------:R-:W-:-:S04]  /*f670*/  FMUL.FTZ R0, R0, 1 ;  /* 0x3f80000000007820 */ /* 0x000fc80000410000 */
[----:B------:R0:W1:Y:S01]  /*f680*/  F2F.F64.F32 R18, R0 ;  /* 0x0000000000127310 */ /* 0x0000620000201800 */
[----:B------:R-:W-:Y:S05]  /*f690*/  BRA `(.L_x_2925) ;  /* 0x0000000000a47947 */ /* 0x000fea0003800000 */
.L_x_2937:
        /* <DEDUP_REMOVED lines=14> */
.L_x_2951:
[----:B------:R-:W-:Y:S05]  /*f780*/  BSYNC B0 ;  /* 0x0000000000007941 */ /* 0x000fea0003800000 */
.L_x_2950:
[----:B------:R-:W-:-:S04]  /*f790*/  FMUL.FTZ R0, R0, 1 ;  /* 0x3f80000000007820 */ /* 0x000fc80000410000 */
[----:B------:R0:W1:Y:S01]  /*f7a0*/  F2F.F64.F32 R18, R0 ;  /* 0x0000000000127310 */ /* 0x0000620000201800 */
[----:B------:R-:W-:Y:S05]  /*f7b0*/  BRA `(.L_x_2925) ;  /* 0x00000000005c7947 */ /* 0x000fea0003800000 */
.L_x_2924:
        /* <DEDUP_REMOVED lines=16> */
.L_x_2952:
[----:B------:R-:W-:Y:S01]  /*f8c0*/  CS2R R18, SRZ ;  /* 0x0000000000127805 */ /* 0x000fe2000001ff00 */
[----:B------:R-:W-:Y:S06]  /*f8d0*/  BRA `(.L_x_2925) ;  /* 0x0000000000147947 */ /* 0x000fec0003800000 */
.L_x_2949:
[----:B------:R-:W2:Y:S02]  /*f8e0*/  LDG.E.64 R18, desc[UR36][R2.64] ;  /* 0x0000002402127981 */ /* 0x000ea4000c1e1b00 */
[----:B--2---:R-:W0:Y:S01]  /*f8f0*/  I2F.F64.U64 R18, R18 ;  /* 0x0000001200127312 */ /* 0x004e220000301800 */
[----:B------:R-:W-:Y:S05]  /*f900*/  BRA `(.L_x_2925) ;  /* 0x0000000000087947 */ /* 0x000fea0003800000 */
.L_x_2948:
[----:B------:R-:W2:Y:S02]  /*f910*/  LDG.E R2, desc[UR36][R2.64] ;  /* 0x0000002402027981 */ /* 0x000ea4000c1e1900 */
[----:B--2---:R0:W1:Y:S02]  /*f920*/  I2F.F64.U32 R18, R2 ;  /* 0x0000000200127312 */ /* 0x0040640000201800 */
.L_x_2925:
[----:B0-----:R-:W4:Y:S01]  /*f930*/  LDC.U8 R2, c[0x0][0x4a2] ;  /* 0x00012880ff027b82 */ /* 0x001f220000000000 */
[----:B------:R-:W-:Y:S02]  /*f940*/  ULDC.64 UR4, c[0x0][0x488] ;  /* 0x0001220000047ab9 */ /* 0x000fe40000000a00 */
[----:B------:R-:W-:-:S05]  /*f950*/  IADD3 R22, P0, R22, UR4, RZ ;  /* 0x0000000416167c10 */ /* 0x000fca000ff1e0ff */
        /* <DEDUP_REMOVED lines=13> */
[----:B----4-:R-:W0:Y:S01]  /*fa30*/  I2F.F64.S16 R2, R2 ;  /* 0x0000000200027312 */ /* 0x010e220000101c00 */
[----:B------:R-:W-:Y:S05]  /*fa40*/  BRA `(.L_x_2958) ;  /* 0x0000000c007c7947 */ /* 0x000fea0003800000 */
.L_x_2956:
[----:B------:R-:W4:Y:S02]  /*fa50*/  LDG.E.U8 R2, desc[UR36][R22.64] ;  /* 0x0000002416027981 */ /* 0x000f24000c1e1100 */
[----:B----4-:R-:W4:Y:S01]  /*fa60*/  I2F.F64.U16 R2, R2 ;  /* 0x0000000200027312 */ /* 0x010f220000101800 */
[----:B------:R-:W-:Y:S05]  /*fa70*/  BRA `(.L_x_2958) ;  /* 0x0000000c00707947 */ /* 0x000fea0003800000 */
.L_x_2955:
[----:B------:R-:W-:-:S13]  /*fa80*/  ISETP.NE.AND P0, PT, R0, 0x2, PT ;  /* 0x000000020000780c */ /* 0x000fda0003f05270 */
[----:B------:R-:W-:Y:S05]  /*fa90*/  @!P0 BRA `(.L_x_2959) ;  /* 0x0000000000288947 */ /* 0x000fea0003800000 */
[----:B------:R-:W-:-:S13]  /*faa0*/  ISETP.NE.AND P0, PT, R0, 0x3, PT ;  /* 0x000000030000780c */ /* 0x000fda0003f05270 */
[----:B------:R-:W-:Y:S05]  /*fab0*/  @!P0 BRA `(.L_x_2960) ;  /* 0x0000000000148947 */ /* 0x000fea0003800000 */
[----:B------:R-:W-:-:S13]  /*fac0*/  ISETP.NE.AND P0, PT, R0, 0x4, PT ;  /* 0x000000040000780c */ /* 0x000fda0003f05270 */
[----:B------:R-:W-:Y:S05]  /*fad0*/  @P0 BRA `(.L_x_2957) ;  /* 0x0000000800fc0947 */ /* 0x000fea0003800000 */
[----:B------:R-:W4:Y:S02]  /*fae0*/  LDG.E.64 R2, desc[UR36][R22.64] ;  /* 0x0000002416027981 */ /* 0x000f24000c1e1b00 */
[----:B----4-:R-:W0:Y:S01]  /*faf0*/  I2F.F64.S64 R2, R2 ;  /* 0x0000000200027312 */ /* 0x010e220000301c00 */
[----:B------:R-:W-:Y:S05]  /*fb00*/  BRA `(.L_x_2958) ;  /* 0x0000000c004c7947 */ /* 0x000fea0003800000 */
.L_x_2960:
[----:B------:R-:W4:Y:S02]  /*fb10*/  LDG.E R2, desc[UR36][R22.64] ;  /* 0x0000002416027981 */ /* 0x000f24000c1e1900 */
[----:B----4-:R-:W0:Y:S01]  /*fb20*/  I2F.F64 R2, R2 ;  /* 0x0000000200027312 */ /* 0x010e220000201c00 */
[----:B------:R-:W-:Y:S05]  /*fb30*/  BRA `(.L_x_2958) ;  /* 0x0000000c00407947 */ /* 0x000fea0003800000 */
.L_x_2959:
[----:B------:R-:W4:Y:S02]  /*fb40*/  LDG.E.U16 R2, desc[UR36][R22.64] ;  /* 0x0000002416027981 */ /* 0x000f24000c1e1500 */
[----:B----4-:R-:W0:Y:S01]  /*fb50*/  I2F.F64.S16 R2, R2 ;  /* 0x0000000200027312 */ /* 0x010e220000101c00 */
[----:B------:R-:W-:Y:S05]  /*fb60*/  BRA `(.L_x_2958) ;  /* 0x0000000c00347947 */ /* 0x000fea0003800000 */
.L_x_2954:
[----:B------:R-:W-:-:S13]  /*fb70*/  ISETP.GT.AND P0, PT, R0, 0x6, PT ;  /* 0x000000060000780c */ /* 0x000fda0003f04270 */
[----:B------:R-:W-:Y:S05]  /*fb80*/  @P0 BRA `(.L_x_2961) ;  /* 0x0000000000340947 */ /* 0x000fea0003800000 */
[----:B------:R-:W-:-:S13]  /*fb90*/  ISETP.NE.AND P0, PT, R0, 0x5, PT ;  /* 0x000000050000780c */ /* 0x000fda0003f05270 */
[----:B------:R-:W-:Y:S05]  /*fba0*/  @!P0 BRA `(.L_x_2962) ;  /* 0x0000000000188947 */ /* 0x000fea0003800000 */
[----:B------:R-:W-:-:S13]  /*fbb0*/  ISETP.NE.AND P0, PT, R0, 0x6, PT ;  /* 0x000000060000780c */ /* 0x000fda0003f05270 */
[----:B------:R-:W-:Y:S05]  /*fbc0*/  @P0 BRA `(.L_x_2957) ;  /* 0x0000000800c00947 */ /* 0x000fea0003800000 */
[----:B------:R-:W4:Y:S02]  /*fbd0*/  LDG.E R2, desc[UR36][R22.64] ;  /* 0x0000002416027981 */ /* 0x000f24000c1e1900 */
[----:B----4-:R-:W-:-:S06]  /*fbe0*/  FMUL.FTZ R2, R2, 1 ;  /* 0x3f80000002027820 */ /* 0x010fcc0000410000 */
[----:B------:R-:W0:Y:S01]  /*fbf0*/  F2F.F64.F32 R2, R2 ;  /* 0x0000000200027310 */ /* 0x000e220000201800 */
[----:B------:R-:W-:Y:S05]  /*fc00*/  BRA `(.L_x_2958) ;  /* 0x0000000c000c7947 */ /* 0x000fea0003800000 */
.L_x_2962:
[----:B------:R-:W4:Y:S02]  /*fc10*/  LDG.E.U16 R0, desc[UR36][R22.64] ;  /* 0x0000002416007981 */ /* 0x000f24000c1e1500 */
[----:B----4-:R-:W-:-:S05]  /*fc20*/  HADD2.F32 R0, -RZ, R0.H0_H0 ;  /* 0x20000000ff007230 */ /* 0x010fca0000004100 */
[----:B------:R-:W-:-:S04]  /*fc30*/  FMUL.FTZ R0, R0, 1 ;  /* 0x3f80000000007820 */ /* 0x000fc80000410000 */
[----:B------:R0:W4:Y:S01]  /*fc40*/  F2F.F64.F32 R2, R0 ;  /* 0x0000000000027310 */ /* 0x0001220000201800 */
[----:B------:R-:W-:Y:S05]  /*fc50*/  BRA `(.L_x_2958) ;  /* 0x0000000800f87947 */ /* 0x000fea0003800000 */
.L_x_2961:
[----:B------:R-:W-:-:S13]  /*fc60*/  ISETP.NE.AND P0, PT, R0, 0x7, PT ;  /* 0x000000070000780c */ /* 0x000fda0003f05270 */
[----:B------:R-:W-:Y:S05]  /*fc70*/  @!P0 BRA `(.L_x_2963) ;  /* 0x0000000000348947 */ /* 0x000fea0003800000 */
        /* <DEDUP_REMOVED lines=8> */
.L_x_2964:
[----:B------:R-:W4:Y:S02]  /*fd00*/  LDG.E.U16 R22, desc[UR36][R22.64] ;  /* 0x0000002416167981 */ /* 0x000f24000c1e1500 */
[----:B----4-:R-:W-:-:S05]  /*fd10*/  HADD2.F32 R0, -RZ, R22.H0_H0 ;  /* 0x20000016ff007230 */ /* 0x010fca0000004100 */
[----:B------:R-:W-:-:S04]  /*fd20*/  FMUL.FTZ R0, R0, 1 ;  /* 0x3f80000000007820 */ /* 0x000fc80000410000 */
[----:B------:R0:W4:Y:S01]  /*fd30*/  F2F.F64.F32 R2, R0 ;  /* 0x0000000000027310 */ /* 0x0001220000201800 */
[----:B------:R-:W-:Y:S05]  /*fd40*/  BRA `(.L_x_2958) ;  /* 0x0000000800bc7947 */ /* 0x000fea0003800000 */
.L_x_2963:
[----:B------:R0:W5:Y:S01]  /*fd50*/  LDG.E.64 R2, desc[UR36][R22.64] ;  /* 0x0000002416027981 */ /* 0x000162000c1e1b00 */
[----:B------:R-:W-:Y:S05]  /*fd60*/  BRA `(.L_x_2958) ;  /* 0x0000000800b47947 */ /* 0x000fea0003800000 */
.L_x_2953:
        /* <DEDUP_REMOVED lines=8> */
[----:B------:R-:W4:Y:S01]  /*fdf0*/  LDG.E.U8 R22, desc[UR36][R22.64] ;  /* 0x0000002416167981 */ /* 0x000f22000c1e1100 */
[----:B------:R-:W-:Y:S01]  /*fe00*/  IMAD.MOV.U32 R2, RZ, RZ, RZ ;  /* 0x000000ffff027224 */ /* 0x000fe200078e00ff */
[----:B----4-:R-:W-:-:S04]  /*fe10*/  ISETP.NE.AND P0, PT, R22, RZ, PT ;  /* 0x000000ff1600720c */ /* 0x010fc80003f05270 */
[----:B------:R-:W-:Y:S01]  /*fe20*/  FSEL R3, RZ, 1.875, !P0 ;  /* 0x3ff00000ff037808 */ /* 0x000fe20004000000 */
[----:B------:R-:W-:Y:S08]  /*fe30*/  BRA `(.L_x_2958) ;  /* 0x0000000800807947 */ /* 0x000ff00003800000 */
.L_x_2967:
[----:B------:R0:W5:Y:S01]  /*fe40*/  LDG.E.64 R2, desc[UR36][R22.64] ;  /* 0x0000002416027981 */ /* 0x000162000c1e1b00 */
[----:B------:R-:W-:Y:S05]  /*fe50*/  BRA `(.L_x_2958) ;  /* 0x0000000800787947 */ /* 0x000fea0003800000 */
.L_x_2966:
[----:B------:R-:W-:-:S13]  /*fe60*/  ISETP.NE.AND P0, PT, R0, 0xf, PT ;  /* 0x0000000f0000780c */ /* 0x000fda0003f05270 */
[----:B------:R-:W-:Y:S05]  /*fe70*/  @!P0 BRA `(.L_x_2968) ;  /* 0x0000000000a48947 */ /* 0x000fea0003800000 */
[----:B------:R-:W-:-:S13]  /*fe80*/  ISETP.NE.AND P0, PT, R0, 0x17, PT ;  /* 0x000000170000780c */ /* 0x000fda0003f05270 */
[----:B------:R-:W-:Y:S05]  /*fe90*/  @!P0 BRA `(.L_x_2969) ;  /* 0x0000000000608947 */ /* 0x000fea0003800000 */
[----:B------:R-:W-:-:S13]  /*fea0*/  ISETP.NE.AND P0, PT, R0, 0x18, PT ;  /* 0x000000180000780c */ /* 0x000fda0003f05270 */
[----:B------:R-:W-:Y:S05]  /*feb0*/  @P0 BRA `(.L_x_2957) ;  /* 0x0000000800040947 */ /* 0x000fea0003800000 */
[----:B------:R-:W4:Y:S01]  /*fec0*/  LDG.E.U8 R0, desc[UR36][R22.64] ;  /* 0x0000002416007981 */ /* 0x000f22000c1e1100 */
[----:B------:R-:W-:Y:S01]  /*fed0*/  MOV R6, 0xff800000 ;  /* 0xff80000000067802 */ /* 0x000fe20000000f00 */
[----:B----4-:R-:W-:-:S05]  /*fee0*/  IMAD.SHL.U32 R0, R0, 0x1000000, RZ ;  /* 0x0100000000007824 */ /* 0x010fca00078e00ff */
[----:B------:R-:W-:-:S04]  /*fef0*/  LOP3.LUT R2, R0, 0x7f000000, RZ, 0xc0, !PT ;  /* 0x7f00000000027812 */ /* 0x000fc800078ec0ff */
[----:B------:R-:W0:Y:S01]  /*ff00*/  FLO.U32 R3, R2 ;  /* 0x0000000200037300 */ /* 0x000e2200000e0000 */
[----:B--2---:R-:W-:-:S05]  /*ff10*/  VIADD R4, R2, 0x1000000 ;  /* 0x0100000002047836 */ /* 0x004fca0000000000 */
        /* <DEDUP_REMOVED lines=16> */
.L_x_2969:
[----:B------:R-:W4:Y:S02]  /*10020*/  LDG.E.U8 R3, desc[UR36][R22.64] ;  /* 0x0000002416037981 */ /* 0x000f24000c1e1100 */
[----:B----4-:R-:W-:-:S05]  /*10030*/  IMAD.SHL.U32 R0, R3, 0x2000000, RZ ;  /* 0x0200000003007824 */ /* 0x010fca00078e00ff */
        /* <DEDUP_REMOVED lines=13> */
.L_x_2968:
[----:B------:R-:W4:Y:S02]  /*10110*/  LDG.E.U16 R0, desc[UR36][R22.64] ;  /* 0x0000002416007981 */ /* 0x000f24000c1e1500 */
[----:B----4-:R-:W-:-:S04]  /*10120*/  IMAD.U32 R0, R0, 0x10000, RZ ;  /* 0x0001000000007824 */ /* 0x010fc800078e00ff */
[----:B------:R-:W-:-:S04]  /*10130*/  FMUL.FTZ R0, R0, 1 ;  /* 0x3f80000000007820 */ /* 0x000fc80000410000 */
[----:B------:R0:W4:Y:S01]  /*10140*/  F2F.F64.F32 R2, R0 ;  /* 0x0000000000027310 */ /* 0x0001220000201800 */
[----:B------:R-:W-:Y:S05]  /*10150*/  BRA `(.L_x_2958) ;  /* 0x0000000400b87947 */ /* 0x000fea0003800000 */
.L_x_2965:
        /* <DEDUP_REMOVED lines=9> */
[----:B----4-:R-:W0:Y:S01]  /*101f0*/  I2F.F64.U16 R2, R2 ;  /* 0x0000000200027312 */ /* 0x010e220000101800 */
[----:B------:R-:W-:Y:S05]  /*10200*/  BRA `(.L_x_2958) ;  /* 0x00000004008c7947 */ /* 0x000fea0003800000 */
.L_x_2972:
[----:B------:R-:W4:Y:S01]  /*10210*/  LDG.E.U8 R2, desc[UR36][R22.64] ;  /* 0x0000002416027981 */ /* 0x000f22000c1e1100 */
[----:B------:R-:W-:Y:S01]  /*10220*/  BSSY B0, `(.L_x_2973) ;  /* 0x0000018000007945 */ /* 0x000fe20003800000 */
        /* <DEDUP_REMOVED lines=11> */
[----:B--2---:R-:W-:-:S06]  /*102e0*/  IMAD.U32 R4, R3, -0x80000000, RZ ;  /* 0x8000000003047824 */ /* 0x004fcc00078e00ff */
[----:B------:R-:W-:Y:S05]  /*102f0*/  @P0 BRA `(.L_x_2976) ;  /* 0x0000000000180947 */ /* 0x000fea0003800000 */
[----:B------:R-:W0:Y:S02]  /*10300*/  FLO.U32 R3, R2 ;  /* 0x0000000200037300 */ /* 0x000e2400000e0000 */
[----:B0-----:R-:W-:-:S04]  /*10310*/  IADD3 R3, -R3, 0x1f, RZ ;  /* 0x0000001f03037810 */ /* 0x001fc80007ffe1ff */
[----:B------:R-:W-:Y:S01]  /*10320*/  IADD3 R0, R0, 0x1d, -R3 ;  /* 0x0000001d00007810 */ /* 0x000fe20007ffe803 */
[----:B------:R-:W-:-:S05]  /*10330*/  VIADD R5, R3, 0xffffffe4 ;  /* 0xffffffe403057836 */ /* 0x000fca0000000000 */
[----:B------:R-:W-:-:S04]  /*10340*/  SHF.L.U32 R5, R2, R5, RZ ;  /* 0x0000000502057219 */ /* 0x000fc800000006ff */
[----:B------:R-:W-:-:S07]  /*10350*/  LOP3.LUT R2, R5, 0x7, RZ, 0xc0, !PT ;  /* 0x0000000705027812 */ /* 0x000fce00078ec0ff */
.L_x_2976:
[----:B------:R-:W-:Y:S05]  /*10360*/  BSYNC B1 ;  /* 0x0000000000017941 */ /* 0x000fea0003800000 */
.L_x_2975:
[----:B------:R-:W-:Y:S01]  /*10370*/  LEA R3, R0, 0x3b800000, 0x17 ;  /* 0x3b80000000037811 */ /* 0x000fe200078eb8ff */
[----:B------:R-:W-:-:S05]  /*10380*/  IMAD.SHL.U32 R0, R2, 0x100000, RZ ;  /* 0x0010000002007824 */ /* 0x000fca00078e00ff */
[----:B------:R-:W-:-:S07]  /*10390*/  LOP3.LUT R0, R3, R0, R4, 0xfe, !PT ;  /* 0x0000000003007212 */ /* 0x000fce00078efe04 */
.L_x_2974:
[----:B------:R-:W-:Y:S05]  /*103a0*/  BSYNC B0 ;  /* 0x0000000000007941 */ /* 0x000fea0003800000 */
.L_x_2973:
[----:B------:R-:W-:-:S04]  /*103b0*/  FMUL.FTZ R0, R0, 1 ;  /* 0x3f80000000007820 */ /* 0x000fc80000410000 */
[----:B------:R0:W4:Y:S01]  /*103c0*/  F2F.F64.F32 R2, R0 ;  /* 0x0000000000027310 */ /* 0x0001220000201800 */
[----:B------:R-:W-:Y:S05]  /*103d0*/  BRA `(.L_x_2958) ;  /* 0x0000000400187947 */ /* 0x000fea0003800000 */
.L_x_2971:
        /* <DEDUP_REMOVED lines=21> */
.L_x_2980:
[----:B------:R-:W-:Y:S05]  /*10530*/  BSYNC B1 ;  /* 0x0000000000017941 */ /* 0x000fea0003800000 */
.L_x_2979:
[----:B------:R-:W-:Y:S01]  /*10540*/  LEA R3, R0, 0x37800000, 0x17 ;  /* 0x3780000000037811 */ /* 0x000fe200078eb8ff */
[----:B------:R-:W-:-:S05]  /*10550*/  IMAD.SHL.U32 R0, R2, 0x200000, RZ ;  /* 0x0020000002007824 */ /* 0x000fca00078e00ff */
[----:B------:R-:W-:-:S07]  /*10560*/  LOP3.LUT R0, R3, R0, R4, 0xfe, !PT ;  /* 0x0000000003007212 */ /* 0x000fce00078efe04 */
.L_x_2978:
[----:B------:R-:W-:Y:S05]  /*10570*/  BSYNC B0 ;  /* 0x0000000000007941 */ /* 0x000fea0003800000 */
.L_x_2977:
[----:B------:R-:W-:-:S04]  /*10580*/  FMUL.FTZ R0, R0, 1 ;  /* 0x3f80000000007820 */ /* 0x000fc80000410000 */
[----:B------:R0:W4:Y:S01]  /*10590*/  F2F.F64.F32 R2, R0 ;  /* 0x0000000000027310 */ /* 0x0001220000201800 */
[----:B------:R-:W-:Y:S05]  /*105a0*/  BRA `(.L_x_2958) ;  /* 0x0000000000a47947 */ /* 0x000fea0003800000 */
.L_x_2970:
[----:B------:R-:W-:-:S13]  /*105b0*/  ISETP.NE.AND P0, PT, R0, 0x1c, PT ;  /* 0x0000001c0000780c */ /* 0x000fda0003f05270 */
[----:B------:R-:W-:Y:S05]  /*105c0*/  @!P0 BRA `(.L_x_2981) ;  /* 0x0000000000948947 */ /* 0x000fea0003800000 */
[----:B------:R-:W-:-:S13]  /*105d0*/  ISETP.NE.AND P0, PT, R0, 0x1d, PT ;  /* 0x0000001d0000780c */ /* 0x000fda0003f05270 */
[----:B------:R-:W-:Y:S05]  /*105e0*/  @!P0 BRA `(.L_x_2982) ;  /* 0x0000000000808947 */ /* 0x000fea0003800000 */
[----:B------:R-:W-:-:S13]  /*105f0*/  ISETP.NE.AND P0, PT, R0, 0x2c, PT ;  /* 0x0000002c0000780c */ /* 0x000fda0003f05270 */
[----:B------:R-:W-:Y:S05]  /*10600*/  @P0 BRA `(.L_x_2957) ;  /* 0x0000000000300947 */ /* 0x000fea0003800000 */
[----:B------:R-:W4:Y:S01]  /*10610*/  LDG.E.U8 R22, desc[UR36][R22.64] ;  /* 0x0000002416167981 */ /* 0x000f22000c1e1100 */
[----:B------:R-:W-:Y:S01]  /*10620*/  BSSY B0, `(.L_x_2983) ;  /* 0x0000007000007945 */ /* 0x000fe20003800000 */
[----:B------:R-:W-:Y:S01]  /*10630*/  IMAD.MOV.U32 R0, RZ, RZ, 0x400000 ;  /* 0x00400000ff007424 */ /* 0x000fe200078e00ff */
[----:B----4-:R-:W-:-:S13]  /*10640*/  ISETP.NE.AND P0, PT, R22, RZ, PT ;  /* 0x000000ff1600720c */ /* 0x010fda0003f05270 */
[----:B------:R-:W-:Y:S05]  /*10650*/  @!P0 BRA `(.L_x_2984) ;  /* 0x00000000000c8947 */ /* 0x000fea0003800000 */
[----:B------:R-:W-:-:S13]  /*10660*/  ISETP.NE.AND P0, PT, R22, 0xff, PT ;  /* 0x000000ff1600780c */ /* 0x000fda0003f05270 */
[----:B------:R-:W-:Y:S02]  /*10670*/  @!P0 IMAD.MOV.U32 R0, RZ, RZ, 0x7f800001 ;  /* 0x7f800001ff008424 */ /* 0x000fe400078e00ff */
[----:B------:R-:W-:-:S07]  /*10680*/  @P0 IMAD.SHL.U32 R0, R22, 0x800000, RZ ;  /* 0x0080000016000824 */ /* 0x000fce00078e00ff */
.L_x_2984:
[----:B------:R-:W-:Y:S05]  /*10690*/  BSYNC B0 ;  /* 0x0000000000007941 */ /* 0x000fea0003800000 */
.L_x_2983:
[----:B------:R-:W-:-:S04]  /*106a0*/  FMUL.FTZ R0, R0, 1 ;  /* 0x3f80000000007820 */ /* 0x000fc80000410000 */
[----:B------:R0:W4:Y:S01]  /*106b0*/  F2F.F64.F32 R2, R0 ;  /* 0x0000000000027310 */ /* 0x0001220000201800 */
[----:B------:R-:W-:Y:S05]  /*106c0*/  BRA `(.L_x_2958) ;  /* 0x00000000005c7947 */ /* 0x000fea0003800000 */
.L_x_2957:
[----:B------:R-:W-:Y:S01]  /*106d0*/  MOV R2, 0x0 ;  /* 0x0000000000027802 */ /* 0x000fe20000000f00 */
[----:B------:R-:W-:Y:S01]  /*106e0*/  ULDC.64 UR4, c[0x4][0x128] ;  /* 0x01004a0000047ab9 */ /* 0x000fe20000000a00 */
[----:B------:R-:W-:Y:S01]  /*106f0*/  ULDC.64 UR6, c[0x4][0x8] ;  /* 0x0100020000067ab9 */ /* 0x000fe20000000a00 */
[----:B--2---:R-:W-:Y:S01]  /*10700*/  IMAD.U32 R4, RZ, RZ, UR4 ;  /* 0x00000004ff047e24 */ /* 0x004fe2000f8e00ff */
[----:B------:R-:W-:Y:S01]  /*10710*/  MOV R11, UR7 ;  /* 0x00000007000b7c02 */ /* 0x000fe20008000f00 */
[----:B------:R-:W-:Y:S01]  /*10720*/  IMAD.U32 R5, RZ, RZ, UR5 ;  /* 0x00000005ff057e24 */ /* 0x000fe2000f8e00ff */
[----:B------:R-:W0:Y:S01]  /*10730*/  LDC.64 R2, c[0x4][R2] ;  /* 0x0100000002027b82 */ /* 0x000e220000000a00 */
[----:B------:R-:W-:Y:S01]  /*10740*/  ULDC.64 UR4, c[0x4][0x130] ;  /* 0x01004c0000047ab9 */ /* 0x000fe20000000a00 */
[----:B------:R-:W-:Y:S02]  /*10750*/  IMAD.U32 R10, RZ, RZ, UR6 ;  /* 0x00000006ff0a7e24 */ /* 0x000fe4000f8e00ff */
[----:B------:R-:W-:-:S02]  /*10760*/  IMAD.U32 R6, RZ, RZ, UR4 ;  /* 0x00000004ff067e24 */ /* 0x000fc4000f8e00ff */
[----:B------:R-:W-:Y:S02]  /*10770*/  IMAD.U32 R7, RZ, RZ, UR5 ;  /* 0x00000005ff077e24 */ /* 0x000fe4000f8e00ff */
[----:B------:R-:W-:Y:S02]  /*10780*/  IMAD.MOV.U32 R8, RZ, RZ, 0x4e ;  /* 0x0000004eff087424 */ /* 0x000fe400078e00ff */
[----:B------:R-:W-:Y:S02]  /*10790*/  IMAD.MOV.U32 R12, RZ, RZ, 0x1 ;  /* 0x00000001ff0c7424 */ /* 0x000fe400078e00ff */
[----:B------:R-:W-:-:S07]  /*107a0*/  IMAD.MOV.U32 R13, RZ, RZ, RZ ;  /* 0x000000ffff0d7224 */ /* 0x000fce00078e00ff */
[----:B------:R-:W-:-:S07]  /*107b0*/  LEPC R20, `(.L_x_2985) ;  /* 0x000000001014794e */ /* 0x000fce0000000000 */
[----:B01-3-5:R-:W-:Y:S05]  /*107c0*/  CALL.ABS.NOINC R2 ;  /* 0x0000000002007343 */ /* 0x02bfea0003c00000 */
.L_x_2985:
[----:B------:R-:W-:Y:S01]  /*107d0*/  CS2R R2, SRZ ;  /* 0x0000000000027805 */ /* 0x000fe2000001ff00 */
[----:B------:R-:W-:Y:S06]  /*107e0*/  BRA `(.L_x_2958) ;  /* 0x0000000000147947 */ /* 0x000fec0003800000 */
.L_x_2982:
[----:B------:R-:W4:Y:S02]  /*107f0*/  LDG.E.64 R2, desc[UR36][R22.64] ;  /* 0x0000002416027981 */ /* 0x000f24000c1e1b00 */
[----:B----4-:R-:W0:Y:S01]  /*10800*/  I2F.F64.U64 R2, R2 ;  /* 0x0000000200027312 */ /* 0x010e220000301800 */
[----:B------:R-:W-:Y:S05]  /*10810*/  BRA `(.L_x_2958) ;  /* 0x0000000000087947 */ /* 0x000fea0003800000 */
.L_x_2981:
[----:B------:R-:W4:Y:S02]  /*10820*/  LDG.E R2, desc[UR36][R22.64] ;  /* 0x0000002416027981 */ /* 0x000f24000c1e1900 */
[----:B----4-:R-:W0:Y:S02]  /*10830*/  I2F.F64.U32 R2, R2 ;  /* 0x0000000200027312 */ /* 0x010e240000201800 */
.L_x_2958:
        /* <DEDUP_REMOVED lines=21> */
[----:B0-----:R-:W-:Y:S01]  /*10990*/  STG.E.U8 desc[UR36][R16.64], R5 ;  /* 0x0000000510007986 */ /* 0x001fe2000c101124 */
[----:B------:R-:W-:Y:S05]  /*109a0*/  EXIT ;  /* 0x000000000000794d */ /* 0x000fea0003800000 */
.L_x_2989:
[----:B------:R-:W0:Y:S02]  /*109b0*/  F2I.S64.F64.TRUNC R4, R4 ;  /* 0x0000000400047311 */ /* 0x000e24000030d900 */
[----:B0-----:R-:W-:-:S05]  /*109c0*/  IMAD.MOV.U32 R3, RZ, RZ, R4 ;  /* 0x000000ffff037224 */ /* 0x001fca00078e0004 */
[----:B------:R-:W-:Y:S01]  /*109d0*/  STG.E.U8 desc[UR36][R16.64], R3 ;  /* 0x0000000310007986 */ /* 0x000fe2000c101124 */
[----:B------:R-:W-:Y:S05]  /*109e0*/  EXIT ;  /* 0x000000000000794d */ /* 0x000fea0003800000 */
.L_x_2988:
[----:B------:R-:W-:-:S13]  /*109f0*/  ISETP.NE.AND P0, PT, R0, 0x2, PT ;  /* 0x000000020000780c */ /* 0x000fda0003f05270 */
[----:B------:R-:W-:Y:S05]  /*10a00*/  @!P0 BRA `(.L_x_2991) ;  /* 0x0000000000288947 */ /* 0x000fea0003800000 */
[----:B------:R-:W-:-:S13]  /*10a10*/  ISETP.NE.AND P0, PT, R0, 0x3, PT ;  /* 0x000000030000780c */ /* 0x000fda0003f05270 */
[----:B------:R-:W-:Y:S05]  /*10a20*/  @!P0 BRA `(.L_x_2992) ;  /* 0x0000000000148947 */ /* 0x000fea0003800000 */
[----:B------:R-:W-:-:S13]  /*10a30*/  ISETP.NE.AND P0, PT, R0, 0x4, PT ;  /* 0x000000040000780c */ /* 0x000fda0003f05270 */
[----:B------:R-:W-:Y:S05]  /*10a40*/  @P0 BRA `(.L_x_2990) ;  /* 0x0000000c00880947 */ /* 0x000fea0003800000 */
[----:B------:R-:W0:Y:S02]  /*10a50*/  F2I.S64.F64.TRUNC R4, R4 ;  /* 0x0000000400047311 */ /* 0x000e24000030d900 */
[----:B0-----:R-:W-:Y:S01]  /*10a60*/  STG.E.64 desc[UR36][R16.64], R4 ;  /* 0x0000000410007986 */ /* 0x001fe2000c101b24 */
[----:B------:R-:W-:Y:S05]  /*10a70*/  EXIT ;  /* 0x000000000000794d */ /* 0x000fea0003800000 */
.L_x_2992:
[----:B------:R-:W0:Y:S02]  /*10a80*/  F2I.F64.TRUNC R5, R4 ;  /* 0x0000000400057311 */ /* 0x000e24000030d100 */
[----:B0-----:R-:W-:Y:S01]  /*10a90*/  STG.E desc[UR36][R16.64], R5 ;  /* 0x0000000510007986 */ /* 0x001fe2000c101924 */
[----:B------:R-:W-:Y:S05]  /*10aa0*/  EXIT ;  /* 0x000000000000794d */ /* 0x000fea0003800000 */
.L_x_2991:
[----:B------:R-:W0:Y:S02]  /*10ab0*/  F2I.F64.TRUNC R5, R4 ;  /* 0x0000000400057311 */ /* 0x000e24000030d100 */
[----:B0-----:R-:W-:Y:S01]  /*10ac0*/  STG.E.U16 desc[UR36][R16.64], R5 ;  /* 0x0000000510007986 */ /* 0x001fe2000c101524 */
[----:B------:R-:W-:Y:S05]  /*10ad0*/  EXIT ;  /* 0x000000000000794d */ /* 0x000fea0003800000 */
.L_x_2987:
        /* <DEDUP_REMOVED lines=11> */
[----:B------:R-:W-:Y:S01]  /*10b90*/  STG.E desc[UR36][R16.64], R3 ;  /* 0x0000000310007986 */ /* 0x000fe2000c101924 */
[----:B------:R-:W-:Y:S05]  /*10ba0*/  EXIT ;  /* 0x000000000000794d */ /* 0x000fea0003800000 */
.L_x_2994:
[----:B------:R-:W-:Y:S01]  /*10bb0*/  UMOV UR4, 0xf0000000 ;  /* 0xf000000000047882 */ /* 0x000fe20000000000 */
[----:B------:R-:W-:Y:S01]  /*10bc0*/  UMOV UR5, 0x380fffff ;  /* 0x380fffff00057882 */ /* 0x000fe20000000000 */
[----:B------:R-:W0:Y:S01]  /*10bd0*/  F2F.F32.F64 R0, R4 ;  /* 0x0000000400007310 */ /* 0x000e220000301000 */
[----:B------:R-:W-:-:S14]  /*10be0*/  DSETP.GEU.AND P0, PT, |R4|, UR4, PT ;  /* 0x0000000404007e2a */ /* 0x000fdc000bf0e200 */
[----:B0-----:R-:W-:-:S05]  /*10bf0*/  @!P0 FMUL R0, R0, 1.175494350822287508e-38 ;  /* 0x0080000000008820 */ /* 0x001fca0000400000 */
[----:B------:R-:W-:-:S05]  /*10c00*/  F2FP.F16.F32.PACK_AB R0, RZ, R0 ;  /* 0x00000000ff00723e */ /* 0x000fca00000000ff */
[----:B------:R-:W-:Y:S01]  /*10c10*/  STG.E.U16 desc[UR36][R16.64], R0 ;  /* 0x0000000010007986 */ /* 0x000fe2000c101524 */
[----:B------:R-:W-:Y:S05]  /*10c20*/  EXIT ;  /* 0x000000000000794d */ /* 0x000fea0003800000 */
.L_x_2993:
        /* <DEDUP_REMOVED lines=12> */
[----:B------:R-:W-:Y:S01]  /*10cf0*/  STG.E.64 desc[UR36][R16.64], R2 ;  /* 0x0000000210007986 */ /* 0x000fe2000c101b24 */
[----:B------:R-:W-:Y:S05]  /*10d00*/  EXIT ;  /* 0x000000000000794d */ /* 0x000fea0003800000 */
.L_x_2996:
[----:B------:R-:W-:Y:S01]  /*10d10*/  UMOV UR4, 0xf0000000 ;  /* 0xf000000000047882 */ /* 0x000fe20000000000 */
[----:B------:R-:W-:Y:S01]  /*10d20*/  UMOV UR5, 0x380fffff ;  /* 0x380fffff00057882 */ /* 0x000fe20000000000 */
[----:B------:R-:W0:Y:S01]  /*10d30*/  F2F.F32.F64 R0, R4 ;  /* 0x0000000400007310 */ /* 0x000e220000301000 */
[----:B------:R-:W-:-:S14]  /*10d40*/  DSETP.GEU.AND P0, PT, |R4|, UR4, PT ;  /* 0x0000000404007e2a */ /* 0x000fdc000bf0e200 */
[----:B0-----:R-:W-:-:S05]  /*10d50*/  @!P0 FMUL R0, R0, 1.175494350822287508e-38 ;  /* 0x0080000000008820 */ /* 0x001fca0000400000 */
[----:B------:R-:W-:-:S04]  /*10d60*/  F2FP.F16.F32.PACK_AB R3, RZ, R0 ;  /* 0x00000000ff03723e */ /* 0x000fc800000000ff */
[----:B------:R-:W-:-:S05]  /*10d70*/  PRMT R3, R3, 0x5410, RZ ;  /* 0x0000541003037816 */ /* 0x000fca00000000ff */
[----:B------:R-:W-:Y:S01]  /*10d80*/  STG.E desc[UR36][R16.64], R3 ;  /* 0x0000000310007986 */ /* 0x000fe2000c101924 */
[----:B------:R-:W-:Y:S05]  /*10d90*/  EXIT ;  /* 0x000000000000794d */ /* 0x000fea0003800000 */
.L_x_2995:
[----:B------:R-:W-:Y:S01]  /*10da0*/  STG.E.64 desc[UR36][R16.64], R4 ;  /* 0x0000000410007986 */ /* 0x000fe2000c101b24 */
[----:B------:R-:W-:Y:S05]  /*10db0*/  EXIT ;  /* 0x000000000000794d */ /* 0x000fea0003800000 */
.L_x_2986:
        /* <DEDUP_REMOVED lines=10> */
[----:B------:R-:W-:Y:S01]  /*10e60*/  STG.E.U8 desc[UR36][R16.64], R3 ;  /* 0x0000000310007986 */ /* 0x000fe2000c101124 */
[----:B------:R-:W-:Y:S05]  /*10e70*/  EXIT ;  /* 0x000000000000794d */ /* 0x000fea0003800000 */
.L_x_2999:
[----:B------:R-:W-:-:S05]  /*10e80*/  CS2R R6, SRZ ;  /* 0x0000000000067805 */ /* 0x000fca000001ff00 */
[----:B------:R-:W-:Y:S01]  /*10e90*/  STG.E.128 desc[UR36][R16.64], R4 ;  /* 0x0000000410007986 */ /* 0x000fe2000c101d24 */
[----:B------:R-:W-:Y:S05]  /*10ea0*/  EXIT ;  /* 0x000000000000794d */ /* 0x000fea0003800000 */
.L_x_2998:
        /* <DEDUP_REMOVED lines=25> */
.L_x_3003:
[----:B------:R-:W-:Y:S05]  /*11040*/  BSYNC B0 ;  /* 0x0000000000007941 */ /* 0x000fea0003800000 */
.L_x_3002:
[----:B------:R-:W-:-:S05]  /*11050*/  LOP3.LUT R3, R0, R3, RZ, 0xfc, !PT ;  /* 0x0000000300037212 */ /* 0x000fca00078efcff */
[----:B------:R-:W-:Y:S01]  /*11060*/  STG.E.U8 desc[UR36][R16.64], R3 ;  /* 0x0000000310007986 */ /* 0x000fe2000c101124 */
[----:B------:R-:W-:Y:S05]  /*11070*/  EXIT ;  /* 0x000000000000794d */ /* 0x000fea0003800000 */
.L_x_3001:
        /* <DEDUP_REMOVED lines=17> */
.L_x_3005:
[----:B------:R-:W-:Y:S01]  /*11190*/  IMAD.MOV.U32 R0, RZ, RZ, 0x7f ;  /* 0x0000007fff007424 */ /* 0x000fe200078e00ff */
[----:B------:R-:W-:-:S04]  /*111a0*/  ISETP.GT.U32.AND P0, PT, R2, 0x7f800000, PT ;  /* 0x7f8000000200780c */ /* 0x000fc80003f04070 */
[----:B------:R-:W-:-:S09]  /*111b0*/  SEL R0, R0, 0x7c, P0 ;  /* 0x0000007c00007807 */ /* 0x000fd20000000000 */
.L_x_3006:
[----:B------:R-:W-:Y:S05]  /*111c0*/  BSYNC B0 ;  /* 0x0000000000007941 */ /* 0x000fea0003800000 */
.L_x_3004:
[----:B------:R-:W-:-:S04]  /*111d0*/  LOP3.LUT R2, R3, 0x80000000, RZ, 0xc0, !PT ;  /* 0x8000000003027812 */ /* 0x000fc800078ec0ff */
[----:B------:R-:W-:-:S04]  /*111e0*/  SHF.R.U32.HI R3, RZ, 0x18, R2 ;  /* 0x00000018ff037819 */ /* 0x000fc80000011602 */
[----:B------:R-:W-:-:S05]  /*111f0*/  LOP3.LUT R3, R0, R3, RZ, 0xfc, !PT ;  /* 0x0000000300037212 */ /* 0x000fca00078efcff */
[----:B------:R-:W-:Y:S01]  /*11200*/  STG.E.U8 desc[UR36][R16.64], R3 ;  /* 0x0000000310007986 */ /* 0x000fe2000c101124 */
[----:B------:R-:W-:Y:S05]  /*11210*/  EXIT ;  /* 0x000000000000794d */ /* 0x000fea0003800000 */
.L_x_3000:
[----:B------:R-:W-:Y:S01]  /*11220*/  UMOV UR4, 0xf0000000 ;  /* 0xf000000000047882 */ /* 0x000fe20000000000 */
[----:B------:R-:W-:Y:S01]  /*11230*/  UMOV UR5, 0x380fffff ;  /* 0x380fffff00057882 */ /* 0x000fe20000000000 */
[----:B------:R-:W0:Y:S01]  /*11240*/  F2F.F32.F64 R0, R4 ;  /* 0x0000000400007310 */ /* 0x000e220000301000 */
[----:B------:R-:W-:-:S14]  /*11250*/  DSETP.GEU.AND P0, PT, |R4|, UR4, PT ;  /* 0x0000000404007e2a */ /* 0x000fdc000bf0e200 */
[----:B0-----:R-:W-:-:S05]  /*11260*/  @!P0 FMUL R0, R0, 1.175494350822287508e-38 ;  /* 0x0080000000008820 */ /* 0x001fca0000400000 */
[----:B------:R-:W-:-:S05]  /*11270*/  F2FP.BF16.F32.PACK_AB R0, RZ, R0 ;  /* 0x00000000ff00723e */ /* 0x000fca00000010ff */
[----:B------:R-:W-:Y:S01]  /*11280*/  STG.E.U16 desc[UR36][R16.64], R0 ;  /* 0x0000000010007986 */ /* 0x000fe2000c101524 */
[----:B------:R-:W-:Y:S05]  /*11290*/  EXIT ;  /* 0x000000000000794d */ /* 0x000fea0003800000 */
.L_x_2997:
        /* <DEDUP_REMOVED lines=9> */
[----:B0-----:R-:W-:Y:S01]  /*11330*/  STG.E.U16 desc[UR36][R16.64], R5 ;  /* 0x0000000510007986 */ /* 0x001fe2000c101524 */
[----:B------:R-:W-:Y:S05]  /*11340*/  EXIT ;  /* 0x000000000000794d */ /* 0x000fea0003800000 */
.L_x_3009:
        /* <DEDUP_REMOVED lines=21> */
.L_x_3012:
[----:B------:R-:W-:-:S04]  /*114a0*/  LOP3.LUT R2, R3, 0x80000000, RZ, 0xc0, !PT ;  /* 0x8000000003027812 */ /* 0x000fc800078ec0ff */
[----:B------:R-:W-:-:S04]  /*114b0*/  SHF.R.U32.HI R3, RZ, 0x18, R2 ;  /* 0x00000018ff037819 */ /* 0x000fc80000011602 */
[----:B------:R-:W-:-:S04]  /*114c0*/  LOP3.LUT R0, R0, R3, RZ, 0xfc, !PT ;  /* 0x0000000300007212 */ /* 0x000fc800078efcff */
[----:B------:R-:W-:-:S07]  /*114d0*/  PRMT R8, R0, 0x7610, R8 ;  /* 0x0000761000087816 */ /* 0x000fce0000000008 */
.L_x_3011:
[----:B------:R-:W-:Y:S05]  /*114e0*/  BSYNC B0 ;  /* 0x0000000000007941 */ /* 0x000fea0003800000 */
.L_x_3010:
[----:B------:R-:W-:Y:S01]  /*114f0*/  STG.E.U8 desc[UR36][R16.64], R8 ;  /* 0x0000000810007986 */ /* 0x000fe2000c101124 */
[----:B------:R-:W-:Y:S05]  /*11500*/  EXIT ;  /* 0x000000000000794d */ /* 0x000fea0003800000 */
.L_x_3008:
        /* <DEDUP_REMOVED lines=21> */
.L_x_3015:
[----:B------:R-:W-:-:S04]  /*11660*/  LOP3.LUT R2, R3, 0x80000000, RZ, 0xc0, !PT ;  /* 0x8000000003027812 */ /* 0x000fc800078ec0ff */
[----:B------:R-:W-:-:S04]  /*11670*/  SHF.R.U32.HI R3, RZ, 0x18, R2 ;  /* 0x00000018ff037819 */ /* 0x000fc80000011602 */
[----:B------:R-:W-:-:S04]  /*11680*/  LOP3.LUT R0, R0, R3, RZ, 0xfc, !PT ;  /* 0x0000000300007212 */ /* 0x000fc800078efcff */
[----:B------:R-:W-:-:S07]  /*11690*/  PRMT R8, R0, 0x7610, R8 ;  /* 0x0000761000087816 */ /* 0x000fce0000000008 */
.L_x_3014:
[----:B------:R-:W-:Y:S05]  /*116a0*/  BSYNC B0 ;  /* 0x0000000000007941 */ /* 0x000fea0003800000 */
.L_x_3013:
[----:B------:R-:W-:Y:S01]  /*116b0*/  STG.E.U8 desc[UR36][R16.64], R8 ;  /* 0x0000000810007986 */ /* 0x000fe2000c101124 */
[----:B------:R-:W-:Y:S05]  /*116c0*/  EXIT ;  /* 0x000000000000794d */ /* 0x000fea0003800000 */
.L_x_3007:
        /* <DEDUP_REMOVED lines=26> */
.L_x_2990:
        /* <DEDUP_REMOVED lines=16> */
.L_x_3018:
[----:B------:R-:W-:Y:S05]  /*11970*/  EXIT ;  /* 0x000000000000794d */ /* 0x000fea0003800000 */
.L_x_3017:
[----:B------:R-:W0:Y:S02]  /*11980*/  F2I.U64.F64.TRUNC R4, R4 ;  /* 0x0000000400047311 */ /* 0x000e24000030d800 */
[----:B0-----:R-:W-:Y:S01]  /*11990*/  STG.E.64 desc[UR36][R16.64], R4 ;  /* 0x0000000410007986 */ /* 0x001fe2000c101b24 */
[----:B------:R-:W-:Y:S05]  /*119a0*/  EXIT ;  /* 0x000000000000794d */ /* 0x000fea0003800000 */
.L_x_3016:
[----:B------:R-:W0:Y:S02]  /*119b0*/  F2I.U32.F64.TRUNC R5, R4 ;  /* 0x0000000400057311 */ /* 0x000e24000030d000 */
[----:B0-----:R-:W-:Y:S01]  /*119c0*/  STG.E desc[UR36][R16.64], R5 ;  /* 0x0000000510007986 */ /* 0x001fe2000c101924 */
[----:B------:R-:W-:Y:S05]  /*119d0*/  EXIT ;  /* 0x000000000000794d */ /* 0x000fea0003800000 */
.L_x_3019:
        /* <DEDUP_REMOVED lines=10> */
.L_x_7983:


//--------------------- .text._ZN2at6native27unrolled_elementwise_kernelIZZZNS0_44_GLOBAL__N__40a83637_7_Lerp_cu_f5210f67_358318lerp_scalar_kernelERNS_18TensorIteratorBaseERKN3c106ScalarEENKUlvE0_clEvENKUlvE_clEvEUlddE_St5arrayIPcLm3EELi4E23TrivialOffsetCalculatorILi2EjESF_ILi1EjENS0_6memory12LoadWithCastILi2EEENSI_13StoreWithCastILi1EEEEEviT_T0_T2_T3_T4_T5_ --------------------------
	.section	.text._ZN2at6native27unrolled_elementwise_kernelIZZZNS0_44_GLOBAL__N__40a83637_7_Lerp_cu_f5210f67_358318lerp_scalar_kernelERNS_18TensorIteratorBaseERKN3c106ScalarEENKUlvE0_clEvENKUlvE_clEvEUlddE_St5arrayIPcLm3EELi4E23TrivialOffsetCalculatorILi2EjESF_ILi1EjENS0_6memory12LoadWithCastILi2EEENSI_13StoreWithCastILi1EEEEEviT_T0_T2_T3_T4_T5_,"ax",@progbits
	.align	128
        .global         _ZN2at6native27unrolled_elementwise_kernelIZZZNS0_44_GLOBAL__N__40a83637_7_Lerp_cu_f5210f67_358318lerp_scalar_kernelERNS_18TensorIteratorBaseERKN3c106ScalarEENKUlvE0_clEvENKUlvE_clEvEUlddE_St5arrayIPcLm3EELi4E23TrivialOffsetCalculatorILi2EjESF_ILi1EjENS0_6memory12LoadWithCastILi2EEENSI_13StoreWithCastILi1EEEEEviT_T0_T2_T3_T4_T5_
        .type           _ZN2at6native27unrolled_elementwise_kernelIZZZNS0_44_GLOBAL__N__40a83637_7_Lerp_cu_f5210f67_358318lerp_scalar_kernelERNS_18TensorIteratorBaseERKN3c106ScalarEENKUlvE0_clEvENKUlvE_clEvEUlddE_St5arrayIPcLm3EELi4E23TrivialOffsetCalculatorILi2EjESF_ILi1EjENS0_6memory12LoadWithCastILi2EEENSI_13StoreWithCastILi1EEEEEviT_T0_T2_T3_T4_T5_,@function
        .size           _ZN2at6native27unrolled_elementwise_kernelIZZZNS0_44_GLOBAL__N__40a83637_7_Lerp_cu_f5210f67_358318lerp_scalar_kernelERNS_18TensorIteratorBaseERKN3c106ScalarEENKUlvE0_clEvENKUlvE_clEvEUlddE_St5arrayIPcLm3EELi4E23TrivialOffsetCalculatorILi2EjESF_ILi1EjENS0_6memory12LoadWithCastILi2EEENSI_13StoreWithCastILi1EEEEEviT_T0_T2_T3_T4_T5_,(.L_x_7984 - _ZN2at6native27unrolled_elementwise_kernelIZZZNS0_44_GLOBAL__N__40a83637_7_Lerp_cu_f5210f67_358318lerp_scalar_kernelERNS_18TensorIteratorBaseERKN3c106ScalarEENKUlvE0_clEvENKUlvE_clEvEUlddE_St5arrayIPcLm3EELi4E23TrivialOffsetCalculatorILi2EjESF_ILi1EjENS0_6memory12LoadWithCastILi2EEENSI_13StoreWithCastILi1EEEEEviT_T0_T2_T3_T4_T5_)
        .other          _ZN2at6native27unrolled_elementwise_kernelIZZZNS0_44_GLOBAL__N__40a83637_7_Lerp_cu_f5210f67_358318lerp_scalar_kernelERNS_18TensorIteratorBaseERKN3c106ScalarEENKUlvE0_clEvENKUlvE_clEvEUlddE_St5arrayIPcLm3EELi4E23TrivialOffsetCalculatorILi2EjESF_ILi1EjENS0_6memory12LoadWithCastILi2EEENSI_13StoreWithCastILi1EEEEEviT_T0_T2_T3_T4_T5_,@"STO_CUDA_ENTRY STV_DEFAULT"
_ZN2at6native27unrolled_elementwise_kernelIZZZNS0_44_GLOBAL__N__40a83637_7_Lerp_cu_f5210f67_358318lerp_scalar_kernelERNS_18TensorIteratorBaseERKN3c106ScalarEENKUlvE0_clEvENKUlvE_clEvEUlddE_St5arrayIPcLm3EELi4E23TrivialOffsetCalculatorILi2EjESF_ILi1EjENS0_6memory12LoadWithCastILi2EEENSI_13StoreWithCastILi1EEEEEviT_T0_T2_T3_T4_T5_:
.text._ZN2at6native27unrolled_elementwise_kernelIZZZNS0_44_GLOBAL__N__40a83637_7_Lerp_cu_f5210f67_358318lerp_scalar_kernelERNS_18TensorIteratorBaseERKN3c106ScalarEENKUlvE0_clEvENKUlvE_clEvEUlddE_St5arrayIPcLm3EELi4E23TrivialOffsetCalculatorILi2EjESF_ILi1EjENS0_6memory12LoadWithCastILi2EEENSI_13StoreWithCastILi1EEEEEviT_T0_T2_T3_T4_T5_:
[----:B------:R-:W0:Y:S01]  /*0000*/  LDC R1, c[0x0][0x28] ;  /* 0x00000a00ff017b82 */ /* 0x000e220000000800 */
[----:B------:R-:W1:Y:S07]  /*0010*/  S2R R32, SR_CTAID.X ;  /* 0x0000000000207919 */ /* 0x000e6e0000002500 */
[----:B------:R-:W1:Y:S01]  /*0020*/  LDC R3, c[0x0][0x210] ;  /* 0x00008400ff037b82 */ /* 0x000e620000000800 */
[----:B------:R-:W-:Y:S01]  /*0030*/  ULDC.64 UR36, c[0x0][0x208] ;  /* 0x0000820000247ab9 */ /* 0x000fe20000000a00 */
[----:B------:R-:W-:Y:S01]  /*0040*/  BSSY B6, `(.L_x_3020) ;  /* 0x00001f2000067945 */ /* 0x000fe20003800000 */
[----:B------:R-:W2:Y:S01]  /*0050*/  S2R R35, SR_TID.X ;  /* 0x0000000000237919 */ /* 0x000ea20000002100 */
[----:B------:R-:W-:-:S02]  /*0060*/  CS2R R30, SRZ ;  /* 0x00000000001e7805 */ /* 0x000fc4000001ff00 */
[----:B------:R-:W-:Y:S02]  /*0070*/  CS2R R36, SRZ ;  /* 0x0000000000247805 */ /* 0x000fe4000001ff00 */
[----:B------:R-:W-:Y:S01]  /*0080*/  CS2R R26, SRZ ;  /* 0x00000000001a7805 */ /* 0x000fe2000001ff00 */
[----:B------:R-:W3:Y:S08]  /*0090*/  LDC.U8 R33, c[0x0][0x244] ;  /* 0x00009100ff217b82 */ /* 0x000ef00000000000 */
        /* <DEDUP_REMOVED lines=24> */
.L_x_3025:
[----:B------:R-:W2:Y:S02]  /*0220*/  LDG.E.U8 R4, desc[UR36][R4.64] ;  /* 0x0000002404047981 */ /* 0x000ea4000c1e1100 */
[----:B--2---:R0:W1:Y:S01]  /*0230*/  I2F.F64.U16 R36, R4 ;  /* 0x0000000400247312 */ /* 0x0040620000101800 */
[----:B------:R-:W-:Y:S05]  /*0240*/  BRA `(.L_x_3027) ;  /* 0x0000000c00747947 */ /* 0x000fea0003800000 */
.L_x_3024:
        /* <DEDUP_REMOVED lines=9> */
.L_x_3029:
[----:B------:R-:W2:Y:S02]  /*02e0*/  LDG.E R4, desc[UR36][R4.64] ;  /* 0x0000002404047981 */ /* 0x000ea4000c1e1900 */
[----:B--2---:R1:W2:Y:S01]  /*02f0*/  I2F.F64 R36, R4 ;  /* 0x0000000400247312 */ /* 0x0042a20000201c00 */
[----:B------:R-:W-:Y:S05]  /*0300*/  BRA `(.L_x_3027) ;  /* 0x0000000c00447947 */ /* 0x000fea0003800000 */
.L_x_3028:
[----:B------:R-:W2:Y:S02]  /*0310*/  LDG.E.U16 R4, desc[UR36][R4.64] ;  /* 0x0000002404047981 */ /* 0x000ea4000c1e1500 */
[----:B--2---:R3:W4:Y:S01]  /*0320*/  I2F.F64.S16 R36, R4 ;  /* 0x0000000400247312 */ /* 0x0047220000101c00 */
[----:B------:R-:W-:Y:S05]  /*0330*/  BRA `(.L_x_3027) ;  /* 0x0000000c00387947 */ /* 0x000fea0003800000 */
.L_x_3023:
        /* <DEDUP_REMOVED lines=10> */
.L_x_3031:
[----:B------:R-:W2:Y:S02]  /*03e0*/  LDG.E.U16 R0, desc[UR36][R4.64] ;  /* 0x0000002404007981 */ /* 0x000ea4000c1e1500 */
[----:B--2---:R-:W-:-:S05]  /*03f0*/  HADD2.F32 R0, -RZ, R0.H0_H0 ;  /* 0x20000000ff007230 */ /* 0x004fca0000004100 */
[----:B------:R-:W-:-:S04]  /*0400*/  FMUL.FTZ R0, R0, 1 ;  /* 0x3f80000000007820 */ /* 0x000fc80000410000 */
[----:B------:R0:W1:Y:S01]  /*0410*/  F2F.F64.F32 R36, R0 ;  /* 0x0000000000247310 */ /* 0x0000620000201800 */
[----:B------:R-:W-:Y:S05]  /*0420*/  BRA `(.L_x_3027) ;  /* 0x0000000800fc7947 */ /* 0x000fea0003800000 */
.L_x_3030:
        /* <DEDUP_REMOVED lines=10> */
.L_x_3033:
[----:B------:R-:W2:Y:S02]  /*04d0*/  LDG.E.U16 R4, desc[UR36][R4.64] ;  /* 0x0000002404047981 */ /* 0x000ea4000c1e1500 */
[----:B--2---:R-:W-:-:S05]  /*04e0*/  HADD2.F32 R0, -RZ, R4.H0_H0 ;  /* 0x20000004ff007230 */ /* 0x004fca0000004100 */
[----:B------:R-:W-:-:S04]  /*04f0*/  FMUL.FTZ R0, R0, 1 ;  /* 0x3f80000000007820 */ /* 0x000fc80000410000 */
[----:B------:R0:W1:Y:S01]  /*0500*/  F2F.F64.F32 R36, R0 ;  /* 0x0000000000247310 */ /* 0x0000620000201800 */
[----:B------:R-:W-:Y:S05]  /*0510*/  BRA `(.L_x_3027) ;  /* 0x0000000800c07947 */ /* 0x000fea0003800000 */
.L_x_3032:
[----:B------:R0:W5:Y:S01]  /*0520*/  LDG.E.64 R36, desc[UR36][R4.64] ;  /* 0x0000002404247981 */ /* 0x000162000c1e1b00 */
[----:B------:R-:W-:Y:S05]  /*0530*/  BRA `(.L_x_3027) ;  /* 0x0000000800b87947 */ /* 0x000fea0003800000 */
.L_x_3022:
        /* <DEDUP_REMOVED lines=13> */
.L_x_3036:
[----:B------:R0:W5:Y:S01]  /*0610*/  LDG.E.64 R36, desc[UR36][R4.64] ;  /* 0x0000002404247981 */ /* 0x000162000c1e1b00 */
[----:B------:R-:W-:Y:S05]  /*0620*/  BRA `(.L_x_3027) ;  /* 0x00000008007c7947 */ /* 0x000fea0003800000 */
.L_x_3035:
        /* <DEDUP_REMOVED lines=28> */
.L_x_3038:
        /* <DEDUP_REMOVED lines=12> */
[----:B------:R-:W-:-:S05]  /*08b0*/  LOP3.LUT R0, R3, 0x80000000, R0, 0xf8, !PT ;  /* 0x8000000003007812 */ /* 0x000fca00078ef800 */
[----:B------:R-:W-:-:S04]  /*08c0*/  FMUL.FTZ R0, R0, 1 ;  /* 0x3f80000000007820 */ /* 0x000fc80000410000 */
[----:B------:R0:W1:Y:S01]  /*08d0*/  F2F.F64.F32 R36, R0 ;  /* 0x0000000000247310 */ /* 0x0000620000201800 */
[----:B------:R-:W-:Y:S05]  /*08e0*/  BRA `(.L_x_3027) ;  /* 0x0000000400cc7947 */ /* 0x000fea0003800000 */
.L_x_3037:
[----:B------:R-:W2:Y:S02]  /*08f0*/  LDG.E.U16 R0, desc[UR36][R4.64] ;  /* 0x0000002404007981 */ /* 0x000ea4000c1e1500 */
[----:B--2---:R-:W-:-:S04]  /*0900*/  IMAD.U32 R0, R0, 0x10000, RZ ;  /* 0x0001000000007824 */ /* 0x004fc800078e00ff */
[----:B------:R-:W-:-:S04]  /*0910*/  FMUL.FTZ R0, R0, 1 ;  /* 0x3f80000000007820 */ /* 0x000fc80000410000 */
[----:B------:R0:W1:Y:S01]  /*0920*/  F2F.F64.F32 R36, R0 ;  /* 0x0000000000247310 */ /* 0x0000620000201800 */
[----:B------:R-:W-:Y:S05]  /*0930*/  BRA `(.L_x_3027) ;  /* 0x0000000400b87947 */ /* 0x000fea0003800000 */
.L_x_3034:
        /* <DEDUP_REMOVED lines=11> */
.L_x_3041:
        /* <DEDUP_REMOVED lines=21> */
.L_x_3045:
[----:B------:R-:W-:Y:S05]  /*0b40*/  BSYNC B1 ;  /* 0x0000000000017941 */ /* 0x000fea0003800000 */
.L_x_3044:
[----:B------:R-:W-:Y:S01]  /*0b50*/  LEA R5, R0, 0x3b800000, 0x17 ;  /* 0x3b80000000057811 */ /* 0x000fe200078eb8ff */
[----:B------:R-:W-:-:S05]  /*0b60*/  IMAD.SHL.U32 R0, R3, 0x100000, RZ ;  /* 0x0010000003007824 */ /* 0x000fca00078e00ff */
[----:B------:R-:W-:-:S07]  /*0b70*/  LOP3.LUT R0, R5, R0, R6, 0xfe, !PT ;  /* 0x0000000005007212 */ /* 0x000fce00078efe06 */
.L_x_3043:
[----:B------:R-:W-:Y:S05]  /*0b80*/  BSYNC B0 ;  /* 0x0000000000007941 */ /* 0x000fea0003800000 */
.L_x_3042:
[----:B------:R-:W-:-:S04]  /*0b90*/  FMUL.FTZ R0, R0, 1 ;  /* 0x3f80000000007820 */ /* 0x000fc80000410000 */
[----:B------:R0:W1:Y:S01]  /*0ba0*/  F2F.F64.F32 R36, R0 ;  /* 0x0000000000247310 */ /* 0x0000620000201800 */
[----:B------:R-:W-:Y:S05]  /*0bb0*/  BRA `(.L_x_3027) ;  /* 0x0000000400187947 */ /* 0x000fea0003800000 */
.L_x_3040:
        /* <DEDUP_REMOVED lines=21> */
.L_x_3049:
[----:B------:R-:W-:Y:S05]  /*0d10*/  BSYNC B1 ;  /* 0x0000000000017941 */ /* 0x000fea0003800000 */
.L_x_3048:
[----:B------:R-:W-:Y:S01]  /*0d20*/  LEA R5, R0, 0x37800000, 0x17 ;  /* 0x3780000000057811 */ /* 0x000fe200078eb8ff */
[----:B------:R-:W-:-:S05]  /*0d30*/  IMAD.SHL.U32 R0, R3, 0x200000, RZ ;  /* 0x0020000003007824 */ /* 0x000fca00078e00ff */
[----:B------:R-:W-:-:S07]  /*0d40*/  LOP3.LUT R0, R5, R0, R6, 0xfe, !PT ;  /* 0x0000000005007212 */ /* 0x000fce00078efe06 */
.L_x_3047:
[----:B------:R-:W-:Y:S05]  /*0d50*/  BSYNC B0 ;  /* 0x0000000000007941 */ /* 0x000fea0003800000 */
.L_x_3046:
[----:B------:R-:W-:-:S04]  /*0d60*/  FMUL.FTZ R0, R0, 1 ;  /* 0x3f80000000007820 */ /* 0x000fc80000410000 */
[----:B------:R0:W1:Y:S01]  /*0d70*/  F2F.F64.F32 R36, R0 ;  /* 0x0000000000247310 */ /* 0x0000620000201800 */
[----:B------:R-:W-:Y:S05]  /*0d80*/  BRA `(.L_x_3027) ;  /* 0x0000000000a47947 */ /* 0x000fea0003800000 */
.L_x_3039:
        /* <DEDUP_REMOVED lines=14> */
.L_x_3053:
[----:B------:R-:W-:Y:S05]  /*0e70*/  BSYNC B0 ;  /* 0x0000000000007941 */ /* 0x000fea0003800000 */
.L_x_3052:
[----:B------:R-:W-:-:S04]  /*0e80*/  FMUL.FTZ R0, R0, 1 ;  /* 0x3f80000000007820 */ /* 0x000fc80000410000 */
[----:B------:R0:W1:Y:S01]  /*0e90*/  F2F.F64.F32 R36, R0 ;  /* 0x0000000000247310 */ /* 0x0000620000201800 */
[----:B------:R-:W-:Y:S05]  /*0ea0*/  BRA `(.L_x_3027) ;  /* 0x00000000005c7947 */ /* 0x000fea0003800000 */
.L_x_3026:
        /* <DEDUP_REMOVED lines=16> */
.L_x_3054:
[----:B------:R-:W-:Y:S01]  /*0fb0*/  CS2R R36, SRZ ;  /* 0x0000000000247805 */ /* 0x000fe2000001ff00 */
[----:B------:R-:W-:Y:S06]  /*0fc0*/  BRA `(.L_x_3027) ;  /* 0x0000000000147947 */ /* 0x000fec0003800000 */
.L_x_3051:
[----:B------:R-:W2:Y:S02]  /*0fd0*/  LDG.E.64 R36, desc[UR36][R4.64] ;  /* 0x0000002404247981 */ /* 0x000ea4000c1e1b00 */
[----:B--2---:R-:W0:Y:S01]  /*0fe0*/  I2F.F64.U64 R36, R36 ;  /* 0x0000002400247312 */ /* 0x004e220000301800 */
[----:B------:R-:W-:Y:S05]  /*0ff0*/  BRA `(.L_x_3027) ;  /* 0x0000000000087947 */ /* 0x000fea0003800000 */
.L_x_3050:
[----:B------:R-:W2:Y:S02]  /*1000*/  LDG.E R4, desc[UR36][R4.64] ;  /* 0x0000002404047981 */ /* 0x000ea4000c1e1900 */
[----:B--2---:R0:W1:Y:S02]  /*1010*/  I2F.F64.U32 R36, R4 ;  /* 0x0000000400247312 */ /* 0x0040640000201800 */
.L_x_3027:
[----:B01-3--:R-:W0:Y:S01]  /*1020*/  LDC.64 R4, c[0x0][0x238] ;  /* 0x00008e00ff047b82 */ /* 0x00be220000000a00 */
        /* <DEDUP_REMOVED lines=16> */
[----:B---3--:R0:W1:Y:S01]  /*1130*/  I2F.F64.S16 R26, R4 ;  /* 0x00000004001a7312 */ /* 0x0080620000101c00 */
[----:B------:R-:W-:Y:S05]  /*1140*/  BRA `(.L_x_3060) ;  /* 0x0000000c007c7947 */ /* 0x000fea0003800000 */
.L_x_3058:
[----:B------:R-:W3:Y:S02]  /*1150*/  LDG.E.U8 R4, desc[UR36][R4.64] ;  /* 0x0000002404047981 */ /* 0x000ee4000c1e1100 */
[----:B---3--:R3:W0:Y:S01]  /*1160*/  I2F.F64.U16 R26, R4 ;  /* 0x00000004001a7312 */ /* 0x0086220000101800 */
[----:B------:R-:W-:Y:S05]  /*1170*/  BRA `(.L_x_3060) ;  /* 0x0000000c00707947 */ /* 0x000fea0003800000 */
.L_x_3057:
        /* <DEDUP_REMOVED lines=9> */
.L_x_3062:
[----:B------:R-:W3:Y:S02]  /*1210*/  LDG.E R4, desc[UR36][R4.64] ;  /* 0x0000002404047981 */ /* 0x000ee4000c1e1900 */
[----:B---3--:R0:W1:Y:S01]  /*1220*/  I2F.F64 R26, R4 ;  /* 0x00000004001a7312 */ /* 0x0080620000201c00 */
[----:B------:R-:W-:Y:S05]  /*1230*/  BRA `(.L_x_3060) ;  /* 0x0000000c00407947 */ /* 0x000fea0003800000 */
.L_x_3061:
[----:B------:R-:W3:Y:S02]  /*1240*/  LDG.E.U16 R4, desc[UR36][R4.64] ;  /* 0x0000002404047981 */ /* 0x000ee4000c1e1500 */
[----:B---3--:R0:W1:Y:S01]  /*1250*/  I2F.F64.S16 R26, R4 ;  /* 0x00000004001a7312 */ /* 0x0080620000101c00 */
[----:B------:R-:W-:Y:S05]  /*1260*/  BRA `(.L_x_3060) ;  /* 0x0000000c00347947 */ /* 0x000fea0003800000 */
.L_x_3056:
        /* <DEDUP_REMOVED lines=10> */
.L_x_3064:
[----:B------:R-:W3:Y:S02]  /*1310*/  LDG.E.U16 R0, desc[UR36][R4.64] ;  /* 0x0000002404007981 */ /* 0x000ee4000c1e1500 */
[----:B---3--:R-:W-:-:S05]  /*1320*/  HADD2.F32 R0, -RZ, R0.H0_H0 ;  /* 0x20000000ff007230 */ /* 0x008fca0000004100 */
[----:B------:R-:W-:-:S04]  /*1330*/  FMUL.FTZ R0, R0, 1 ;  /* 0x3f80000000007820 */ /* 0x000fc80000410000 */
[----:B------:R0:W1:Y:S01]  /*1340*/  F2F.F64.F32 R26, R0 ;  /* 0x00000000001a7310 */ /* 0x0000620000201800 */
[----:B------:R-:W-:Y:S05]  /*1350*/  BRA `(.L_x_3060) ;  /* 0x0000000800f87947 */ /* 0x000fea0003800000 */
.L_x_3063:
        /* <DEDUP_REMOVED lines=10> */
.L_x_3066:
[----:B------:R-:W3:Y:S02]  /*1400*/  LDG.E.U16 R4, desc[UR36][R4.64] ;  /* 0x0000002404047981 */ /* 0x000ee4000c1e1500 */
[----:B---3--:R-:W-:-:S05]  /*1410*/  HADD2.F32 R0, -RZ, R4.H0_H0 ;  /* 0x20000004ff007230 */ /* 0x008fca0000004100 */
[----:B------:R-:W-:-:S04]  /*1420*/  FMUL.FTZ R0, R0, 1 ;  /* 0x3f80000000007820 */ /* 0x000fc80000410000 */
[----:B------:R0:W1:Y:S01]  /*1430*/  F2F.F64.F32 R26, R0 ;  /* 0x00000000001a7310 */ /* 0x0000620000201800 */
[----:B------:R-:W-:Y:S05]  /*1440*/  BRA `(.L_x_3060) ;  /* 0x0000000800bc7947 */ /* 0x000fea0003800000 */
.L_x_3065:
[----:B------:R0:W5:Y:S01]  /*1450*/  LDG.E.64 R26, desc[UR36][R4.64] ;  /* 0x00000024041a7981 */ /* 0x000162000c1e1b00 */
[----:B------:R-:W-:Y:S05]  /*1460*/  BRA `(.L_x_3060) ;  /* 0x0000000800b47947 */ /* 0x000fea0003800000 */
.L_x_3055:
        /* <DEDUP_REMOVED lines=13> */
.L_x_3069:
[----:B------:R0:W5:Y:S01]  /*1540*/  LDG.E.64 R26, desc[UR36][R4.64] ;  /* 0x00000024041a7981 */ /* 0x000162000c1e1b00 */
[----:B------:R-:W-:Y:S05]  /*1550*/  BRA `(.L_x_3060) ;  /* 0x0000000800787947 */ /* 0x000fea0003800000 */
.L_x_3068:
        /* <DEDUP_REMOVED lines=28> */
.L_x_3071:
[----:B------:R-:W3:Y:S02]  /*1720*/  LDG.E.U8 R4, desc[UR36][R4.64] ;  /* 0x0000002404047981 */ /* 0x000ee4000c1e1100 */
[----:B---3--:R-:W-:-:S05]  /*1730*/  IMAD.SHL.U32 R0, R4, 0x2000000, RZ ;  /* 0x0200000004007824 */ /* 0x008fca00078e00ff */
        /* <DEDUP_REMOVED lines=13> */
.L_x_3070:
[----:B------:R-:W3:Y:S02]  /*1810*/  LDG.E.U16 R0, desc[UR36][R4.64] ;  /* 0x0000002404007981 */ /* 0x000ee4000c1e1500 */
[----:B---3--:R-:W-:-:S04]  /*1820*/  IMAD.U32 R0, R0, 0x10000, RZ ;  /* 0x0001000000007824 */ /* 0x008fc800078e00ff */
[----:B------:R-:W-:-:S04]  /*1830*/  FMUL.FTZ R0, R0, 1 ;  /* 0x3f80000000007820 */ /* 0x000fc80000410000 */
[----:B------:R0:W1:Y:S01]  /*1840*/  F2F.F64.F32 R26, R0 ;  /* 0x00000000001a7310 */ /* 0x0000620000201800 */
[----:B------:R-:W-:Y:S05]  /*1850*/  BRA `(.L_x_3060) ;  /* 0x0000000400b87947 */ /* 0x000fea0003800000 */
.L_x_3067:
        /* <DEDUP_REMOVED lines=9> */
[----:B---3--:R0:W1:Y:S01]  /*18f0*/  I2F.F64.U16 R26, R4 ;  /* 0x00000004001a7312 */ /* 0x0080620000101800 */
[----:B------:R-:W-:Y:S05]  /*1900*/  BRA `(.L_x_3060) ;  /* 0x00000004008c7947 */ /* 0x000fea0003800000 */
.L_x_3074:
        /* <DEDUP_REMOVED lines=21> */
.L_x_3078:
[----:B------:R-:W-:Y:S05]  /*1a60*/  BSYNC B1 ;  /* 0x0000000000017941 */ /* 0x000fea0003800000 */
.L_x_3077:
[----:B------:R-:W-:Y:S01]  /*1a70*/  LEA R5, R0, 0x3b800000, 0x17 ;  /* 0x3b80000000057811 */ /* 0x000fe200078eb8ff */
[----:B------:R-:W-:-:S05]  /*1a80*/  IMAD.SHL.U32 R0, R3, 0x100000, RZ ;  /* 0x0010000003007824 */ /* 0x000fca00078e00ff */
[----:B------:R-:W-:-:S07]  /*1a90*/  LOP3.LUT R0, R5, R0, R6, 0xfe, !PT ;  /* 0x0000000005007212 */ /* 0x000fce00078efe06 */
.L_x_3076:
[----:B------:R-:W-:Y:S05]  /*1aa0*/  BSYNC B0 ;  /* 0x0000000000007941 */ /* 0x000fea0003800000 */
.L_x_3075:
[----:B------:R-:W-:-:S04]  /*1ab0*/  FMUL.FTZ R0, R0, 1 ;  /* 0x3f80000000007820 */ /* 0x000fc80000410000 */
[----:B------:R0:W1:Y:S01]  /*1ac0*/  F2F.F64.F32 R26, R0 ;  /* 0x00000000001a7310 */ /* 0x0000620000201800 */
[----:B------:R-:W-:Y:S05]  /*1ad0*/  BRA `(.L_x_3060) ;  /* 0x0000000400187947 */ /* 0x000fea0003800000 */
.L_x_3073:
        /* <DEDUP_REMOVED lines=21> */
.L_x_3082:
[----:B------:R-:W-:Y:S05]  /*1c30*/  BSYNC B1 ;  /* 0x0000000000017941 */ /* 0x000fea0003800000 */
.L_x_3081:
[----:B------:R-:W-:Y:S01]  /*1c40*/  LEA R5, R0, 0x37800000, 0x17 ;  /* 0x3780000000057811 */ /* 0x000fe200078eb8ff */
[----:B------:R-:W-:-:S05]  /*1c50*/  IMAD.SHL.U32 R0, R3, 0x200000, RZ ;  /* 0x0020000003007824 */ /* 0x000fca00078e00ff */
[----:B------:R-:W-:-:S07]  /*1c60*/  LOP3.LUT R0, R5, R0, R6, 0xfe, !PT ;  /* 0x0000000005007212 */ /* 0x000fce00078efe06 */
.L_x_3080:
[----:B------:R-:W-:Y:S05]  /*1c70*/  BSYNC B0 ;  /* 0x0000000000007941 */ /* 0x000fea0003800000 */
.L_x_3079:
[----:B------:R-:W-:-:S04]  /*1c80*/  FMUL.FTZ R0, R0, 1 ;  /* 0x3f80000000007820 */ /* 0x000fc80000410000 */
[----:B------:R0:W1:Y:S01]  /*1c90*/  F2F.F64.F32 R26, R0 ;  /* 0x00000000001a7310 */ /* 0x0000620000201800 */
[----:B------:R-:W-:Y:S05]  /*1ca0*/  BRA `(.L_x_3060) ;  /* 0x0000000000a47947 */ /* 0x000fea0003800000 */
.L_x_3072:
        /* <DEDUP_REMOVED lines=14> */
.L_x_3086:
[----:B------:R-:W-:Y:S05]  /*1d90*/  BSYNC B0 ;  /* 0x0000000000007941 */ /* 0x000fea0003800000 */
.L_x_3085:
[----:B------:R-:W-:-:S04]  /*1da0*/  FMUL.FTZ R0, R0, 1 ;  /* 0x3f80000000007820 */ /* 0x000fc80000410000 */
[----:B------:R0:W1:Y:S01]  /*1db0*/  F2F.F64.F32 R26, R0 ;  /* 0x00000000001a7310 */ /* 0x0000620000201800 */
[----:B------:R-:W-:Y:S05]  /*1dc0*/  BRA `(.L_x_3060) ;  /* 0x00000000005c7947 */ /* 0x000fea0003800000 */
.L_x_3059:
        /* <DEDUP_REMOVED lines=16> */
.L_x_3087:
[----:B------:R-:W-:Y:S01]  /*1ed0*/  CS2R R26, SRZ ;  /* 0x00000000001a7805 */ /* 0x000fe2000001ff00 */
[----:B------:R-:W-:Y:S06]  /*1ee0*/  BRA `(.L_x_3060) ;  /* 0x0000000000147947 */ /* 0x000fec0003800000 */
.L_x_3084:
[----:B------:R-:W3:Y:S02]  /*1ef0*/  LDG.E.64 R26, desc[UR36][R4.64] ;  /* 0x00000024041a7981 */ /* 0x000ee4000c1e1b00 */
[----:B---3--:R-:W0:Y:S01]  /*1f00*/  I2F.F64.U64 R26, R26 ;  /* 0x0000001a001a7312 */ /* 0x008e220000301800 */
[----:B------:R-:W-:Y:S05]  /*1f10*/  BRA `(.L_x_3060) ;  /* 0x0000000000087947 */ /* 0x000fea0003800000 */
.L_x_3083:
[----:B------:R-:W3:Y:S02]  /*1f20*/  LDG.E R4, desc[UR36][R4.64] ;  /* 0x0000002404047981 */ /* 0x000ee4000c1e1900 */
[----:B---3--:R0:W1:Y:S02]  /*1f30*/  I2F.F64.U32 R26, R4 ;  /* 0x00000004001a7312 */ /* 0x0080640000201800 */
.L_x_3060:
[----:B------:R-:W2:Y:S02]  /*1f40*/  S2R R35, SR_TID.X ;  /* 0x0000000000237919 */ /* 0x000ea40000002100 */
[----:B--2---:R-:W-:-:S07]  /*1f50*/  VIADD R35, R35, 0x80 ;  /* 0x0000008023237836 */ /* 0x004fce0000000000 */
.L_x_3021:
[----:B------:R-:W-:Y:S05]  /*1f60*/  BSYNC B6 ;  /* 0x0000000000067941 */ /* 0x000fea0003800000 */
.L_x_3020:
[----:B------:R-:W-:Y:S01]  /*1f70*/  ISETP.GE.AND P0, PT, R35, R2, PT ;  /* 0x000000022300720c */ /* 0x000fe20003f06270 */
[----:B------:R-:W-:Y:S01]  /*1f80*/  BSSY B6, `(.L_x_3088) ;  /* 0x00001e9000067945 */ /* 0x000fe20003800000 */
[----:B------:R-:W-:-:S11]  /*1f90*/  CS2R R28, SRZ ;  /* 0x00000000001c7805 */ /* 0x000fd6000001ff00 */
[----:B------:R-:W-:Y:S05]  /*1fa0*/  @P0 BRA `(.L_x_3089) ;  /* 0x0000001c00980947 */ /* 0x000fea0003800000 */
[----:B0--3--:R-:W0:Y:S01]  /*1fb0*/  LDC.64 R4, c[0x0][0x230] ;  /* 0x00008c00ff047b82 */ /* 0x009e220000000a00 */
        /* <DEDUP_REMOVED lines=17> */
[----:B--2---:R0:W2:Y:S01]  /*20d0*/  I2F.F64.S16 R30, R4 ;  /* 0x00000004001e7312 */ /* 0x0040a20000101c00 */
[----:B------:R-:W-:Y:S05]  /*20e0*/  BRA `(.L_x_3095) ;  /* 0x0000000c007c7947 */ /* 0x000fea0003800000 */
.L_x_3093:
[----:B------:R-:W2:Y:S02]  /*20f0*/  LDG.E.U8 R4, desc[UR36][R4.64] ;  /* 0x0000002404047981 */ /* 0x000ea4000c1e1100 */
[----:B--2---:R0:W2:Y:S01]  /*2100*/  I2F.F64.U16 R30, R4 ;  /* 0x00000004001e7312 */ /* 0x0040a20000101800 */
[----:B------:R-:W-:Y:S05]  /*2110*/  BRA `(.L_x_3095) ;  /* 0x0000000c00707947 */ /* 0x000fea0003800000 */
.L_x_3092:
        /* <DEDUP_REMOVED lines=9> */
.L_x_3097:
[----:B------:R-:W2:Y:S02]  /*21b0*/  LDG.E R4, desc[UR36][R4.64] ;  /* 0x0000002404047981 */ /* 0x000ea4000c1e1900 */
[----:B--2---:R0:W2:Y:S01]  /*21c0*/  I2F.F64 R30, R4 ;  /* 0x00000004001e7312 */ /* 0x0040a20000201c00 */
[----:B------:R-:W-:Y:S05]  /*21d0*/  BRA `(.L_x_3095) ;  /* 0x0000000c00407947 */ /* 0x000fea0003800000 */
.L_x_3096:
[----:B------:R-:W2:Y:S02]  /*21e0*/  LDG.E.U16 R4, desc[UR36][R4.64] ;  /* 0x0000002404047981 */ /* 0x000ea4000c1e1500 */
[----:B--2---:R0:W2:Y:S01]  /*21f0*/  I2F.F64.S16 R30, R4 ;  /* 0x00000004001e7312 */ /* 0x0040a20000101c00 */
[----:B------:R-:W-:Y:S05]  /*2200*/  BRA `(.L_x_3095) ;  /* 0x0000000c00347947 */ /* 0x000fea0003800000 */
.L_x_3091:
        /* <DEDUP_REMOVED lines=10> */
.L_x_3099:
[----:B------:R-:W2:Y:S02]  /*22b0*/  LDG.E.U16 R0, desc[UR36][R4.64] ;  /* 0x0000002404007981 */ /* 0x000ea4000c1e1500 */
[----:B--2---:R-:W-:-:S05]  /*22c0*/  HADD2.F32 R0, -RZ, R0.H0_H0 ;  /* 0x20000000ff007230 */ /* 0x004fca0000004100 */
[----:B------:R-:W-:-:S04]  /*22d0*/  FMUL.FTZ R0, R0, 1 ;  /* 0x3f80000000007820 */ /* 0x000fc80000410000 */
[----:B------:R0:W2:Y:S01]  /*22e0*/  F2F.F64.F32 R30, R0 ;  /* 0x00000000001e7310 */ /* 0x0000a20000201800 */
[----:B------:R-:W-:Y:S05]  /*22f0*/  BRA `(.L_x_3095) ;  /* 0x0000000800f87947 */ /* 0x000fea0003800000 */
.L_x_3098:
        /* <DEDUP_REMOVED lines=10> */
.L_x_3101:
[----:B------:R-:W2:Y:S02]  /*23a0*/  LDG.E.U16 R4, desc[UR36][R4.64] ;  /* 0x0000002404047981 */ /* 0x000ea4000c1e1500 */
[----:B--2---:R-:W-:-:S05]  /*23b0*/  HADD2.F32 R0, -RZ, R4.H0_H0 ;  /* 0x20000004ff007230 */ /* 0x004fca0000004100 */
[----:B------:R-:W-:-:S04]  /*23c0*/  FMUL.FTZ R0, R0, 1 ;  /* 0x3f80000000007820 */ /* 0x000fc80000410000 */
[----:B------:R0:W2:Y:S01]  /*23d0*/  F2F.F64.F32 R30, R0 ;  /* 0x00000000001e7310 */ /* 0x0000a20000201800 */
[----:B------:R-:W-:Y:S05]  /*23e0*/  BRA `(.L_x_3095) ;  /* 0x0000000800bc7947 */ /* 0x000fea0003800000 */
.L_x_3100:
[----:B------:R0:W5:Y:S01]  /*23f0*/  LDG.E.64 R30, desc[UR36][R4.64] ;  /* 0x00000024041e7981 */ /* 0x000162000c1e1b00 */
[----:B------:R-:W-:Y:S05]  /*2400*/  BRA `(.L_x_3095) ;  /* 0x0000000800b47947 */ /* 0x000fea0003800000 */
.L_x_3090:
        /* <DEDUP_REMOVED lines=13> */
.L_x_3104:
[----:B------:R0:W5:Y:S01]  /*24e0*/  LDG.E.64 R30, desc[UR36][R4.64] ;  /* 0x00000024041e7981 */ /* 0x000162000c1e1b00 */
[----:B------:R-:W-:Y:S05]  /*24f0*/  BRA `(.L_x_3095) ;  /* 0x0000000800787947 */ /* 0x000fea0003800000 */
.L_x_3103:
        /* <DEDUP_REMOVED lines=26> */
[----:B------:R0:W2:Y:S01]  /*26a0*/  F2F.F64.F32 R30, R7 ;  /* 0x00000007001e7310 */ /* 0x0000a20000201800 */
[----:B------:R-:W-:Y:S05]  /*26b0*/  BRA `(.L_x_3095) ;  /* 0x0000000800087947 */ /* 0x000fea0003800000 */
.L_x_3106:
        /* <DEDUP_REMOVED lines=13> */
[----:B------:R0:W2:Y:S01]  /*2790*/  F2F.F64.F32 R30, R0 ;  /* 0x00000000001e7310 */ /* 0x0000a20000201800 */
[----:B------:R-:W-:Y:S05]  /*27a0*/  BRA `(.L_x_3095) ;  /* 0x0000000400cc7947 */ /* 0x000fea0003800000 */
.L_x_3105:
[----:B------:R-:W2:Y:S02]  /*27b0*/  LDG.E.U16 R0, desc[UR36][R4.64] ;  /* 0x0000002404007981 */ /* 0x000ea4000c1e1500 */
[----:B--2---:R-:W-:-:S04]  /*27c0*/  IMAD.U32 R0, R0, 0x10000, RZ ;  /* 0x0001000000007824 */ /* 0x004fc800078e00ff */
[----:B------:R-:W-:-:S04]  /*27d0*/  FMUL.FTZ R0, R0, 1 ;  /* 0x3f80000000007820 */ /* 0x000fc80000410000 */
[----:B------:R2:W3:Y:S01]  /*27e0*/  F2F.F64.F32 R30, R0 ;  /* 0x00000000001e7310 */ /* 0x0004e20000201800 */
[----:B------:R-:W-:Y:S05]  /*27f0*/  BRA `(.L_x_3095) ;  /* 0x0000000400b87947 */ /* 0x000fea0003800000 */
.L_x_3102:
        /* <DEDUP_REMOVED lines=9> */
[----:B--2---:R0:W2:Y:S01]  /*2890*/  I2F.F64.U16 R30, R4 ;  /* 0x00000004001e7312 */ /* 0x0040a20000101800 */
[----:B------:R-:W-:Y:S05]  /*28a0*/  BRA `(.L_x_3095) ;  /* 0x00000004008c7947 */ /* 0x000fea0003800000 */
.L_x_3109:
        /* <DEDUP_REMOVED lines=21> */
.L_x_3113:
[----:B------:R-:W-:Y:S05]  /*2a00*/  BSYNC B1 ;  /* 0x0000000000017941 */ /* 0x000fea0003800000 */
.L_x_3112:
[----:B------:R-:W-:Y:S01]  /*2a10*/  LEA R5, R0, 0x3b800000, 0x17 ;  /* 0x3b80000000057811 */ /* 0x000fe200078eb8ff */
[----:B------:R-:W-:-:S05]  /*2a20*/  IMAD.SHL.U32 R0, R3, 0x100000, RZ ;  /* 0x0010000003007824 */ /* 0x000fca00078e00ff */
[----:B------:R-:W-:-:S07]  /*2a30*/  LOP3.LUT R0, R5, R0, R6, 0xfe, !PT ;  /* 0x0000000005007212 */ /* 0x000fce00078efe06 */
.L_x_3111:
[----:B------:R-:W-:Y:S05]  /*2a40*/  BSYNC B0 ;  /* 0x0000000000007941 */ /* 0x000fea0003800000 */
.L_x_3110:
[----:B------:R-:W-:-:S04]  /*2a50*/  FMUL.FTZ R0, R0, 1 ;  /* 0x3f80000000007820 */ /* 0x000fc80000410000 */
[----:B------:R0:W2:Y:S01]  /*2a60*/  F2F.F64.F32 R30, R0 ;  /* 0x00000000001e7310 */ /* 0x0000a20000201800 */
[----:B------:R-:W-:Y:S05]  /*2a70*/  BRA `(.L_x_3095) ;  /* 0x0000000400187947 */ /* 0x000fea0003800000 */
.L_x_3108:
        /* <DEDUP_REMOVED lines=21> */
.L_x_3117:
[----:B------:R-:W-:Y:S05]  /*2bd0*/  BSYNC B1 ;  /* 0x0000000000017941 */ /* 0x000fea0003800000 */
.L_x_3116:
[----:B------:R-:W-:Y:S01]  /*2be0*/  LEA R5, R0, 0x37800000, 0x17 ;  /* 0x3780000000057811 */ /* 0x000fe200078eb8ff */
[----:B------:R-:W-:-:S05]  /*2bf0*/  IMAD.SHL.U32 R0, R3, 0x200000, RZ ;  /* 0x0020000003007824 */ /* 0x000fca00078e00ff */
[----:B------:R-:W-:-:S07]  /*2c00*/  LOP3.LUT R0, R5, R0, R6, 0xfe, !PT ;  /* 0x0000000005007212 */ /* 0x000fce00078efe06 */
.L_x_3115:
[----:B------:R-:W-:Y:S05]  /*2c10*/  BSYNC B0 ;  /* 0x0000000000007941 */ /* 0x000fea0003800000 */
.L_x_3114:
[----:B------:R-:W-:-:S04]  /*2c20*/  FMUL.FTZ R0, R0, 1 ;  /* 0x3f80000000007820 */ /* 0x000fc80000410000 */
[----:B------:R0:W2:Y:S01]  /*2c30*/  F2F.F64.F32 R30, R0 ;  /* 0x00000000001e7310 */ /* 0x0000a20000201800 */
[----:B------:R-:W-:Y:S05]  /*2c40*/  BRA `(.L_x_3095) ;  /* 0x0000000000a47947 */ /* 0x000fea0003800000 */
.L_x_3107:
        /* <DEDUP_REMOVED lines=14> */
.L_x_3121:
[----:B------:R-:W-:Y:S05]  /*2d30*/  BSYNC B0 ;  /* 0x0000000000007941 */ /* 0x000fea0003800000 */
.L_x_3120:
[----:B------:R-:W-:-:S04]  /*2d40*/  FMUL.FTZ R0, R0, 1 ;  /* 0x3f80000000007820 */ /* 0x000fc80000410000 */
[----:B------:R0:W2:Y:S01]  /*2d50*/  F2F.F64.F32 R30, R0 ;  /* 0x00000000001e7310 */ /* 0x0000a20000201800 */
[----:B------:R-:W-:Y:S05]  /*2d60*/  BRA `(.L_x_3095) ;  /* 0x00000000005c7947 */ /* 0x000fea0003800000 */
.L_x_3094:
        /* <DEDUP_REMOVED lines=15> */
[----:B01--45:R-:W-:Y:S05]  /*2e60*/  CALL.ABS.NOINC R14 ;  /* 0x000000000e007343 */ /* 0x033fea0003c00000 */
.L_x_3122:
[----:B------:R-:W-:Y:S01]  /*2e70*/  CS2R R30, SRZ ;  /* 0x00000000001e7805 */ /* 0x000fe2000001ff00 */
[----:B------:R-:W-:Y:S06]  /*2e80*/  BRA `(.L_x_3095) ;  /* 0x0000000000147947 */ /* 0x000fec0003800000 */
.L_x_3119:
[----:B------:R-:W2:Y:S02]  /*2e90*/  LDG.E.64 R30, desc[UR36][R4.64] ;  /* 0x00000024041e7981 */ /* 0x000ea4000c1e1b00 */
[----:B--2---:R-:W0:Y:S01]  /*2ea0*/  I2F.F64.U64 R30, R30 ;  /* 0x0000001e001e7312 */ /* 0x004e220000301800 */
[----:B------:R-:W-:Y:S05]  /*2eb0*/  BRA `(.L_x_3095) ;  /* 0x0000000000087947 */ /* 0x000fea0003800000 */
.L_x_3118:
[----:B------:R-:W2:Y:S02]  /*2ec0*/  LDG.E R4, desc[UR36][R4.64] ;  /* 0x0000002404047981 */ /* 0x000ea4000c1e1900 */
[----:B--2---:R0:W2:Y:S02]  /*2ed0*/  I2F.F64.U32 R30, R4 ;  /* 0x00000004001e7312 */ /* 0x0040a40000201800 */
.L_x_3095:
[----:B0-----:R-:W0:Y:S01]  /*2ee0*/  LDC.64 R4, c[0x0][0x238] ;  /* 0x00008e00ff047b82 */ /* 0x001e220000000a00 */
[----:B--2---:R-:W-:Y:S01]  /*2ef0*/  PRMT R0, R16, 0x9910, RZ ;  /* 0x0000991010007816 */ /* 0x004fe200000000ff */
        /* <DEDUP_REMOVED lines=17> */
.L_x_3126:
[----:B------:R-:W2:Y:S02]  /*3010*/  LDG.E.U8 R4, desc[UR36][R4.64] ;  /* 0x0000002404047981 */ /* 0x000ea4000c1e1100 */
[----:B--2---:R0:W2:Y:S01]  /*3020*/  I2F.F64.U16 R28, R4 ;  /* 0x00000004001c7312 */ /* 0x0040a20000101800 */
[----:B------:R-:W-:Y:S05]  /*3030*/  BRA `(.L_x_3128) ;  /* 0x0000000c00707947 */ /* 0x000fea0003800000 */
.L_x_3125:
        /* <DEDUP_REMOVED lines=9> */
.L_x_3130:
[----:B------:R-:W2:Y:S02]  /*30d0*/  LDG.E R4, desc[UR36][R4.64] ;  /* 0x0000002404047981 */ /* 0x000ea4000c1e1900 */
[----:B--2---:R0:W2:Y:S01]  /*30e0*/  I2F.F64 R28, R4 ;  /* 0x00000004001c7312 */ /* 0x0040a20000201c00 */
[----:B------:R-:W-:Y:S05]  /*30f0*/  BRA `(.L_x_3128) ;  /* 0x0000000c00407947 */ /* 0x000fea0003800000 */
.L_x_3129:
[----:B------:R-:W2:Y:S02]  /*3100*/  LDG.E.U16 R4, desc[UR36][R4.64] ;  /* 0x0000002404047981 */ /* 0x000ea4000c1e1500 */
[----:B--2---:R0:W2:Y:S01]  /*3110*/  I2F.F64.S16 R28, R4 ;  /* 0x00000004001c7312 */ /* 0x0040a20000101c00 */
[----:B------:R-:W-:Y:S05]  /*3120*/  BRA `(.L_x_3128) ;  /* 0x0000000c00347947 */ /* 0x000fea0003800000 */
.L_x_3124:
        /* <DEDUP_REMOVED lines=10> */
.L_x_3132:
[----:B------:R-:W2:Y:S02]  /*31d0*/  LDG.E.U16 R0, desc[UR36][R4.64] ;  /* 0x0000002404007981 */ /* 0x000ea4000c1e1500 */
[----:B--2---:R-:W-:-:S05]  /*31e0*/  HADD2.F32 R0, -RZ, R0.H0_H0 ;  /* 0x20000000ff007230 */ /* 0x004fca0000004100 */
[----:B------:R-:W-:-:S04]  /*31f0*/  FMUL.FTZ R0, R0, 1 ;  /* 0x3f80000000007820 */ /* 0x000fc80000410000 */
[----:B------:R0:W2:Y:S01]  /*3200*/  F2F.F64.F32 R28, R0 ;  /* 0x00000000001c7310 */ /* 0x0000a20000201800 */
[----:B------:R-:W-:Y:S05]  /*3210*/  BRA `(.L_x_3128) ;  /* 0x0000000800f87947 */ /* 0x000fea0003800000 */
.L_x_3131:
        /* <DEDUP_REMOVED lines=10> */
.L_x_3134:
[----:B------:R-:W2:Y:S02]  /*32c0*/  LDG.E.U16 R4, desc[UR36][R4.64] ;  /* 0x0000002404047981 */ /* 0x000ea4000c1e1500 */
[----:B--2---:R-:W-:-:S05]  /*32d0*/  HADD2.F32 R0, -RZ, R4.H0_H0 ;  /* 0x20000004ff007230 */ /* 0x004fca0000004100 */
[----:B------:R-:W-:-:S04]  /*32e0*/  FMUL.FTZ R0, R0, 1 ;  /* 0x3f80000000007820 */ /* 0x000fc80000410000 */
[----:B------:R0:W2:Y:S01]  /*32f0*/  F2F.F64.F32 R28, R0 ;  /* 0x00000000001c7310 */ /* 0x0000a20000201800 */
[----:B------:R-:W-:Y:S05]  /*3300*/  BRA `(.L_x_3128) ;  /* 0x0000000800bc7947 */ /* 0x000fea0003800000 */
.L_x_3133:
[----:B------:R0:W5:Y:S01]  /*3310*/  LDG.E.64 R28, desc[UR36][R4.64] ;  /* 0x00000024041c7981 */ /* 0x000162000c1e1b00 */
[----:B------:R-:W-:Y:S05]  /*3320*/  BRA `(.L_x_3128) ;  /* 0x0000000800b47947 */ /* 0x000fea0003800000 */
.L_x_3123:
        /* <DEDUP_REMOVED lines=13> */
.L_x_3137:
[----:B------:R0:W5:Y:S01]  /*3400*/  LDG.E.64 R28, desc[UR36][R4.64] ;  /* 0x00000024041c7981 */ /* 0x000162000c1e1b00 */
[----:B------:R-:W-:Y:S05]  /*3410*/  BRA `(.L_x_3128) ;  /* 0x0000000800787947 */ /* 0x000fea0003800000 */
.L_x_3136:
        /* <DEDUP_REMOVED lines=28> */
.L_x_3139:
        /* <DEDUP_REMOVED lines=15> */
.L_x_3138:
[----:B------:R-:W2:Y:S02]  /*36d0*/  LDG.E.U16 R0, desc[UR36][R4.64] ;  /* 0x0000002404007981 */ /* 0x000ea4000c1e1500 */
[----:B--2---:R-:W-:-:S04]  /*36e0*/  IMAD.U32 R0, R0, 0x10000, RZ ;  /* 0x0001000000007824 */ /* 0x004fc800078e00ff */
[----:B------:R-:W-:-:S04]  /*36f0*/  FMUL.FTZ R0, R0, 1 ;  /* 0x3f80000000007820 */ /* 0x000fc80000410000 */
[----:B------:R0:W2:Y:S01]  /*3700*/  F2F.F64.F32 R28, R0 ;  /* 0x00000000001c7310 */ /* 0x0000a20000201800 */
[----:B------:R-:W-:Y:S05]  /*3710*/  BRA `(.L_x_3128) ;  /* 0x0000000400b87947 */ /* 0x000fea0003800000 */
.L_x_3135:
        /* <DEDUP_REMOVED lines=11> */
.L_x_3142:
        /* <DEDUP_REMOVED lines=21> */
.L_x_3146:
[----:B------:R-:W-:Y:S05]  /*3920*/  BSYNC B1 ;  /* 0x0000000000017941 */ /* 0x000fea0003800000 */
.L_x_3145:
[----:B------:R-:W-:Y:S01]  /*3930*/  LEA R5, R0, 0x3b800000, 0x17 ;  /* 0x3b80000000057811 */ /* 0x000fe200078eb8ff */
[----:B------:R-:W-:-:S05]  /*3940*/  IMAD.SHL.U32 R0, R3, 0x100000, RZ ;  /* 0x0010000003007824 */ /* 0x000fca00078e00ff */
[----:B------:R-:W-:-:S07]  /*3950*/  LOP3.LUT R0, R5, R0, R6, 0xfe, !PT ;  /* 0x0000000005007212 */ /* 0x000fce00078efe06 */
.L_x_3144:
[----:B------:R-:W-:Y:S05]  /*3960*/  BSYNC B0 ;  /* 0x0000000000007941 */ /* 0x000fea0003800000 */
.L_x_3143:
[----:B------:R-:W-:-:S04]  /*3970*/  FMUL.FTZ R0, R0, 1 ;  /* 0x3f80000000007820 */ /* 0x000fc80000410000 */
[----:B------:R0:W2:Y:S01]  /*3980*/  F2F.F64.F32 R28, R0 ;  /* 0x00000000001c7310 */ /* 0x0000a20000201800 */
[----:B------:R-:W-:Y:S05]  /*3990*/  BRA `(.L_x_3128) ;  /* 0x0000000400187947 */ /* 0x000fea0003800000 */
.L_x_3141:
        /* <DEDUP_REMOVED lines=21> */
.L_x_3150:
[----:B------:R-:W-:Y:S05]  /*3af0*/  BSYNC B1 ;  /* 0x0000000000017941 */ /* 0x000fea0003800000 */
.L_x_3149:
[----:B------:R-:W-:Y:S01]  /*3b00*/  LEA R5, R0, 0x37800000, 0x17 ;  /* 0x3780000000057811 */ /* 0x000fe200078eb8ff */
[----:B------:R-:W-:-:S05]  /*3b10*/  IMAD.SHL.U32 R0, R3, 0x200000, RZ ;  /* 0x0020000003007824 */ /* 0x000fca00078e00ff */
[----:B------:R-:W-:-:S07]  /*3b20*/  LOP3.LUT R0, R5, R0, R6, 0xfe, !PT ;  /* 0x0000000005007212 */ /* 0x000fce00078efe06 */
.L_x_3148:
[----:B------:R-:W-:Y:S05]  /*3b30*/  BSYNC B0 ;  /* 0x0000000000007941 */ /* 0x000fea0003800000 */
.L_x_3147:
[----:B------:R-:W-:-:S04]  /*3b40*/  FMUL.FTZ R0, R0, 1 ;  /* 0x3f80000000007820 */ /* 0x000fc80000410000 */
[----:B------:R0:W2:Y:S01]  /*3b50*/  F2F.F64.F32 R28, R0 ;  /* 0x00000000001c7310 */ /* 0x0000a20000201800 */
[----:B------:R-:W-:Y:S05]  /*3b60*/  BRA `(.L_x_3128) ;  /* 0x0000000000a47947 */ /* 0x000fea0003800000 */
.L_x_3140:
        /* <DEDUP_REMOVED lines=14> */
.L_x_3154:
[----:B------:R-:W-:Y:S05]  /*3c50*/  BSYNC B0 ;  /* 0x0000000000007941 */ /* 0x000fea0003800000 */
.L_x_3153:
[----:B------:R-:W-:-:S04]  /*3c60*/  FMUL.FTZ R0, R0, 1 ;  /* 0x3f80000000007820 */ /* 0x000fc80000410000 */
[----:B------:R0:W2:Y:S01]  /*3c70*/  F2F.F64.F32 R28, R0 ;  /* 0x00000000001c7310 */ /* 0x0000a20000201800 */
[----:B------:R-:W-:Y:S05]  /*3c80*/  BRA `(.L_x_3128) ;  /* 0x00000000005c7947 */ /* 0x000fea0003800000 */
.L_x_3127:
        /* <DEDUP_REMOVED lines=16> */
.L_x_3155:
[----:B------:R-:W-:Y:S01]  /*3d90*/  CS2R R28, SRZ ;  /* 0x00000000001c7805 */ /* 0x000fe2000001ff00 */
[----:B------:R-:W-:Y:S06]  /*3da0*/  BRA `(.L_x_3128) ;  /* 0x0000000000147947 */ /* 0x000fec0003800000 */
.L_x_3152:
[----:B------:R-:W2:Y:S02]  /*3db0*/  LDG.E.64 R28, desc[UR36][R4.64] ;  /* 0x00000024041c7981 */ /* 0x000ea4000c1e1b00 */
[----:B--2---:R-:W0:Y:S01]  /*3dc0*/  I2F.F64.U64 R28, R28 ;  /* 0x0000001c001c7312 */ /* 0x004e220000301800 */
[----:B------:R-:W-:Y:S05]  /*3dd0*/  BRA `(.L_x_3128) ;  /* 0x0000000000087947 */ /* 0x000fea0003800000 */
.L_x_3151:
[----:B------:R-:W2:Y:S02]  /*3de0*/  LDG.E R4, desc[UR36][R4.64] ;  /* 0x0000002404047981 */ /* 0x000ea4000c1e1900 */
[----:B--2---:R0:W2:Y:S02]  /*3df0*/  I2F.F64.U32 R28, R4 ;  /* 0x00000004001c7312 */ /* 0x0040a40000201800 */
.L_x_3128:
[----:B------:R-:W-:-:S07]  /*3e00*/  VIADD R35, R35, 0x80 ;  /* 0x0000008023237836 */ /* 0x000fce0000000000 */
.L_x_3089:
[----:B------:R-:W-:Y:S05]  /*3e10*/  BSYNC B6 ;  /* 0x0000000000067941 */ /* 0x000fea0003800000 */
.L_x_3088:
[----:B------:R-:W-:Y:S01]  /*3e20*/  ISETP.GE.AND P0, PT, R35, R2, PT ;  /* 0x000000022300720c */ /* 0x000fe20003f06270 */
[----:B------:R-:W-:Y:S01]  /*3e30*/  BSSY B6, `(.L_x_3156) ;  /* 0x00001eb000067945 */ /* 0x000fe20003800000 */
[----:B------:R-:W-:Y:S02]  /*3e40*/  CS2R R24, SRZ ;  /* 0x0000000000187805 */ /* 0x000fe4000001ff00 */
[----:B------:R-:W-:Y:S02]  /*3e50*/  CS2R R22, SRZ ;  /* 0x0000000000167805 */ /* 0x000fe4000001ff00 */
[----:B------:R-:W-:-:S07]  /*3e60*/  CS2R R18, SRZ ;  /* 0x0000000000127805 */ /* 0x000fce000001ff00 */
        /* <DEDUP_REMOVED lines=19> */
[----:B---3--:R0:W3:Y:S01]  /*3fa0*/  I2F.F64.S16 R22, R4 ;  /* 0x0000000400167312 */ /* 0x0080e20000101c00 */
[----:B------:R-:W-:Y:S05]  /*3fb0*/  BRA `(.L_x_3163) ;  /* 0x0000000c007c7947 */ /* 0x000fea0003800000 */
.L_x_3161:
[----:B------:R-:W3:Y:S02]  /*3fc0*/  LDG.E.U8 R4, desc[UR36][R4.64] ;  /* 0x0000002404047981 */ /* 0x000ee4000c1e1100 */
[----:B---3--:R0:W3:Y:S01]  /*3fd0*/  I2F.F64.U16 R22, R4 ;  /* 0x0000000400167312 */ /* 0x0080e20000101800 */
[----:B------:R-:W-:Y:S05]  /*3fe0*/  BRA `(.L_x_3163) ;  /* 0x0000000c00707947 */ /* 0x000fea0003800000 */
.L_x_3160:
        /* <DEDUP_REMOVED lines=9> */
.L_x_3165:
[----:B------:R-:W3:Y:S02]  /*4080*/  LDG.E R4, desc[UR36][R4.64] ;  /* 0x0000002404047981 */ /* 0x000ee4000c1e1900 */
[----:B---3--:R0:W3:Y:S01]  /*4090*/  I2F.F64 R22, R4 ;  /* 0x0000000400167312 */ /* 0x0080e20000201c00 */
[----:B------:R-:W-:Y:S05]  /*40a0*/  BRA `(.L_x_3163) ;  /* 0x0000000c00407947 */ /* 0x000fea0003800000 */
.L_x_3164:
[----:B------:R-:W3:Y:S02]  /*40b0*/  LDG.E.U16 R4, desc[UR36][R4.64] ;  /* 0x0000002404047981 */ /* 0x000ee4000c1e1500 */
[----:B---3--:R0:W3:Y:S01]  /*40c0*/  I2F.F64.S16 R22, R4 ;  /* 0x0000000400167312 */ /* 0x0080e20000101c00 */
[----:B------:R-:W-:Y:S05]  /*40d0*/  BRA `(.L_x_3163) ;  /* 0x0000000c00347947 */ /* 0x000fea0003800000 */
.L_x_3159:
        /* <DEDUP_REMOVED lines=10> */
.L_x_3167:
[----:B------:R-:W3:Y:S02]  /*4180*/  LDG.E.U16 R0, desc[UR36][R4.64] ;  /* 0x0000002404007981 */ /* 0x000ee4000c1e1500 */
[----:B---3--:R-:W-:-:S05]  /*4190*/  HADD2.F32 R0, -RZ, R0.H0_H0 ;  /* 0x20000000ff007230 */ /* 0x008fca0000004100 */
[----:B------:R-:W-:-:S04]  /*41a0*/  FMUL.FTZ R0, R0, 1 ;  /* 0x3f80000000007820 */ /* 0x000fc80000410000 */
[----:B------:R0:W3:Y:S01]  /*41b0*/  F2F.F64.F32 R22, R0 ;  /* 0x0000000000167310 */ /* 0x0000e20000201800 */
[----:B------:R-:W-:Y:S05]  /*41c0*/  BRA `(.L_x_3163) ;  /* 0x0000000800f87947 */ /* 0x000fea0003800000 */
.L_x_3166:
        /* <DEDUP_REMOVED lines=10> */
.L_x_3169:
[----:B------:R-:W3:Y:S02]  /*4270*/  LDG.E.U16 R4, desc[UR36][R4.64] ;  /* 0x0000002404047981 */ /* 0x000ee4000c1e1500 */
[----:B---3--:R-:W-:-:S05]  /*4280*/  HADD2.F32 R0, -RZ, R4.H0_H0 ;  /* 0x20000004ff007230 */ /* 0x008fca0000004100 */
[----:B------:R-:W-:-:S04]  /*4290*/  FMUL.FTZ R0, R0, 1 ;  /* 0x3f80000000007820 */ /* 0x000fc80000410000 */
[----:B------:R0:W3:Y:S01]  /*42a0*/  F2F.F64.F32 R22, R0 ;  /* 0x0000000000167310 */ /* 0x0000e20000201800 */
[----:B------:R-:W-:Y:S05]  /*42b0*/  BRA `(.L_x_3163) ;  /* 0x0000000800bc7947 */ /* 0x000fea0003800000 */
.L_x_3168:
[----:B------:R0:W5:Y:S01]  /*42c0*/  LDG.E.64 R22, desc[UR36][R4.64] ;  /* 0x0000002404167981 */ /* 0x000162000c1e1b00 */
[----:B------:R-:W-:Y:S05]  /*42d0*/  BRA `(.L_x_3163) ;  /* 0x0000000800b47947 */ /* 0x000fea0003800000 */
.L_x_3158:
        /* <DEDUP_REMOVED lines=13> */
.L_x_3172:
[----:B------:R0:W5:Y:S01]  /*43b0*/  LDG.E.64 R22, desc[UR36][R4.64] ;  /* 0x0000002404167981 */ /* 0x000162000c1e1b00 */
[----:B------:R-:W-:Y:S05]  /*43c0*/  BRA `(.L_x_3163) ;  /* 0x0000000800787947 */ /* 0x000fea0003800000 */
.L_x_3171:
        /* <DEDUP_REMOVED lines=26> */
[----:B------:R0:W3:Y:S01]  /*4570*/  F2F.F64.F32 R22, R7 ;  /* 0x0000000700167310 */ /* 0x0000e20000201800 */
[----:B------:R-:W-:Y:S05]  /*4580*/  BRA `(.L_x_3163) ;  /* 0x0000000800087947 */ /* 0x000fea0003800000 */
.L_x_3174:
        /* <DEDUP_REMOVED lines=13> */
[----:B------:R0:W3:Y:S01]  /*4660*/  F2F.F64.F32 R22, R0 ;  /* 0x0000000000167310 */ /* 0x0000e20000201800 */
[----:B------:R-:W-:Y:S05]  /*4670*/  BRA `(.L_x_3163) ;  /* 0x0000000400cc7947 */ /* 0x000fea0003800000 */
.L_x_3173:
[----:B------:R-:W3:Y:S02]  /*4680*/  LDG.E.U16 R0, desc[UR36][R4.64] ;  /* 0x0000002404007981 */ /* 0x000ee4000c1e1500 */
[----:B---3--:R-:W-:-:S04]  /*4690*/  IMAD.U32 R0, R0, 0x10000, RZ ;  /* 0x0001000000007824 */ /* 0x008fc800078e00ff */
[----:B------:R-:W-:-:S04]  /*46a0*/  FMUL.FTZ R0, R0, 1 ;  /* 0x3f80000000007820 */ /* 0x000fc80000410000 */
[----:B------:R3:W0:Y:S01]  /*46b0*/  F2F.F64.F32 R22, R0 ;  /* 0x0000000000167310 */ /* 0x0006220000201800 */
[----:B------:R-:W-:Y:S05]  /*46c0*/  BRA `(.L_x_3163) ;  /* 0x0000000400b87947 */ /* 0x000fea0003800000 */
.L_x_3170:
        /* <DEDUP_REMOVED lines=9> */
[----:B---3--:R0:W3:Y:S01]  /*4760*/  I2F.F64.U16 R22, R4 ;  /* 0x0000000400167312 */ /* 0x0080e20000101800 */
[----:B------:R-:W-:Y:S05]  /*4770*/  BRA `(.L_x_3163) ;  /* 0x00000004008c7947 */ /* 0x000fea0003800000 */
.L_x_3177:
        /* <DEDUP_REMOVED lines=21> */
.L_x_3181:
[----:B------:R-:W-:Y:S05]  /*48d0*/  BSYNC B1 ;  /* 0x0000000000017941 */ /* 0x000fea0003800000 */
.L_x_3180:
[----:B------:R-:W-:Y:S01]  /*48e0*/  LEA R5, R0, 0x3b800000, 0x17 ;  /* 0x3b80000000057811 */ /* 0x000fe200078eb8ff */
[----:B------:R-:W-:-:S05]  /*48f0*/  IMAD.SHL.U32 R0, R3, 0x100000, RZ ;  /* 0x0010000003007824 */ /* 0x000fca00078e00ff */
[----:B------:R-:W-:-:S07]  /*4900*/  LOP3.LUT R0, R5, R0, R6, 0xfe, !PT ;  /* 0x0000000005007212 */ /* 0x000fce00078efe06 */
.L_x_3179:
[----:B------:R-:W-:Y:S05]  /*4910*/  BSYNC B0 ;  /* 0x0000000000007941 */ /* 0x000fea0003800000 */
.L_x_3178:
[----:B------:R-:W-:-:S04]  /*4920*/  FMUL.FTZ R0, R0, 1 ;  /* 0x3f80000000007820 */ /* 0x000fc80000410000 */
[----:B------:R0:W3:Y:S01]  /*4930*/  F2F.F64.F32 R22, R0 ;  /* 0x0000000000167310 */ /* 0x0000e20000201800 */
[----:B------:R-:W-:Y:S05]  /*4940*/  BRA `(.L_x_3163) ;  /* 0x0000000400187947 */ /* 0x000fea0003800000 */
.L_x_3176:
        /* <DEDUP_REMOVED lines=21> */
.L_x_3185:
[----:B------:R-:W-:Y:S05]  /*4aa0*/  BSYNC B1 ;  /* 0x0000000000017941 */ /* 0x000fea0003800000 */
.L_x_3184:
[----:B------:R-:W-:Y:S01]  /*4ab0*/  LEA R5, R0, 0x37800000, 0x17 ;  /* 0x3780000000057811 */ /* 0x000fe200078eb8ff */
[----:B------:R-:W-:-:S05]  /*4ac0*/  IMAD.SHL.U32 R0, R3, 0x200000, RZ ;  /* 0x0020000003007824 */ /* 0x000fca00078e00ff */
[----:B------:R-:W-:-:S07]  /*4ad0*/  LOP3.LUT R0, R5, R0, R6, 0xfe, !PT ;  /* 0x0000000005007212 */ /* 0x000fce00078efe06 */
.L_x_3183:
[----:B------:R-:W-:Y:S05]  /*4ae0*/  BSYNC B0 ;  /* 0x0000000000007941 */ /* 0x000fea0003800000 */
.L_x_3182:
[----:B------:R-:W-:-:S04]  /*4af0*/  FMUL.FTZ R0, R0, 1 ;  /* 0x3f80000000007820 */ /* 0x000fc80000410000 */
[----:B------:R0:W3:Y:S01]  /*4b00*/  F2F.F64.F32 R22, R0 ;  /* 0x0000000000167310 */ /* 0x0000e20000201800 */
[----:B------:R-:W-:Y:S05]  /*4b10*/  BRA `(.L_x_3163) ;  /* 0x0000000000a47947 */ /* 0x000fea0003800000 */
.L_x_3175:
        /* <DEDUP_REMOVED lines=14> */
.L_x_3189:
[----:B------:R-:W-:Y:S05]  /*4c00*/  BSYNC B0 ;  /* 0x0000000000007941 */ /* 0x000fea0003800000 */
.L_x_3188:
[----:B------:R-:W-:-:S04]  /*4c10*/  FMUL.FTZ R0, R0, 1 ;  /* 0x3f80000000007820 */ /* 0x000fc80000410000 */
[----:B------:R0:W3:Y:S01]  /*4c20*/  F2F.F64.F32 R22, R0 ;  /* 0x0000000000167310 */ /* 0x0000e20000201800 */
[----:B------:R-:W-:Y:S05]  /*4c30*/  BRA `(.L_x_3163) ;  /* 0x00000000005c7947 */ /* 0x000fea0003800000 */
.L_x_3162:
        /* <DEDUP_REMOVED lines=16> */
.L_x_3190:
[----:B------:R-:W-:Y:S01]  /*4d40*/  CS2R R22, SRZ ;  /* 0x0000000000167805 */ /* 0x000fe2000001ff00 */
[----:B------:R-:W-:Y:S06]  /*4d50*/  BRA `(.L_x_3163) ;  /* 0x0000000000147947 */ /* 0x000fec0003800000 */
.L_x_3187:
[----:B------:R-:W3:Y:S02]  /*4d60*/  LDG.E.64 R22, desc[UR36][R4.64] ;  /* 0x0000002404167981 */ /* 0x000ee4000c1e1b00 */
[----:B---3--:R-:W0:Y:S01]  /*4d70*/  I2F.F64.U64 R22, R22 ;  /* 0x0000001600167312 */ /* 0x008e220000301800 */
[----:B------:R-:W-:Y:S05]  /*4d80*/  BRA `(.L_x_3163) ;  /* 0x0000000000087947 */ /* 0x000fea0003800000 */
.L_x_3186:
[----:B------:R-:W3:Y:S02]  /*4d90*/  LDG.E R4, desc[UR36][R4.64] ;  /* 0x0000002404047981 */ /* 0x000ee4000c1e1900 */
[----:B---3--:R0:W3:Y:S02]  /*4da0*/  I2F.F64.U32 R22, R4 ;  /* 0x0000000400167312 */ /* 0x0080e40000201800 */
.L_x_3163:
[----:B0-----:R-:W0:Y:S01]  /*4db0*/  LDC.64 R4, c[0x0][0x238] ;  /* 0x00008e00ff047b82 */ /* 0x001e220000000a00 */
[----:B---3--:R-:W-:Y:S01]  /*4dc0*/  PRMT R0, R16, 0x9910, RZ ;  /* 0x0000991010007816 */ /* 0x008fe200000000ff */
        /* <DEDUP_REMOVED lines=17> */
.L_x_3194:
[----:B------:R-:W3:Y:S02]  /*4ee0*/  LDG.E.U8 R4, desc[UR36][R4.64] ;  /* 0x0000002404047981 */ /* 0x000ee4000c1e1100 */
[----:B---3--:R0:W3:Y:S01]  /*4ef0*/  I2F.F64.U16 R18, R4 ;  /* 0x0000000400127312 */ /* 0x0080e20000101800 */
[----:B------:R-:W-:Y:S05]  /*4f00*/  BRA `(.L_x_3196) ;  /* 0x0000000c00707947 */ /* 0x000fea0003800000 */
.L_x_3193:
        /* <DEDUP_REMOVED lines=9> */
.L_x_3198:
[----:B------:R-:W3:Y:S02]  /*4fa0*/  LDG.E R4, desc[UR36][R4.64] ;  /* 0x0000002404047981 */ /* 0x000ee4000c1e1900 */
[----:B---3--:R0:W3:Y:S01]  /*4fb0*/  I2F.F64 R18, R4 ;  /* 0x0000000400127312 */ /* 0x0080e20000201c00 */
[----:B------:R-:W-:Y:S05]  /*4fc0*/  BRA `(.L_x_3196) ;  /* 0x0000000c00407947 */ /* 0x000fea0003800000 */
.L_x_3197:
[----:B------:R-:W3:Y:S02]  /*4fd0*/  LDG.E.U16 R4, desc[UR36][R4.64] ;  /* 0x0000002404047981 */ /* 0x000ee4000c1e1500 */
[----:B---3--:R0:W3:Y:S01]  /*4fe0*/  I2F.F64.S16 R18, R4 ;  /* 0x0000000400127312 */ /* 0x0080e20000101c00 */
[----:B------:R-:W-:Y:S05]  /*4ff0*/  BRA `(.L_x_3196) ;  /* 0x0000000c00347947 */ /* 0x000fea0003800000 */
.L_x_3192:
        /* <DEDUP_REMOVED lines=10> */
.L_x_3200:
[----:B------:R-:W3:Y:S02]  /*50a0*/  LDG.E.U16 R0, desc[UR36][R4.64] ;  /* 0x0000002404007981 */ /* 0x000ee4000c1e1500 */
[----:B---3--:R-:W-:-:S05]  /*50b0*/  HADD2.F32 R0, -RZ, R0.H0_H0 ;  /* 0x20000000ff007230 */ /* 0x008fca0000004100 */
[----:B------:R-:W-:-:S04]  /*50c0*/  FMUL.FTZ R0, R0, 1 ;  /* 0x3f80000000007820 */ /* 0x000fc80000410000 */
[----:B------:R0:W3:Y:S01]  /*50d0*/  F2F.F64.F32 R18, R0 ;  /* 0x0000000000127310 */ /* 0x0000e20000201800 */
[----:B------:R-:W-:Y:S05]  /*50e0*/  BRA `(.L_x_3196) ;  /* 0x0000000800f87947 */ /* 0x000fea0003800000 */
.L_x_3199:
        /* <DEDUP_REMOVED lines=10> */
.L_x_3202:
[----:B------:R-:W3:Y:S02]  /*5190*/  LDG.E.U16 R4, desc[UR36][R4.64] ;  /* 0x0000002404047981 */ /* 0x000ee4000c1e1500 */
[----:B---3--:R-:W-:-:S05]  /*51a0*/  HADD2.F32 R0, -RZ, R4.H0_H0 ;  /* 0x20000004ff007230 */ /* 0x008fca0000004100 */
[----:B------:R-:W-:-:S04]  /*51b0*/  FMUL.FTZ R0, R0, 1 ;  /* 0x3f80000000007820 */ /* 0x000fc80000410000 */
[----:B------:R0:W3:Y:S01]  /*51c0*/  F2F.F64.F32 R18, R0 ;  /* 0x0000000000127310 */ /* 0x0000e20000201800 */
[----:B------:R-:W-:Y:S05]  /*51d0*/  BRA `(.L_x_3196) ;  /* 0x0000000800bc7947 */ /* 0x000fea0003800000 */
.L_x_3201:
[----:B------:R0:W5:Y:S01]  /*51e0*/  LDG.E.64 R18, desc[UR36][R4.64] ;  /* 0x0000002404127981 */ /* 0x000162000c1e1b00 */
[----:B------:R-:W-:Y:S05]  /*51f0*/  BRA `(.L_x_3196) ;  /* 0x0000000800b47947 */ /* 0x000fea0003800000 */
.L_x_3191:
        /* <DEDUP_REMOVED lines=13> */
.L_x_3205:
[----:B------:R0:W5:Y:S01]  /*52d0*/  LDG.E.64 R18, desc[UR36][R4.64] ;  /* 0x0000002404127981 */ /* 0x000162000c1e1b00 */
[----:B------:R-:W-:Y:S05]  /*52e0*/  BRA `(.L_x_3196) ;  /* 0x0000000800787947 */ /* 0x000fea0003800000 */
.L_x_3204:
        /* <DEDUP_REMOVED lines=28> */
.L_x_3207:
        /* <DEDUP_REMOVED lines=15> */
.L_x_3206:
[----:B------:R-:W3:Y:S02]  /*55a0*/  LDG.E.U16 R0, desc[UR36][R4.64] ;  /* 0x0000002404007981 */ /* 0x000ee4000c1e1500 */
[----:B---3--:R-:W-:-:S04]  /*55b0*/  IMAD.U32 R0, R0, 0x10000, RZ ;  /* 0x0001000000007824 */ /* 0x008fc800078e00ff */
[----:B------:R-:W-:-:S04]  /*55c0*/  FMUL.FTZ R0, R0, 1 ;  /* 0x3f80000000007820 */ /* 0x000fc80000410000 */
[----:B------:R0:W3:Y:S01]  /*55d0*/  F2F.F64.F32 R18, R0 ;  /* 0x0000000000127310 */ /* 0x0000e20000201800 */
[----:B------:R-:W-:Y:S05]  /*55e0*/  BRA `(.L_x_3196) ;  /* 0x0000000400b87947 */ /* 0x000fea0003800000 */
.L_x_3203:
        /* <DEDUP_REMOVED lines=11> */
.L_x_3210:
        /* <DEDUP_REMOVED lines=21> */
.L_x_3214:
[----:B------:R-:W-:Y:S05]  /*57f0*/  BSYNC B1 ;  /* 0x0000000000017941 */ /* 0x000fea0003800000 */
.L_x_3213:
[----:B------:R-:W-:Y:S01]  /*5800*/  LEA R5, R0, 0x3b800000, 0x17 ;  /* 0x3b80000000057811 */ /* 0x000fe200078eb8ff */
[----:B------:R-:W-:-:S05]  /*5810*/  IMAD.SHL.U32 R0, R3, 0x100000, RZ ;  /* 0x0010000003007824 */ /* 0x000fca00078e00ff */
[----:B------:R-:W-:-:S07]  /*5820*/  LOP3.LUT R0, R5, R0, R6, 0xfe, !PT ;  /* 0x0000000005007212 */ /* 0x000fce00078efe06 */
.L_x_3212:
[----:B------:R-:W-:Y:S05]  /*5830*/  BSYNC B0 ;  /* 0x0000000000007941 */ /* 0x000fea0003800000 */
.L_x_3211:
[----:B------:R-:W-:-:S04]  /*5840*/  FMUL.FTZ R0, R0, 1 ;  /* 0x3f80000000007820 */ /* 0x000fc80000410000 */
[----:B------:R0:W3:Y:S01]  /*5850*/  F2F.F64.F32 R18, R0 ;  /* 0x0000000000127310 */ /* 0x0000e20000201800 */
[----:B------:R-:W-:Y:S05]  /*5860*/  BRA `(.L_x_3196) ;  /* 0x0000000400187947 */ /* 0x000fea0003800000 */
.L_x_3209:
        /* <DEDUP_REMOVED lines=21> */
.L_x_3218:
[----:B------:R-:W-:Y:S05]  /*59c0*/  BSYNC B1 ;  /* 0x0000000000017941 */ /* 0x000fea0003800000 */
.L_x_3217:
[----:B------:R-:W-:Y:S01]  /*59d0*/  LEA R5, R0, 0x37800000, 0x17 ;  /* 0x3780000000057811 */ /* 0x000fe200078eb8ff */
[----:B------:R-:W-:-:S05]  /*59e0*/  IMAD.SHL.U32 R0, R3, 0x200000, RZ ;  /* 0x0020000003007824 */ /* 0x000fca00078e00ff */
[----:B------:R-:W-:-:S07]  /*59f0*/  LOP3.LUT R0, R5, R0, R6, 0xfe, !PT ;  /* 0x0000000005007212 */ /* 0x000fce00078efe06 */
.L_x_3216:
[----:B------:R-:W-:Y:S05]  /*5a00*/  BSYNC B0 ;  /* 0x0000000000007941 */ /* 0x000fea0003800000 */
.L_x_3215:
[----:B------:R-:W-:-:S04]  /*5a10*/  FMUL.FTZ R0, R0, 1 ;  /* 0x3f80000000007820 */ /* 0x000fc80000410000 */
[----:B------:R0:W3:Y:S01]  /*5a20*/  F2F.F64.F32 R18, R0 ;  /* 0x0000000000127310 */ /* 0x0000e20000201800 */
[----:B------:R-:W-:Y:S05]  /*5a30*/  BRA `(.L_x_3196) ;  /* 0x0000000000a47947 */ /* 0x000fea0003800000 */
.L_x_3208:
        /* <DEDUP_REMOVED lines=14> */
.L_x_3222:
[----:B------:R-:W-:Y:S05]  /*5b20*/  BSYNC B0 ;  /* 0x0000000000007941 */ /* 0x000fea0003800000 */
.L_x_3221:
[----:B------:R-:W-:-:S04]  /*5b30*/  FMUL.FTZ R0, R0, 1 ;  /* 0x3f80000000007820 */ /* 0x000fc80000410000 */
[----:B------:R0:W3:Y:S01]  /*5b40*/  F2F.F64.F32 R18, R0 ;  /* 0x0000000000127310 */ /* 0x0000e20000201800 */
[----:B------:R-:W-:Y:S05]  /*5b50*/  BRA `(.L_x_3196) ;  /* 0x00000000005c7947 */ /* 0x000fea0003800000 */
.L_x_3195:
        /* <DEDUP_REMOVED lines=16> */
.L_x_3223:
[----:B------:R-:W-:Y:S01]  /*5c60*/  CS2R R18, SRZ ;  /* 0x0000000000127805 */ /* 0x000fe2000001ff00 */
[----:B------:R-:W-:Y:S06]  /*5c70*/  BRA `(.L_x_3196) ;  /* 0x0000000000147947 */ /* 0x000fec0003800000 */
.L_x_3220:
[----:B------:R-:W3:Y:S02]  /*5c80*/  LDG.E.64 R18, desc[UR36][R4.64] ;  /* 0x0000002404127981 */ /* 0x000ee4000c1e1b00 */
[----:B---3--:R-:W0:Y:S01]  /*5c90*/  I2F.F64.U64 R18, R18 ;  /* 0x0000001200127312 */ /* 0x008e220000301800 */
[----:B------:R-:W-:Y:S05]  /*5ca0*/  BRA `(.L_x_3196) ;  /* 0x0000000000087947 */ /* 0x000fea0003800000 */
.L_x_3219:
[----:B------:R-:W3:Y:S02]  /*5cb0*/  LDG.E R4, desc[UR36][R4.64] ;  /* 0x0000002404047981 */ /* 0x000ee4000c1e1900 */
[----:B---3--:R0:W3:Y:S02]  /*5cc0*/  I2F.F64.U32 R18, R4 ;  /* 0x0000000400127312 */ /* 0x0080e40000201800 */
.L_x_3196:
[----:B------:R-:W-:-:S07]  /*5cd0*/  VIADD R35, R35, 0x80 ;  /* 0x0000008023237836 */ /* 0x000fce0000000000 */
.L_x_3157:
[----:B------:R-:W-:Y:S05]  /*5ce0*/  BSYNC B6 ;  /* 0x0000000000067941 */ /* 0x000fea0003800000 */
.L_x_3156:
        /* <DEDUP_REMOVED lines=24> */
.L_x_3229:
[----:B------:R-:W3:Y:S02]  /*5e70*/  LDG.E.U8 R4, desc[UR36][R4.64] ;  /* 0x0000002404047981 */ /* 0x000ee4000c1e1100 */
[----:B---3--:R0:W3:Y:S01]  /*5e80*/  I2F.F64.U16 R16, R4 ;  /* 0x0000000400107312 */ /* 0x0080e20000101800 */
[----:B------:R-:W-:Y:S05]  /*5e90*/  BRA `(.L_x_3231) ;  /* 0x0000000c00707947 */ /* 0x000fea0003800000 */
.L_x_3228:
        /* <DEDUP_REMOVED lines=9> */
.L_x_3233:
[----:B------:R-:W3:Y:S02]  /*5f30*/  LDG.E R4, desc[UR36][R4.64] ;  /* 0x0000002404047981 */ /* 0x000ee4000c1e1900 */
[----:B---3--:R0:W3:Y:S01]  /*5f40*/  I2F.F64 R16, R4 ;  /* 0x0000000400107312 */ /* 0x0080e20000201c00 */
[----:B------:R-:W-:Y:S05]  /*5f50*/  BRA `(.L_x_3231) ;  /* 0x0000000c00407947 */ /* 0x000fea0003800000 */
.L_x_3232:
[----:B------:R-:W3:Y:S02]  /*5f60*/  LDG.E.U16 R4, desc[UR36][R4.64] ;  /* 0x0000002404047981 */ /* 0x000ee4000c1e1500 */
[----:B---3--:R0:W3:Y:S01]  /*5f70*/  I2F.F64.S16 R16, R4 ;  /* 0x0000000400107312 */ /* 0x0080e20000101c00 */
[----:B------:R-:W-:Y:S05]  /*5f80*/  BRA `(.L_x_3231) ;  /* 0x0000000c00347947 */ /* 0x000fea0003800000 */
.L_x_3227:
        /* <DEDUP_REMOVED lines=10> */
.L_x_3235:
[----:B------:R-:W3:Y:S02]  /*6030*/  LDG.E.U16 R0, desc[UR36][R4.64] ;  /* 0x0000002404007981 */ /* 0x000ee4000c1e1500 */
[----:B---3--:R-:W-:-:S05]  /*6040*/  HADD2.F32 R0, -RZ, R0.H0_H0 ;  /* 0x20000000ff007230 */ /* 0x008fca0000004100 */
[----:B------:R-:W-:-:S04]  /*6050*/  FMUL.FTZ R0, R0, 1 ;  /* 0x3f80000000007820 */ /* 0x000fc80000410000 */
[----:B------:R0:W3:Y:S01]  /*6060*/  F2F.F64.F32 R16, R0 ;  /* 0x0000000000107310 */ /* 0x0000e20000201800 */
[----:B------:R-:W-:Y:S05]  /*6070*/  BRA `(.L_x_3231) ;  /* 0x0000000800f87947 */ /* 0x000fea0003800000 */
.L_x_3234:
        /* <DEDUP_REMOVED lines=10> */
.L_x_3237:
[----:B------:R-:W3:Y:S02]  /*6120*/  LDG.E.U16 R4, desc[UR36][R4.64] ;  /* 0x0000002404047981 */ /* 0x000ee4000c1e1500 */
[----:B---3--:R-:W-:-:S05]  /*6130*/  HADD2.F32 R0, -RZ, R4.H0_H0 ;  /* 0x20000004ff007230 */ /* 0x008fca0000004100 */
[----:B------:R-:W-:-:S04]  /*6140*/  FMUL.FTZ R0, R0, 1 ;  /* 0x3f80000000007820 */ /* 0x000fc80000410000 */
[----:B------:R0:W3:Y:S01]  /*6150*/  F2F.F64.F32 R16, R0 ;  /* 0x0000000000107310 */ /* 0x0000e20000201800 */
[----:B------:R-:W-:Y:S05]  /*6160*/  BRA `(.L_x_3231) ;  /* 0x0000000800bc7947 */ /* 0x000fea0003800000 */
.L_x_3236:
[----:B------:R0:W5:Y:S01]  /*6170*/  LDG.E.64 R16, desc[UR36][R4.64] ;  /* 0x0000002404107981 */ /* 0x000162000c1e1b00 */
[----:B------:R-:W-:Y:S05]  /*6180*/  BRA `(.L_x_3231) ;  /* 0x0000000800b47947 */ /* 0x000fea0003800000 */
.L_x_3226:
        /* <DEDUP_REMOVED lines=13> */
.L_x_3240:
[----:B------:R0:W5:Y:S01]  /*6260*/  LDG.E.64 R16, desc[UR36][R4.64] ;  /* 0x0000002404107981 */ /* 0x000162000c1e1b00 */
[----:B------:R-:W-:Y:S05]  /*6270*/  BRA `(.L_x_3231) ;  /* 0x0000000800787947 */ /* 0x000fea0003800000 */
.L_x_3239:
        /* <DEDUP_REMOVED lines=28> */
.L_x_3242:
        /* <DEDUP_REMOVED lines=15> */
.L_x_3241:
[----:B------:R-:W3:Y:S02]  /*6530*/  LDG.E.U16 R0, desc[UR36][R4.64] ;  /* 0x0000002404007981 */ /* 0x000ee4000c1e1500 */
[----:B---3--:R-:W-:-:S04]  /*6540*/  IMAD.U32 R0, R0, 0x10000, RZ ;  /* 0x0001000000007824 */ /* 0x008fc800078e00ff */
[----:B------:R-:W-:-:S04]  /*6550*/  FMUL.FTZ R0, R0, 1 ;  /* 0x3f80000000007820 */ /* 0x000fc80000410000 */
[----:B------:R0:W3:Y:S01]  /*6560*/  F2F.F64.F32 R16, R0 ;  /* 0x0000000000107310 */ /* 0x0000e20000201800 */
[----:B------:R-:W-:Y:S05]  /*6570*/  BRA `(.L_x_3231) ;  /* 0x0000000400b87947 */ /* 0x000fea0003800000 */
.L_x_3238:
        /* <DEDUP_REMOVED lines=11> */
.L_x_3245:
        /* <DEDUP_REMOVED lines=21> */
.L_x_3249:
[----:B------:R-:W-:Y:S05]  /*6780*/  BSYNC B1 ;  /* 0x0000000000017941 */ /* 0x000fea0003800000 */
.L_x_3248:
[----:B------:R-:W-:Y:S01]  /*6790*/  LEA R5, R0, 0x3b800000, 0x17 ;  /* 0x3b80000000057811 */ /* 0x000fe200078eb8ff */
[----:B------:R-:W-:-:S05]  /*67a0*/  IMAD.SHL.U32 R0, R3, 0x100000, RZ ;  /* 0x0010000003007824 */ /* 0x000fca00078e00ff */
[----:B------:R-:W-:-:S07]  /*67b0*/  LOP3.LUT R0, R5, R0, R6, 0xfe, !PT ;  /* 0x0000000005007212 */ /* 0x000fce00078efe06 */
.L_x_3247:
[----:B------:R-:W-:Y:S05]  /*67c0*/  BSYNC B0 ;  /* 0x0000000000007941 */ /* 0x000fea0003800000 */
.L_x_3246:
[----:B------:R-:W-:-:S04]  /*67d0*/  FMUL.FTZ R0, R0, 1 ;  /* 0x3f80000000007820 */ /* 0x000fc80000410000 */
[----:B------:R0:W3:Y:S01]  /*67e0*/  F2F.F64.F32 R16, R0 ;  /* 0x0000000000107310 */ /* 0x0000e20000201800 */
[----:B------:R-:W-:Y:S05]  /*67f0*/  BRA `(.L_x_3231) ;  /* 0x0000000400187947 */ /* 0x000fea0003800000 */
.L_x_3244:
        /* <DEDUP_REMOVED lines=21> */
.L_x_3253:
[----:B------:R-:W-:Y:S05]  /*6950*/  BSYNC B1 ;  /* 0x0000000000017941 */ /* 0x000fea0003800000 */
.L_x_3252:
[----:B------:R-:W-:Y:S01]  /*6960*/  LEA R5, R0, 0x37800000, 0x17 ;  /* 0x3780000000057811 */ /* 0x000fe200078eb8ff */
[----:B------:R-:W-:-:S05]  /*6970*/  IMAD.SHL.U32 R0, R3, 0x200000, RZ ;  /* 0x0020000003007824 */ /* 0x000fca00078e00ff */
[----:B------:R-:W-:-:S07]  /*6980*/  LOP3.LUT R0, R5, R0, R6, 0xfe, !PT ;  /* 0x0000000005007212 */ /* 0x000fce00078efe06 */
.L_x_3251:
[----:B------:R-:W-:Y:S05]  /*6990*/  BSYNC B0 ;  /* 0x0000000000007941 */ /* 0x000fea0003800000 */
.L_x_3250:
[----:B------:R-:W-:-:S04]  /*69a0*/  FMUL.FTZ R0, R0, 1 ;  /* 0x3f80000000007820 */ /* 0x000fc80000410000 */
[----:B------:R0:W3:Y:S01]  /*69b0*/  F2F.F64.F32 R16, R0 ;  /* 0x0000000000107310 */ /* 0x0000e20000201800 */
[----:B------:R-:W-:Y:S05]  /*69c0*/  BRA `(.L_x_3231) ;  /* 0x0000000000a47947 */ /* 0x000fea0003800000 */
.L_x_3243:
        /* <DEDUP_REMOVED lines=14> */
.L_x_3257:
[----:B------:R-:W-:Y:S05]  /*6ab0*/  BSYNC B0 ;  /* 0x0000000000007941 */ /* 0x000fea0003800000 */
.L_x_3256:
[----:B------:R-:W-:-:S04]  /*6ac0*/  FMUL.FTZ R0, R0, 1 ;  /* 0x3f80000000007820 */ /* 0x000fc80000410000 */
[----:B------:R0:W3:Y:S01]  /*6ad0*/  F2F.F64.F32 R16, R0 ;  /* 0x0000000000107310 */ /* 0x0000e20000201800 */
[----:B------:R-:W-:Y:S05]  /*6ae0*/  BRA `(.L_x_3231) ;  /* 0x00000000005c7947 */ /* 0x000fea0003800000 */
.L_x_3230:
        /* <DEDUP_REMOVED lines=16> */
.L_x_3258:
[----:B------:R-:W-:Y:S01]  /*6bf0*/  CS2R R16, SRZ ;  /* 0x0000000000107805 */ /* 0x000fe2000001ff00 */
[----:B------:R-:W-:Y:S06]  /*6c00*/  BRA `(.L_x_3231) ;  /* 0x0000000000147947 */ /* 0x000fec0003800000 */
.L_x_3255:
[----:B------:R-:W3:Y:S02]  /*6c10*/  LDG.E.64 R16, desc[UR36][R4.64] ;  /* 0x0000002404107981 */ /* 0x000ee4000c1e1b00 */
[----:B---3--:R-:W0:Y:S01]  /*6c20*/  I2F.F64.U64 R16, R16 ;  /* 0x0000001000107312 */ /* 0x008e220000301800 */
[----:B------:R-:W-:Y:S05]  /*6c30*/  BRA `(.L_x_3231) ;  /* 0x0000000000087947 */ /* 0x000fea0003800000 */
.L_x_3254:
[----:B------:R-:W3:Y:S02]  /*6c40*/  LDG.E R4, desc[UR36][R4.64] ;  /* 0x0000002404047981 */ /* 0x000ee4000c1e1900 */
[----:B---3--:R0:W3:Y:S02]  /*6c50*/  I2F.F64.U32 R16, R4 ;  /* 0x0000000400107312 */ /* 0x0080e40000201800 */
.L_x_3231:
        /* <DEDUP_REMOVED lines=20> */
.L_x_3262:
[----:B------:R-:W2:Y:S02]  /*6da0*/  LDG.E.U8 R4, desc[UR36][R4.64] ;  /* 0x0000002404047981 */ /* 0x000ea4000c1e1100 */
[----:B--2---:R0:W1:Y:S01]  /*6db0*/  I2F.F64.U16 R24, R4 ;  /* 0x0000000400187312 */ /* 0x0040620000101800 */
[----:B------:R-:W-:Y:S05]  /*6dc0*/  BRA `(.L_x_3225) ;  /* 0x0000000c006c7947 */ /* 0x000fea0003800000 */
.L_x_3261:
        /* <DEDUP_REMOVED lines=9> */
.L_x_3265:
[----:B------:R-:W2:Y:S02]  /*6e60*/  LDG.E R4, desc[UR36][R4.64] ;  /* 0x0000002404047981 */ /* 0x000ea4000c1e1900 */
[----:B--2---:R0:W1:Y:S01]  /*6e70*/  I2F.F64 R24, R4 ;  /* 0x0000000400187312 */ /* 0x0040620000201c00 */
[----:B------:R-:W-:Y:S05]  /*6e80*/  BRA `(.L_x_3225) ;  /* 0x0000000c003c7947 */ /* 0x000fea0003800000 */
.L_x_3264:
[----:B------:R-:W2:Y:S02]  /*6e90*/  LDG.E.U16 R4, desc[UR36][R4.64] ;  /* 0x0000002404047981 */ /* 0x000ea4000c1e1500 */
[----:B--2---:R0:W1:Y:S01]  /*6ea0*/  I2F.F64.S16 R24, R4 ;  /* 0x0000000400187312 */ /* 0x0040620000101c00 */
[----:B------:R-:W-:Y:S05]  /*6eb0*/  BRA `(.L_x_3225) ;  /* 0x0000000c00307947 */ /* 0x000fea0003800000 */
.L_x_3260:
        /* <DEDUP_REMOVED lines=10> */
.L_x_3267:
[----:B------:R-:W2:Y:S02]  /*6f60*/  LDG.E.U16 R0, desc[UR36][R4.64] ;  /* 0x0000002404007981 */ /* 0x000ea4000c1e1500 */
[----:B--2---:R-:W-:-:S05]  /*6f70*/  HADD2.F32 R0, -RZ, R0.H0_H0 ;  /* 0x20000000ff007230 */ /* 0x004fca0000004100 */
[----:B------:R-:W-:-:S04]  /*6f80*/  FMUL.FTZ R0, R0, 1 ;  /* 0x3f80000000007820 */ /* 0x000fc80000410000 */
[----:B------:R0:W1:Y:S01]  /*6f90*/  F2F.F64.F32 R24, R0 ;  /* 0x0000000000187310 */ /* 0x0000620000201800 */
[----:B------:R-:W-:Y:S05]  /*6fa0*/  BRA `(.L_x_3225) ;  /* 0x0000000800f47947 */ /* 0x000fea0003800000 */
.L_x_3266:
        /* <DEDUP_REMOVED lines=10> */
.L_x_3269:
[----:B------:R-:W2:Y:S02]  /*7050*/  LDG.E.U16 R4, desc[UR36][R4.64] ;  /* 0x0000002404047981 */ /* 0x000ea4000c1e1500 */
[----:B--2---:R-:W-:-:S05]  /*7060*/  HADD2.F32 R0, -RZ, R4.H0_H0 ;  /* 0x20000004ff007230 */ /* 0x004fca0000004100 */
[----:B------:R-:W-:-:S04]  /*7070*/  FMUL.FTZ R0, R0, 1 ;  /* 0x3f80000000007820 */ /* 0x000fc80000410000 */
[----:B------:R0:W1:Y:S01]  /*7080*/  F2F.F64.F32 R24, R0 ;  /* 0x0000000000187310 */ /* 0x0000620000201800 */
[----:B------:R-:W-:Y:S05]  /*7090*/  BRA `(.L_x_3225) ;  /* 0x0000000800b87947 */ /* 0x000fea0003800000 */
.L_x_3268:
[----:B------:R0:W5:Y:S01]  /*70a0*/  LDG.E.64 R24, desc[UR36][R4.64] ;  /* 0x0000002404187981 */ /* 0x000162000c1e1b00 */
[----:B------:R-:W-:Y:S05]  /*70b0*/  BRA `(.L_x_3225) ;  /* 0x0000000800b07947 */ /* 0x000fea0003800000 */
.L_x_3259:
        /* <DEDUP_REMOVED lines=13> */
.L_x_3272:
[----:B------:R0:W5:Y:S01]  /*7190*/  LDG.E.64 R24, desc[UR36][R4.64] ;  /* 0x0000002404187981 */ /* 0x000162000c1e1b00 */
[----:B------:R-:W-:Y:S05]  /*71a0*/  BRA `(.L_x_3225) ;  /* 0x0000000800747947 */ /* 0x000fea0003800000 */
.L_x_3271:
        /* <DEDUP_REMOVED lines=28> */
.L_x_3274:
        /* <DEDUP_REMOVED lines=15> */
.L_x_3273:
[----:B------:R-:W2:Y:S02]  /*7460*/  LDG.E.U16 R0, desc[UR36][R4.64] ;  /* 0x0000002404007981 */ /* 0x000ea4000c1e1500 */
[----:B--2---:R-:W-:-:S04]  /*7470*/  IMAD.U32 R0, R0, 0x10000, RZ ;  /* 0x0001000000007824 */ /* 0x004fc800078e00ff */
[----:B------:R-:W-:-:S04]  /*7480*/  FMUL.FTZ R0, R0, 1 ;  /* 0x3f80000000007820 */ /* 0x000fc80000410000 */
[----:B------:R0:W1:Y:S01]  /*7490*/  F2F.F64.F32 R24, R0 ;  /* 0x0000000000187310 */ /* 0x0000620000201800 */
[----:B------:R-:W-:Y:S05]  /*74a0*/  BRA `(.L_x_3225) ;  /* 0x0000000400b47947 */ /* 0x000fea0003800000 */
.L_x_3270:
        /* <DEDUP_REMOVED lines=11> */
.L_x_3277:
        /* <DEDUP_REMOVED lines=21> */
.L_x_3281:
[----:B------:R-:W-:Y:S05]  /*76b0*/  BSYNC B1 ;  /* 0x0000000000017941 */ /* 0x000fea0003800000 */
.L_x_3280:
[----:B------:R-:W-:Y:S01]  /*76c0*/  LEA R5, R0, 0x3b800000, 0x17 ;  /* 0x3b80000000057811 */ /* 0x000fe200078eb8ff */
[----:B------:R-:W-:-:S05]  /*76d0*/  IMAD.SHL.U32 R0, R3, 0x100000, RZ ;  /* 0x0010000003007824 */ /* 0x000fca00078e00ff */
[----:B------:R-:W-:-:S07]  /*76e0*/  LOP3.LUT R0, R5, R0, R6, 0xfe, !PT ;  /* 0x0000000005007212 */ /* 0x000fce00078efe06 */
.L_x_3279:
[----:B------:R-:W-:Y:S05]  /*76f0*/  BSYNC B0 ;  /* 0x0000000000007941 */ /* 0x000fea0003800000 */
.L_x_3278:
[----:B------:R-:W-:-:S04]  /*7700*/  FMUL.FTZ R0, R0, 1 ;  /* 0x3f80000000007820 */ /* 0x000fc80000410000 */
[----:B------:R0:W1:Y:S01]  /*7710*/  F2F.F64.F32 R24, R0 ;  /* 0x0000000000187310 */ /* 0x0000620000201800 */
[----:B------:R-:W-:Y:S05]  /*7720*/  BRA `(.L_x_3225) ;  /* 0x0000000400147947 */ /* 0x000fea0003800000 */
.L_x_3276:
        /* <DEDUP_REMOVED lines=21> */
.L_x_3285:
[----:B------:R-:W-:Y:S05]  /*7880*/  BSYNC B1 ;  /* 0x0000000000017941 */ /* 0x000fea0003800000 */
.L_x_3284:
[----:B------:R-:W-:Y:S01]  /*7890*/  LEA R5, R0, 0x37800000, 0x17 ;  /* 0x3780000000057811 */ /* 0x000fe200078eb8ff */
[----:B------:R-:W-:-:S05]  /*78a0*/  IMAD.SHL.U32 R0, R3, 0x200000, RZ ;  /* 0x0020000003007824 */ /* 0x000fca00078e00ff */
[----:B------:R-:W-:-:S07]  /*78b0*/  LOP3.LUT R0, R5, R0, R6, 0xfe, !PT ;  /* 0x0000000005007212 */ /* 0x000fce00078efe06 */
.L_x_3283:
[----:B------:R-:W-:Y:S05]  /*78c0*/  BSYNC B0 ;  /* 0x0000000000007941 */ /* 0x000fea0003800000 */
.L_x_3282:
[----:B------:R-:W-:-:S04]  /*78d0*/  FMUL.FTZ R0, R0, 1 ;  /* 0x3f80000000007820 */ /* 0x000fc80000410000 */
[----:B------:R0:W1:Y:S01]  /*78e0*/  F2F.F64.F32 R24, R0 ;  /* 0x0000000000187310 */ /* 0x0000620000201800 */
[----:B------:R-:W-:Y:S05]  /*78f0*/  BRA `(.L_x_3225) ;  /* 0x0000000000a07947 */ /* 0x000fea0003800000 */
.L_x_3275:
        /* <DEDUP_REMOVED lines=14> */
.L_x_3289:
[----:B------:R-:W-:Y:S05]  /*79e0*/  BSYNC B0 ;  /* 0x0000000000007941 */ /* 0x000fea0003800000 */
.L_x_3288:
[----:B------:R-:W-:-:S04]  /*79f0*/  FMUL.FTZ R0, R0, 1 ;  /* 0x3f80000000007820 */ /* 0x000fc80000410000 */
[----:B------:R0:W1:Y:S01]  /*7a00*/  F2F.F64.F32 R24, R0 ;  /* 0x0000000000187310 */ /* 0x0000620000201800 */
[----:B------:R-:W-:Y:S05]  /*7a10*/  BRA `(.L_x_3225) ;  /* 0x0000000000587947 */ /* 0x000fea0003800000 */
.L_x_3263:
        /* <DEDUP_REMOVED lines=16> */
.L_x_3290:
[----:B------:R-:W-:Y:S05]  /*7b20*/  BRA `(.L_x_3225) ;  /* 0x0000000000147947 */ /* 0x000fea0003800000 */
.L_x_3287:
[----:B------:R-:W2:Y:S02]  /*7b30*/  LDG.E.64 R24, desc[UR36][R4.64] ;  /* 0x0000002404187981 */ /* 0x000ea4000c1e1b00 */
[----:B--2---:R-:W0:Y:S01]  /*7b40*/  I2F.F64.U64 R24, R24 ;  /* 0x0000001800187312 */ /* 0x004e220000301800 */
[----:B------:R-:W-:Y:S05]  /*7b50*/  BRA `(.L_x_3225) ;  /* 0x0000000000087947 */ /* 0x000fea0003800000 */
.L_x_3286:
[----:B------:R-:W2:Y:S02]  /*7b60*/  LDG.E R4, desc[UR36][R4.64] ;  /* 0x0000002404047981 */ /* 0x000ea4000c1e1900 */
[----:B--2---:R0:W1:Y:S02]  /*7b70*/  I2F.F64.U32 R24, R4 ;  /* 0x0000000400187312 */ /* 0x0040640000201800 */
.L_x_3225:
[----:B------:R-:W-:Y:S05]  /*7b80*/  BSYNC B6 ;  /* 0x0000000000067941 */ /* 0x000fea0003800000 */
.L_x_3224:
[----:B------:R-:W2:Y:S01]  /*7b90*/  S2R R33, SR_TID.X ;  /* 0x0000000000217919 */ /* 0x000ea20000002100 */
[----:B0-----:R-:W0:Y:S01]  /*7ba0*/  LDC.64 R6, c[0x0][0x218] ;  /* 0x00008600ff067b82 */ /* 0x001e220000000a00 */
[----:B------:R-:W-:Y:S01]  /*7bb0*/  BSSY B6, `(.L_x_3291) ;  /* 0x0000155000067945 */ /* 0x000fe20003800000 */
[----:B0-----:R-:W-:Y:S01]  /*7bc0*/  DADD R8, -R6, 1 ;  /* 0x3ff0000006087429 */ /* 0x001fe20000000100 */
[C---:B--2---:R-:W-:Y:S01]  /*7bd0*/  ISETP.GE.AND P0, PT, R33.reuse, R2, PT ;  /* 0x000000022100720c */ /* 0x044fe20003f06270 */
[----:B------:R-:W-:-:S05]  /*7be0*/  VIADD R13, R33, 0x180 ;  /* 0x00000180210d7836 */ /* 0x000fca0000000000 */
[----:B------:R-:W-:-:S07]  /*7bf0*/  ISETP.GE.AND P3, PT, R13, R2, PT ;  /* 0x000000020d00720c */ /* 0x000fce0003f66270 */
[----:B-1--45:R-:W-:Y:S02]  /*7c00*/  @!P0 DADD R10, R26, -R36 ;  /* 0x000000001a0a8229 */ /* 0x032fe40000000824 */
[----:B------:R-:W-:-:S04]  /*7c10*/  @!P0 DSETP.GEU.AND P2, PT, |R6|, 0.5, PT ;  /* 0x3fe000000600842a */ /* 0x000fc80003f4e200 */
[----:B---3--:R-:W-:Y:S02]  /*7c20*/  @!P3 DADD R14, -R16, R24 ;  /* 0x00000000100eb229 */ /* 0x008fe40000000118 */
[----:B------:R-:W-:Y:S02]  /*7c30*/  @!P0 DFMA R36, R10, R6, R36 ;  /* 0x000000060a24822b */ /* 0x000fe40000000024 */
[----:B------:R-:W-:Y:S01]  /*7c40*/  @!P0 DFMA R10, -R8, R10, R26 ;  /* 0x0000000a080a822b */ /* 0x000fe2000000011a */
[----:B------:R-:W-:Y:S01]  /*7c50*/  VIADD R27, R33, 0x80 ;  /* 0x00000080211b7836 */ /* 0x000fe20000000000 */
[----:B------:R-:W-:-:S04]  /*7c60*/  @!P3 DSETP.GEU.AND P6, PT, |R6|, 0.5, PT ;  /* 0x3fe000000600b42a */ /* 0x000fc80003fce200 */
[----:B------:R-:W-:-:S04]  /*7c70*/  ISETP.GE.AND P1, PT, R27, R2, PT ;  /* 0x000000021b00720c */ /* 0x000fc80003f26270 */
[----:B------:R-:W-:Y:S01]  /*7c80*/  @!P0 FSEL R0, R11, R37, P2 ;  /* 0x000000250b008208 */ /* 0x000fe20001000000 */
[----:B------:R-:W-:Y:S01]  /*7c90*/  VIADD R11, R33, 0x100 ;  /* 0x00000100210b7836 */ /* 0x000fe20000000000 */
[----:B------:R-:W-:-:S03]  /*7ca0*/  @!P0 FSEL R3, R10, R36, P2 ;  /* 0x000000240a038208 */ /* 0x000fc60001000000 */
[----:B------:R-:W-:Y:S01]  /*7cb0*/  @!P0 IMAD.MOV.U32 R5, RZ, RZ, R0 ;  /* 0x000000ffff058224 */ /* 0x000fe200078e0000 */
[----:B------:R-:W-:Y:S01]  /*7cc0*/  ISETP.GE.AND P2, PT, R11, R2, PT ;  /* 0x000000020b00720c */ /* 0x000fe20003f46270 */
[----:B------:R-:W-:Y:S02]  /*7cd0*/  @!P0 IMAD.MOV.U32 R4, RZ, RZ, R3 ;  /* 0x000000ffff048224 */ /* 0x000fe400078e0003 */
[----:B------:R-:W-:Y:S02]  /*7ce0*/  @!P1 DADD R10, R28, -R30 ;  /* 0x000000001c0a9229 */ /* 0x000fe4000000081e */
[----:B------:R-:W-:-:S06]  /*7cf0*/  @!P1 DSETP.GEU.AND P4, PT, |R6|, 0.5, PT ;  /* 0x3fe000000600942a */ /* 0x000fcc0003f8e200 */
[----:B------:R-:W-:Y:S02]  /*7d00*/  @!P1 DFMA R30, R10, R6, R30 ;  /* 0x000000060a1e922b */ /* 0x000fe4000000001e */
[----:B------:R-:W-:Y:S02]  /*7d10*/  @!P2 DADD R12, R18, -R22 ;  /* 0x00000000120ca229 */ /* 0x000fe40000000816 */
[----:B------:R-:W-:Y:S02]  /*7d20*/  @!P1 DFMA R10, -R8, R10, R28 ;  /* 0x0000000a080a922b */ /* 0x000fe4000000011c */
[----:B------:R-:W-:-:S04]  /*7d30*/  @!P2 DSETP.GEU.AND P5, PT, |R6|, 0.5, PT ;  /* 0x3fe000000600a42a */ /* 0x000fc80003fae200 */
[----:B------:R-:W-:Y:S02]  /*7d40*/  @!P2 DFMA R22, R12, R6, R22 ;  /* 0x000000060c16a22b */ /* 0x000fe40000000016 */
[C---:B------:R-:W-:Y:S01]  /*7d50*/  @!P2 DFMA R12, -R8.reuse, R12, R18 ;  /* 0x0000000c080ca22b */ /* 0x040fe20000000112 */
[----:B------:R-:W0:Y:S01]  /*7d60*/  LDC.U8 R18, c[0x0][0x250] ;  /* 0x00009400ff127b82 */ /* 0x000e220000000000 */
[----:B------:R-:W-:Y:S01]  /*7d70*/  @!P3 DFMA R8, -R8, R14, R24 ;  /* 0x0000000e0808b22b */ /* 0x000fe20000000118 */
[----:B------:R-:W-:Y:S01]  /*7d80*/  @!P1 FSEL R11, R11, R31, P4 ;  /* 0x0000001f0b0b9208 */ /* 0x000fe20002000000 */
[----:B------:R-:W-:Y:S01]  /*7d90*/  @!P3 DFMA R14, R14, R6, R16 ;  /* 0x000000060e0eb22b */ /* 0x000fe20000000010 */
[----:B------:R-:W-:-:S03]  /*7da0*/  @!P1 FSEL R6, R10, R30, P4 ;  /* 0x0000001e0a069208 */ /* 0x000fc60002000000 */
[----:B------:R-:W-:Y:S02]  /*7db0*/  @!P1 IMAD.MOV.U32 R29, RZ, RZ, R11 ;  /* 0x000000ffff1d9224 */ /* 0x000fe400078e000b */
[----:B------:R-:W-:Y:S02]  /*7dc0*/  @!P2 FSEL R7, R12, R22, P5 ;  /* 0x000000160c07a208 */ /* 0x000fe40002800000 */
[----:B------:R-:W-:Y:S01]  /*7dd0*/  @!P2 FSEL R12, R13, R23, P5 ;  /* 0x000000170d0ca208 */ /* 0x000fe20002800000 */
[----:B------:R-:W-:Y:S01]  /*7de0*/  @!P1 IMAD.MOV.U32 R28, RZ, RZ, R6 ;  /* 0x000000ffff1c9224 */ /* 0x000fe200078e0006 */
[----:B------:R-:W-:Y:S01]  /*7df0*/  @!P3 FSEL R8, R8, R14, P6 ;  /* 0x0000000e0808b208 */ /* 0x000fe20003000000 */
[----:B------:R-:W-:Y:S01]  /*7e00*/  @!P2 IMAD.MOV.U32 R24, RZ, RZ, R7 ;  /* 0x000000ffff18a224 */ /* 0x000fe200078e0007 */
[----:B------:R-:W-:Y:S01]  /*7e10*/  @!P3 FSEL R9, R9, R15, P6 ;  /* 0x0000000f0909b208 */ /* 0x000fe20003000000 */
[----:B------:R-:W-:Y:S02]  /*7e20*/  @!P2 IMAD.MOV.U32 R25, RZ, RZ, R12 ;  /* 0x000000ffff19a224 */ /* 0x000fe400078e000c */
[----:B------:R-:W-:-:S02]  /*7e30*/  @!P3 IMAD.MOV.U32 R16, RZ, RZ, R8 ;  /* 0x000000ffff10b224 */ /* 0x000fc400078e0008 */
        /* <DEDUP_REMOVED lines=19> */
[----:B------:R-:W0:Y:S01]  /*7f70*/  F2I.F64.TRUNC R5, R4 ;  /* 0x0000000400057311 */ /* 0x000e22000030d100 */
[----:B------:R-:W-:Y:S01]  /*7f80*/  IMAD.MOV.U32 R33, RZ, RZ, R27 ;  /* 0x000000ffff217224 */ /* 0x000fe200078e001b */
[----:B0-----:R0:W-:Y:S01]  /*7f90*/  STG.E.U8 desc[UR36][R8.64], R5 ;  /* 0x0000000508007986 */ /* 0x0011e2000c101124 */
[----:B------:R-:W-:Y:S05]  /*7fa0*/  BRA `(.L_x_3292) ;  /* 0x0000001000547947 */ /* 0x000fea0003800000 */
.L_x_3296:
[----:B------:R-:W0:Y:S01]  /*7fb0*/  F2I.S64.F64.TRUNC R4, R4 ;  /* 0x0000000400047311 */ /* 0x000e22000030d900 */
[----:B------:R-:W-:Y:S02]  /*7fc0*/  IMAD.MOV.U32 R33, RZ, RZ, R27 ;  /* 0x000000ffff217224 */ /* 0x000fe400078e001b */
[----:B0-----:R-:W-:-:S05]  /*7fd0*/  IMAD.MOV.U32 R3, RZ, RZ, R4 ;  /* 0x000000ffff037224 */ /* 0x001fca00078e0004 */
[----:B------:R0:W-:Y:S01]  /*7fe0*/  STG.E.U8 desc[UR36][R8.64], R3 ;  /* 0x0000000308007986 */ /* 0x0001e2000c101124 */
[----:B------:R-:W-:Y:S05]  /*7ff0*/  BRA `(.L_x_3292) ;  /* 0x0000001000407947 */ /* 0x000fea0003800000 */
.L_x_3295:
[----:B------:R-:W-:-:S13]  /*8000*/  ISETP.NE.AND P0, PT, R0, 0x2, PT ;  /* 0x000000020000780c */ /* 0x000fda0003f05270 */
[----:B------:R-:W-:Y:S05]  /*8010*/  @!P0 BRA `(.L_x_3298) ;  /* 0x0000000000308947 */ /* 0x000fea0003800000 */
[----:B------:R-:W-:-:S13]  /*8020*/  ISETP.NE.AND P0, PT, R0, 0x3, PT ;  /* 0x000000030000780c */ /* 0x000fda0003f05270 */
[----:B------:R-:W-:Y:S05]  /*8030*/  @!P0 BRA `(.L_x_3299) ;  /* 0x0000000000188947 */ /* 0x000fea0003800000 */
[----:B------:R-:W-:-:S13]  /*8040*/  ISETP.NE.AND P0, PT, R0, 0x4, PT ;  /* 0x000000040000780c */ /* 0x000fda0003f05270 */
[----:B------:R-:W-:Y:S05]  /*8050*/  @P0 BRA `(.L_x_3297) ;  /* 0x0000000c00c40947 */ /* 0x000fea0003800000 */
[----:B------:R-:W0:Y:S01]  /*8060*/  F2I.S64.F64.TRUNC R4, R4 ;  /* 0x0000000400047311 */ /* 0x000e22000030d900 */
[----:B------:R-:W-:Y:S01]  /*8070*/  IMAD.MOV.U32 R33, RZ, RZ, R27 ;  /* 0x000000ffff217224 */ /* 0x000fe200078e001b */
[----:B0-----:R0:W-:Y:S01]  /*8080*/  STG.E.64 desc[UR36][R8.64], R4 ;  /* 0x0000000408007986 */ /* 0x0011e2000c101b24 */
[----:B------:R-:W-:Y:S05]  /*8090*/  BRA `(.L_x_3292) ;  /* 0x0000001000187947 */ /* 0x000fea0003800000 */
.L_x_3299:
[----:B------:R-:W0:Y:S01]  /*80a0*/  F2I.F64.TRUNC R5, R4 ;  /* 0x0000000400057311 */ /* 0x000e22000030d100 */
[----:B------:R-:W-:Y:S01]  /*80b0*/  IMAD.MOV.U32 R33, RZ, RZ, R27 ;  /* 0x000000ffff217224 */ /* 0x000fe200078e001b */
[----:B0-----:R0:W-:Y:S01]  /*80c0*/  STG.E desc[UR36][R8.64], R5 ;  /* 0x0000000508007986 */ /* 0x0011e2000c101924 */
[----:B------:R-:W-:Y:S05]  /*80d0*/  BRA `(.L_x_3292) ;  /* 0x0000001000087947 */ /* 0x000fea0003800000 */
.L_x_3298:
[----:B------:R-:W0:Y:S01]  /*80e0*/  F2I.F64.TRUNC R5, R4 ;  /* 0x0000000400057311 */ /* 0x000e22000030d100 */
[----:B------:R-:W-:Y:S01]  /*80f0*/  IMAD.MOV.U32 R33, RZ, RZ, R27 ;  /* 0x000000ffff217224 */ /* 0x000fe200078e001b */
[----:B0-----:R0:W-:Y:S01]  /*8100*/  STG.E.U16 desc[UR36][R8.64], R5 ;  /* 0x0000000508007986 */ /* 0x0011e2000c101524 */
[----:B------:R-:W-:Y:S05]  /*8110*/  BRA `(.L_x_3292) ;  /* 0x0000000c00f87947 */ /* 0x000fea0003800000 */
.L_x_3294:
        /* <DEDUP_REMOVED lines=10> */
[----:B------:R-:W-:-:S13]  /*81c0*/  IMAD.MOV.U32 R33, RZ, RZ, R27 ;  /* 0x000000ffff217224 */ /* 0x000fda00078e001b */
[----:B0-----:R-:W-:-:S05]  /*81d0*/  @!P0 FMUL R3, R3, 1.175494350822287508e-38 ;  /* 0x0080000003038820 */ /* 0x001fca0000400000 */
[----:B------:R2:W-:Y:S01]  /*81e0*/  STG.E desc[UR36][R8.64], R3 ;  /* 0x0000000308007986 */ /* 0x0005e2000c101924 */
[----:B------:R-:W-:Y:S05]  /*81f0*/  BRA `(.L_x_3292) ;  /* 0x0000000c00c07947 */ /* 0x000fea0003800000 */
.L_x_3301:
[----:B------:R-:W-:Y:S01]  /*8200*/  UMOV UR4, 0xf0000000 ;  /* 0xf000000000047882 */ /* 0x000fe20000000000 */
[----:B------:R-:W-:Y:S01]  /*8210*/  UMOV UR5, 0x380fffff ;  /* 0x380fffff00057882 */ /* 0x000fe20000000000 */
[----:B------:R-:W0:Y:S01]  /*8220*/  F2F.F32.F64 R0, R4 ;  /* 0x0000000400007310 */ /* 0x000e220000301000 */
[----:B------:R-:W-:Y:S01]  /*8230*/  DSETP.GEU.AND P0, PT, |R4|, UR4, PT ;  /* 0x0000000404007e2a */ /* 0x000fe2000bf0e200 */
[----:B------:R-:W-:-:S13]  /*8240*/  IMAD.MOV.U32 R33, RZ, RZ, R27 ;  /* 0x000000ffff217224 */ /* 0x000fda00078e001b */
[----:B0-----:R-:W-:-:S05]  /*8250*/  @!P0 FMUL R0, R0, 1.175494350822287508e-38 ;  /* 0x0080000000008820 */ /* 0x001fca0000400000 */
[----:B------:R-:W-:-:S05]  /*8260*/  F2FP.F16.F32.PACK_AB R0, RZ, R0 ;  /* 0x00000000ff00723e */ /* 0x000fca00000000ff */
[----:B------:R1:W-:Y:S01]  /*8270*/  STG.E.U16 desc[UR36][R8.64], R0 ;  /* 0x0000000008007986 */ /* 0x0003e2000c101524 */
[----:B------:R-:W-:Y:S05]  /*8280*/  BRA `(.L_x_3292) ;  /* 0x0000000c009c7947 */ /* 0x000fea0003800000 */
.L_x_3300:
        /* <DEDUP_REMOVED lines=10> */
[----:B------:R-:W-:Y:S02]  /*8330*/  IMAD.MOV.U32 R7, RZ, RZ, RZ ;  /* 0x000000ffff077224 */ /* 0x000fe400078e00ff */
[----:B------:R-:W-:-:S11]  /*8340*/  IMAD.MOV.U32 R33, RZ, RZ, R27 ;  /* 0x000000ffff217224 */ /* 0x000fd600078e001b */
[----:B0-----:R-:W-:-:S05]  /*8350*/  @!P0 FMUL R6, R6, 1.175494350822287508e-38 ;  /* 0x0080000006068820 */ /* 0x001fca0000400000 */
[----:B------:R3:W-:Y:S01]  /*8360*/  STG.E.64 desc[UR36][R8.64], R6 ;  /* 0x0000000608007986 */ /* 0x0007e2000c101b24 */
[----:B------:R-:W-:Y:S05]  /*8370*/  BRA `(.L_x_3292) ;  /* 0x0000000c00607947 */ /* 0x000fea0003800000 */
.L_x_3303:
[----:B------:R-:W-:Y:S01]  /*8380*/  UMOV UR4, 0xf0000000 ;  /* 0xf000000000047882 */ /* 0x000fe20000000000 */
[----:B------:R-:W-:Y:S01]  /*8390*/  UMOV UR5, 0x380fffff ;  /* 0x380fffff00057882 */ /* 0x000fe20000000000 */
[----:B------:R-:W0:Y:S01]  /*83a0*/  F2F.F32.F64 R0, R4 ;  /* 0x0000000400007310 */ /* 0x000e220000301000 */
[----:B------:R-:W-:Y:S01]  /*83b0*/  DSETP.GEU.AND P0, PT, |R4|, UR4, PT ;  /* 0x0000000404007e2a */ /* 0x000fe2000bf0e200 */
[----:B------:R-:W-:-:S13]  /*83c0*/  IMAD.MOV.U32 R33, RZ, RZ, R27 ;  /* 0x000000ffff217224 */ /* 0x000fda00078e001b */
[----:B0-----:R-:W-:-:S05]  /*83d0*/  @!P0 FMUL R0, R0, 1.175494350822287508e-38 ;  /* 0x0080000000008820 */ /* 0x001fca0000400000 */
[----:B------:R-:W-:-:S04]  /*83e0*/  F2FP.F16.F32.PACK_AB R3, RZ, R0 ;  /* 0x00000000ff03723e */ /* 0x000fc800000000ff */
[----:B------:R-:W-:-:S05]  /*83f0*/  PRMT R3, R3, 0x5410, RZ ;  /* 0x0000541003037816 */ /* 0x000fca00000000ff */
[----:B------:R4:W-:Y:S01]  /*8400*/  STG.E desc[UR36][R8.64], R3 ;  /* 0x0000000308007986 */ /* 0x0009e2000c101924 */
[----:B------:R-:W-:Y:S05]  /*8410*/  BRA `(.L_x_3292) ;  /* 0x0000000c00387947 */ /* 0x000fea0003800000 */
.L_x_3302:
[----:B------:R0:W-:Y:S01]  /*8420*/  STG.E.64 desc[UR36][R8.64], R4 ;  /* 0x0000000408007986 */ /* 0x0001e2000c101b24 */
[----:B------:R-:W-:Y:S01]  /*8430*/  IMAD.MOV.U32 R33, RZ, RZ, R27 ;  /* 0x000000ffff217224 */ /* 0x000fe200078e001b */
[----:B------:R-:W-:Y:S06]  /*8440*/  BRA `(.L_x_3292) ;  /* 0x0000000c002c7947 */ /* 0x000fec0003800000 */
.L_x_3293:
        /* <DEDUP_REMOVED lines=8> */
[----:B------:R-:W-:Y:S01]  /*84d0*/  DSETP.NEU.AND P0, PT, R4, RZ, PT ;  /* 0x000000ff0400722a */ /* 0x000fe20003f0d000 */
[----:B------:R-:W-:-:S05]  /*84e0*/  IMAD.MOV.U32 R33, RZ, RZ, R27 ;  /* 0x000000ffff217224 */ /* 0x000fca00078e001b */
[----:B------:R-:W-:-:S05]  /*84f0*/  SEL R3, RZ, 0x1, !P0 ;  /* 0x00000001ff037807 */ /* 0x000fca0004000000 */
[----:B------:R0:W-:Y:S01]  /*8500*/  STG.E.U8 desc[UR36][R8.64], R3 ;  /* 0x0000000308007986 */ /* 0x0001e2000c101124 */
[----:B------:R-:W-:Y:S05]  /*8510*/  BRA `(.L_x_3292) ;  /* 0x0000000800f87947 */ /* 0x000fea0003800000 */
.L_x_3306:
[----:B------:R-:W-:Y:S01]  /*8520*/  CS2R R6, SRZ ;  /* 0x0000000000067805 */ /* 0x000fe2000001ff00 */
[----:B------:R-:W-:-:S04]  /*8530*/  IMAD.MOV.U32 R33, RZ, RZ, R27 ;  /* 0x000000ffff217224 */ /* 0x000fc800078e001b */
[----:B------:R0:W-:Y:S01]  /*8540*/  STG.E.128 desc[UR36][R8.64], R4 ;  /* 0x0000000408007986 */ /* 0x0001e2000c101d24 */
[----:B------:R-:W-:Y:S05]  /*8550*/  BRA `(.L_x_3292) ;  /* 0x0000000800e87947 */ /* 0x000fea0003800000 */
.L_x_3305:
        /* <DEDUP_REMOVED lines=25> */
.L_x_3310:
[----:B------:R-:W-:Y:S05]  /*86f0*/  BSYNC B0 ;  /* 0x0000000000007941 */ /* 0x000fea0003800000 */
.L_x_3309:
[----:B------:R-:W-:Y:S01]  /*8700*/  LOP3.LUT R7, R0, R7, RZ, 0xfc, !PT ;  /* 0x0000000700077212 */ /* 0x000fe200078efcff */
[----:B------:R-:W-:-:S04]  /*8710*/  IMAD.MOV.U32 R33, RZ, RZ, R27 ;  /* 0x000000ffff217224 */ /* 0x000fc800078e001b */
[----:B------:R0:W-:Y:S01]  /*8720*/  STG.E.U8 desc[UR36][R8.64], R7 ;  /* 0x0000000708007986 */ /* 0x0001e2000c101124 */
[----:B------:R-:W-:Y:S05]  /*8730*/  BRA `(.L_x_3292) ;  /* 0x0000000800707947 */ /* 0x000fea0003800000 */
.L_x_3308:
        /* <DEDUP_REMOVED lines=17> */
.L_x_3312:
[----:B------:R-:W-:Y:S01]  /*8850*/  IMAD.MOV.U32 R0, RZ, RZ, 0x7f ;  /* 0x0000007fff007424 */ /* 0x000fe200078e00ff */
[----:B------:R-:W-:-:S04]  /*8860*/  ISETP.GT.U32.AND P0, PT, R3, 0x7f800000, PT ;  /* 0x7f8000000300780c */ /* 0x000fc80003f04070 */
[----:B------:R-:W-:-:S09]  /*8870*/  SEL R0, R0, 0x7c, P0 ;  /* 0x0000007c00007807 */ /* 0x000fd20000000000 */
.L_x_3313:
[----:B------:R-:W-:Y:S05]  /*8880*/  BSYNC B0 ;  /* 0x0000000000007941 */ /* 0x000fea0003800000 */
.L_x_3311:
[----:B------:R-:W-:Y:S01]  /*8890*/  LOP3.LUT R3, R7, 0x80000000, RZ, 0xc0, !PT ;  /* 0x8000000007037812 */ /* 0x000fe200078ec0ff */
[----:B------:R-:W-:-:S03]  /*88a0*/  IMAD.MOV.U32 R33, RZ, RZ, R27 ;  /* 0x000000ffff217224 */ /* 0x000fc600078e001b */
[----:B------:R-:W-:-:S04]  /*88b0*/  SHF.R.U32.HI R3, RZ, 0x18, R3 ;  /* 0x00000018ff037819 */ /* 0x000fc80000011603 */
[----:B------:R-:W-:-:S05]  /*88c0*/  LOP3.LUT R3, R0, R3, RZ, 0xfc, !PT ;  /* 0x0000000300037212 */ /* 0x000fca00078efcff */
[----:B------:R0:W-:Y:S01]  /*88d0*/  STG.E.U8 desc[UR36][R8.64], R3 ;  /* 0x0000000308007986 */ /* 0x0001e2000c101124 */
[----:B------:R-:W-:Y:S05]  /*88e0*/  BRA `(.L_x_3292) ;  /* 0x0000000800047947 */ /* 0x000fea0003800000 */
.L_x_3307:
[----:B------:R-:W-:Y:S01]  /*88f0*/  UMOV UR4, 0xf0000000 ;  /* 0xf000000000047882 */ /* 0x000fe20000000000 */
[----:B------:R-:W-:Y:S01]  /*8900*/  UMOV UR5, 0x380fffff ;  /* 0x380fffff00057882 */ /* 0x000fe20000000000 */
[----:B------:R-:W0:Y:S01]  /*8910*/  F2F.F32.F64 R0, R4 ;  /* 0x0000000400007310 */ /* 0x000e220000301000 */
[----:B------:R-:W-:Y:S01]  /*8920*/  DSETP.GEU.AND P0, PT, |R4|, UR4, PT ;  /* 0x0000000404007e2a */ /* 0x000fe2000bf0e200 */
[----:B------:R-:W-:-:S13]  /*8930*/  IMAD.MOV.U32 R33, RZ, RZ, R27 ;  /* 0x000000ffff217224 */ /* 0x000fda00078e001b */
[----:B0-----:R-:W-:-:S05]  /*8940*/  @!P0 FMUL R0, R0, 1.175494350822287508e-38 ;  /* 0x0080000000008820 */ /* 0x001fca0000400000 */
[----:B------:R-:W-:-:S05]  /*8950*/  F2FP.BF16.F32.PACK_AB R0, RZ, R0 ;  /* 0x00000000ff00723e */ /* 0x000fca00000010ff */
[----:B------:R0:W-:Y:S01]  /*8960*/  STG.E.U16 desc[UR36][R8.64], R0 ;  /* 0x0000000008007986 */ /* 0x0001e2000c101524 */
[----:B------:R-:W-:Y:S05]  /*8970*/  BRA `(.L_x_3292) ;  /* 0x0000000400e07947 */ /* 0x000fea0003800000 */
.L_x_3304:
        /* <DEDUP_REMOVED lines=8> */
[----:B------:R-:W0:Y:S01]  /*8a00*/  F2I.U32.F64.TRUNC R5, R4 ;  /* 0x0000000400057311 */ /* 0x000e22000030d000 */
[----:B------:R-:W-:Y:S01]  /*8a10*/  IMAD.MOV.U32 R33, RZ, RZ, R27 ;  /* 0x000000ffff217224 */ /* 0x000fe200078e001b */
[----:B0-----:R0:W-:Y:S01]  /*8a20*/  STG.E.U16 desc[UR36][R8.64], R5 ;  /* 0x0000000508007986 */ /* 0x0011e2000c101524 */
[----:B------:R-:W-:Y:S05]  /*8a30*/  BRA `(.L_x_3292) ;  /* 0x0000000400b07947 */ /* 0x000fea0003800000 */
.L_x_3316:
        /* <DEDUP_REMOVED lines=21> */
.L_x_3319:
[----:B------:R-:W-:-:S04]  /*8b90*/  LOP3.LUT R0, R7, 0x80000000, RZ, 0xc0, !PT ;  /* 0x8000000007007812 */ /* 0x000fc800078ec0ff */
[----:B------:R-:W-:-:S04]  /*8ba0*/  SHF.R.U32.HI R0, RZ, 0x18, R0 ;  /* 0x00000018ff007819 */ /* 0x000fc80000011600 */
[----:B------:R-:W-:-:S07]  /*8bb0*/  LOP3.LUT R0, R3, R0, RZ, 0xfc, !PT ;  /* 0x0000000003007212 */ /* 0x000fce00078efcff */
.L_x_3318:
[----:B------:R-:W-:Y:S05]  /*8bc0*/  BSYNC B0 ;  /* 0x0000000000007941 */ /* 0x000fea0003800000 */
.L_x_3317:
[----:B------:R0:W-:Y:S01]  /*8bd0*/  STG.E.U8 desc[UR36][R8.64], R0 ;  /* 0x0000000008007986 */ /* 0x0001e2000c101124 */
[----:B------:R-:W-:Y:S01]  /*8be0*/  IMAD.MOV.U32 R33, RZ, RZ, R27 ;  /* 0x000000ffff217224 */ /* 0x000fe200078e001b */
[----:B------:R-:W-:Y:S06]  /*8bf0*/  BRA `(.L_x_3292) ;  /* 0x0000000400407947 */ /* 0x000fec0003800000 */
.L_x_3315:
        /* <DEDUP_REMOVED lines=21> */
.L_x_3322:
[----:B------:R-:W-:-:S04]  /*8d50*/  LOP3.LUT R0, R7, 0x80000000, RZ, 0xc0, !PT ;  /* 0x8000000007007812 */ /* 0x000fc800078ec0ff */
[----:B------:R-:W-:-:S04]  /*8d60*/  SHF.R.U32.HI R0, RZ, 0x18, R0 ;  /* 0x00000018ff007819 */ /* 0x000fc80000011600 */
[----:B------:R-:W-:-:S07]  /*8d70*/  LOP3.LUT R0, R3, R0, RZ, 0xfc, !PT ;  /* 0x0000000003007212 */ /* 0x000fce00078efcff */
.L_x_3321:
[----:B------:R-:W-:Y:S05]  /*8d80*/  BSYNC B0 ;  /* 0x0000000000007941 */ /* 0x000fea0003800000 */
.L_x_3320:
[----:B------:R0:W-:Y:S01]  /*8d90*/  STG.E.U8 desc[UR36][R8.64], R0 ;  /* 0x0000000008007986 */ /* 0x0001e2000c101124 */
[----:B------:R-:W-:Y:S01]  /*8da0*/  IMAD.MOV.U32 R33, RZ, RZ, R27 ;  /* 0x000000ffff217224 */ /* 0x000fe200078e001b */
[----:B------:R-:W-:Y:S06]  /*8db0*/  BRA `(.L_x_3292) ;  /* 0x0000000000d07947 */ /* 0x000fec0003800000 */
.L_x_3314:
        /* <DEDUP_REMOVED lines=27> */
.L_x_3297:
        /* <DEDUP_REMOVED lines=16> */
.L_x_3325:
[----:B------:R-:W-:Y:S01]  /*9070*/  IMAD.MOV.U32 R33, RZ, RZ, R27 ;  /* 0x000000ffff217224 */ /* 0x000fe200078e001b */
[----:B------:R-:W-:Y:S06]  /*9080*/  BRA `(.L_x_3292) ;  /* 0x00000000001c7947 */ /* 0x000fec0003800000 */
.L_x_3324:
[----:B------:R-:W0:Y:S01]  /*9090*/  F2I.U64.F64.TRUNC R4, R4 ;  /* 0x0000000400047311 */ /* 0x000e22000030d800 */
[----:B------:R-:W-:Y:S01]  /*90a0*/  IMAD.MOV.U32 R33, RZ, RZ, R27 ;  /* 0x000000ffff217224 */ /* 0x000fe200078e001b */
[----:B0-----:R0:W-:Y:S01]  /*90b0*/  STG.E.64 desc[UR36][R8.64], R4 ;  /* 0x0000000408007986 */ /* 0x0011e2000c101b24 */
[----:B------:R-:W-:Y:S05]  /*90c0*/  BRA `(.L_x_3292) ;  /* 0x00000000000c7947 */ /* 0x000fea0003800000 */
.L_x_3323:
[----:B------:R-:W0:Y:S01]  /*90d0*/  F2I.U32.F64.TRUNC R5, R4 ;  /* 0x0000000400057311 */ /* 0x000e22000030d000 */
[----:B------:R-:W-:Y:S01]  /*90e0*/  IMAD.MOV.U32 R33, RZ, RZ, R27 ;  /* 0x000000ffff217224 */ /* 0x000fe200078e001b */
[----:B0-----:R0:W-:Y:S06]  /*90f0*/  STG.E desc[UR36][R8.64], R5 ;  /* 0x0000000508007986 */ /* 0x0011ec000c101924 */
.L_x_3292:
[----:B------:R-:W-:Y:S05]  /*9100*/  BSYNC B6 ;  /* 0x0000000000067941 */ /* 0x000fea0003800000 */
.L_x_3291:
[----:B------:R-:W-:Y:S01]  /*9110*/  ISETP.GE.AND P0, PT, R33, R2, PT ;  /* 0x000000022100720c */ /* 0x000fe20003f06270 */
[----:B------:R-:W-:-:S12]  /*9120*/  BSSY B6, `(.L_x_3326) ;  /* 0x0000230000067945 */ /* 0x000fd80003800000 */
[----:B------:R-:W-:Y:S05]  /*9130*/  @P0 BRA `(.L_x_3327) ;  /* 0x0000002000b80947 */ /* 0x000fea0003800000 */
[----:B0-----:R-:W0:Y:S01]  /*9140*/  LDC.64 R4, c[0x0][0x228] ;  /* 0x00008a00ff047b82 */ /* 0x001e220000000a00 */
[----:B-1----:R-:W-:Y:S01]  /*9150*/  IMAD R0, R32, 0x200, R33 ;  /* 0x0000020020007824 */ /* 0x002fe200078e0221 */
[----:B---3--:R-:W-:Y:S01]  /*9160*/  PRMT R6, R18, 0x9910, RZ ;  /* 0x0000991012067816 */ /* 0x008fe200000000ff */
[----:B------:R-:W-:Y:S02]  /*9170*/  ULDC UR4, c[0x0][0x254] ;  /* 0x0000950000047ab9 */ /* 0x000fe40000000800 */
[----:B--2-4-:R-:W-:Y:S02]  /*9180*/  IMAD R3, R0, UR4, RZ ;  /* 0x0000000400037c24 */ /* 0x014fe4000f8e02ff */
        /* <DEDUP_REMOVED lines=16> */
.L_x_3331:
[----:B------:R-:W0:Y:S02]  /*9290*/  F2I.S64.F64.TRUNC R28, R28 ;  /* 0x0000001c001c7311 */ /* 0x000e24000030d900 */
[----:B0-----:R-:W-:-:S05]  /*92a0*/  IMAD.MOV.U32 R3, RZ, RZ, R28 ;  /* 0x000000ffff037224 */ /* 0x001fca00078e001c */
[----:B------:R0:W-:Y:S01]  /*92b0*/  STG.E.U8 desc[UR36][R4.64], R3 ;  /* 0x0000000304007986 */ /* 0x0001e2000c101124 */
[----:B------:R-:W-:Y:S05]  /*92c0*/  BRA `(.L_x_3333) ;  /* 0x0000000c00f07947 */ /* 0x000fea0003800000 */
.L_x_3330:
        /* <DEDUP_REMOVED lines=9> */
.L_x_3335:
[----:B------:R-:W0:Y:S02]  /*9360*/  F2I.F64.TRUNC R29, R28 ;  /* 0x0000001c001d7311 */ /* 0x000e24000030d100 */
[----:B0-----:R0:W-:Y:S01]  /*9370*/  STG.E desc[UR36][R4.64], R29 ;  /* 0x0000001d04007986 */ /* 0x0011e2000c101924 */
[----:B------:R-:W-:Y:S05]  /*9380*/  BRA `(.L_x_3333) ;  /* 0x0000000c00c07947 */ /* 0x000fea0003800000 */
.L_x_3334:
[----:B------:R-:W0:Y:S02]  /*9390*/  F2I.F64.TRUNC R29, R28 ;  /* 0x0000001c001d7311 */ /* 0x000e24000030d100 */
[----:B0-----:R0:W-:Y:S01]  /*93a0*/  STG.E.U16 desc[UR36][R4.64], R29 ;  /* 0x0000001d04007986 */ /* 0x0011e2000c101524 */
[----:B------:R-:W-:Y:S05]  /*93b0*/  BRA `(.L_x_3333) ;  /* 0x0000000c00b47947 */ /* 0x000fea0003800000 */
.L_x_3329:
        /* <DEDUP_REMOVED lines=13> */
.L_x_3337:
        /* <DEDUP_REMOVED lines=8> */
.L_x_3336:
        /* <DEDUP_REMOVED lines=14> */
.L_x_3339:
        /* <DEDUP_REMOVED lines=9> */
.L_x_3338:
[----:B------:R4:W-:Y:S01]  /*9680*/  STG.E.64 desc[UR36][R4.64], R28 ;  /* 0x0000001c04007986 */ /* 0x0009e2000c101b24 */
[----:B------:R-:W-:Y:S05]  /*9690*/  BRA `(.L_x_3333) ;  /* 0x0000000800fc7947 */ /* 0x000fea0003800000 */
.L_x_3328:
        /* <DEDUP_REMOVED lines=12> */
.L_x_3342:
[----:B------:R-:W-:-:S05]  /*9760*/  CS2R R30, SRZ ;  /* 0x00000000001e7805 */ /* 0x000fca000001ff00 */
[----:B------:R0:W-:Y:S01]  /*9770*/  STG.E.128 desc[UR36][R4.64], R28 ;  /* 0x0000001c04007986 */ /* 0x0001e2000c101d24 */
[----:B------:R-:W-:Y:S05]  /*9780*/  BRA `(.L_x_3333) ;  /* 0x0000000800c07947 */ /* 0x000fea0003800000 */
.L_x_3341:
        /* <DEDUP_REMOVED lines=25> */
.L_x_3346:
[----:B------:R-:W-:Y:S05]  /*9920*/  BSYNC B0 ;  /* 0x0000000000007941 */ /* 0x000fea0003800000 */
.L_x_3345:
[----:B------:R-:W-:-:S05]  /*9930*/  LOP3.LUT R7, R0, R7, RZ, 0xfc, !PT ;  /* 0x0000000700077212 */ /* 0x000fca00078efcff */
[----:B------:R0:W-:Y:S01]  /*9940*/  STG.E.U8 desc[UR36][R4.64], R7 ;  /* 0x0000000704007986 */ /* 0x0001e2000c101124 */
[----:B------:R-:W-:Y:S05]  /*9950*/  BRA `(.L_x_3333) ;  /* 0x00000008004c7947 */ /* 0x000fea0003800000 */
.L_x_3344:
        /* <DEDUP_REMOVED lines=17> */
.L_x_3348:
[----:B------:R-:W-:Y:S01]  /*9a70*/  IMAD.MOV.U32 R0, RZ, RZ, 0x7f ;  /* 0x0000007fff007424 */ /* 0x000fe200078e00ff */
[----:B------:R-:W-:-:S04]  /*9a80*/  ISETP.GT.U32.AND P0, PT, R3, 0x7f800000, PT ;  /* 0x7f8000000300780c */ /* 0x000fc80003f04070 */
[----:B------:R-:W-:-:S09]  /*9a90*/  SEL R0, R0, 0x7c, P0 ;  /* 0x0000007c00007807 */ /* 0x000fd20000000000 */
.L_x_3349:
[----:B------:R-:W-:Y:S05]  /*9aa0*/  BSYNC B0 ;  /* 0x0000000000007941 */ /* 0x000fea0003800000 */
.L_x_3347:
[----:B------:R-:W-:-:S04]  /*9ab0*/  LOP3.LUT R3, R7, 0x80000000, RZ, 0xc0, !PT ;  /* 0x8000000007037812 */ /* 0x000fc800078ec0ff */
[----:B------:R-:W-:-:S04]  /*9ac0*/  SHF.R.U32.HI R3, RZ, 0x18, R3 ;  /* 0x00000018ff037819 */ /* 0x000fc80000011603 */
[----:B------:R-:W-:-:S05]  /*9ad0*/  LOP3.LUT R3, R0, R3, RZ, 0xfc, !PT ;  /* 0x0000000300037212 */ /* 0x000fca00078efcff */
[----:B------:R0:W-:Y:S01]  /*9ae0*/  STG.E.U8 desc[UR36][R4.64], R3 ;  /* 0x0000000304007986 */ /* 0x0001e2000c101124 */
[----:B------:R-:W-:Y:S05]  /*9af0*/  BRA `(.L_x_3333) ;  /* 0x0000000400e47947 */ /* 0x000fea0003800000 */
.L_x_3343:
        /* <DEDUP_REMOVED lines=8> */
.L_x_3340:
        /* <DEDUP_REMOVED lines=11> */
.L_x_3352:
        /* <DEDUP_REMOVED lines=21> */
.L_x_3355:
[----:B------:R-:W-:-:S04]  /*9d80*/  LOP3.LUT R0, R7, 0x80000000, RZ, 0xc0, !PT ;  /* 0x8000000007007812 */ /* 0x000fc800078ec0ff */
[----:B------:R-:W-:-:S04]  /*9d90*/  SHF.R.U32.HI R0, RZ, 0x18, R0 ;  /* 0x00000018ff007819 */ /* 0x000fc80000011600 */
[----:B------:R-:W-:-:S07]  /*9da0*/  LOP3.LUT R0, R3, R0, RZ, 0xfc, !PT ;  /* 0x0000000003007212 */ /* 0x000fce00078efcff */
.L_x_3354:
[----:B------:R-:W-:Y:S05]  /*9db0*/  BSYNC B0 ;  /* 0x0000000000007941 */ /* 0x000fea0003800000 */
.L_x_3353:
[----:B------:R0:W-:Y:S01]  /*9dc0*/  STG.E.U8 desc[UR36][R4.64], R0 ;  /* 0x0000000004007986 */ /* 0x0001e2000c101124 */
[----:B------:R-:W-:Y:S05]  /*9dd0*/  BRA `(.L_x_3333) ;  /* 0x00000004002c7947 */ /* 0x000fea0003800000 */
.L_x_3351:
        /* <DEDUP_REMOVED lines=21> */
.L_x_3358:
[----:B------:R-:W-:-:S04]  /*9f30*/  LOP3.LUT R0, R7, 0x80000000, RZ, 0xc0, !PT ;  /* 0x8000000007007812 */ /* 0x000fc800078ec0ff */
[----:B------:R-:W-:-:S04]  /*9f40*/  SHF.R.U32.HI R0, RZ, 0x18, R0 ;  /* 0x00000018ff007819 */ /* 0x000fc80000011600 */
[----:B------:R-:W-:-:S07]  /*9f50*/  LOP3.LUT R0, R3, R0, RZ, 0xfc, !PT ;  /* 0x0000000003007212 */ /* 0x000fce00078efcff */
.L_x_3357:
[----:B------:R-:W-:Y:S05]  /*9f60*/  BSYNC B0 ;  /* 0x0000000000007941 */ /* 0x000fea0003800000 */
.L_x_3356:
[----:B------:R0:W-:Y:S01]  /*9f70*/  STG.E.U8 desc[UR36][R4.64], R0 ;  /* 0x0000000004007986 */ /* 0x0001e2000c101124 */
[----:B------:R-:W-:Y:S05]  /*9f80*/  BRA `(.L_x_3333) ;  /* 0x0000000000c07947 */ /* 0x000fea0003800000 */
.L_x_3350:
        /* <DEDUP_REMOVED lines=26> */
.L_x_3332:
        /* <DEDUP_REMOVED lines=16> */
.L_x_3361:
[----:B------:R-:W-:Y:S05]  /*a230*/  BRA `(.L_x_3333) ;  /* 0x0000000000147947 */ /* 0x000fea0003800000 */
.L_x_3360:
[----:B------:R-:W0:Y:S02]  /*a240*/  F2I.U64.F64.TRUNC R28, R28 ;  /* 0x0000001c001c7311 */ /* 0x000e24000030d800 */
[----:B0-----:R0:W-:Y:S01]  /*a250*/  STG.E.64 desc[UR36][R4.64], R28 ;  /* 0x0000001c04007986 */ /* 0x0011e2000c101b24 */
[----:B------:R-:W-:Y:S05]  /*a260*/  BRA `(.L_x_3333) ;  /* 0x0000000000087947 */ /* 0x000fea0003800000 */
.L_x_3359:
[----:B------:R-:W0:Y:S02]  /*a270*/  F2I.U32.F64.TRUNC R29, R28 ;  /* 0x0000001c001d7311 */ /* 0x000e24000030d000 */
[----:B0-----:R0:W-:Y:S02]  /*a280*/  STG.E desc[UR36][R4.64], R29 ;  /* 0x0000001d04007986 */ /* 0x0011e4000c101924 */
.L_x_3333:
        /* <DEDUP_REMOVED lines=24> */
.L_x_3365:
[----:B------:R-:W0:Y:S02]  /*a410*/  F2I.S64.F64.TRUNC R24, R24 ;  /* 0x0000001800187311 */ /* 0x000e24000030d900 */
[----:B0-----:R-:W-:-:S05]  /*a420*/  IMAD.MOV.U32 R3, RZ, RZ, R24 ;  /* 0x000000ffff037224 */ /* 0x001fca00078e0018 */
[----:B------:R0:W-:Y:S01]  /*a430*/  STG.E.U8 desc[UR36][R4.64], R3 ;  /* 0x0000000304007986 */ /* 0x0001e2000c101124 */
[----:B------:R-:W-:Y:S05]  /*a440*/  BRA `(.L_x_3367) ;  /* 0x0000000c00f07947 */ /* 0x000fea0003800000 */
.L_x_3364:
        /* <DEDUP_REMOVED lines=9> */
.L_x_3369:
[----:B------:R-:W0:Y:S02]  /*a4e0*/  F2I.F64.TRUNC R25, R24 ;  /* 0x0000001800197311 */ /* 0x000e24000030d100 */
[----:B0-----:R0:W-:Y:S01]  /*a4f0*/  STG.E desc[UR36][R4.64], R25 ;  /* 0x0000001904007986 */ /* 0x0011e2000c101924 */
[----:B------:R-:W-:Y:S05]  /*a500*/  BRA `(.L_x_3367) ;  /* 0x0000000c00c07947 */ /* 0x000fea0003800000 */
.L_x_3368:
[----:B------:R-:W0:Y:S02]  /*a510*/  F2I.F64.TRUNC R25, R24 ;  /* 0x0000001800197311 */ /* 0x000e24000030d100 */
[----:B0-----:R0:W-:Y:S01]  /*a520*/  STG.E.U16 desc[UR36][R4.64], R25 ;  /* 0x0000001904007986 */ /* 0x0011e2000c101524 */
[----:B------:R-:W-:Y:S05]  /*a530*/  BRA `(.L_x_3367) ;  /* 0x0000000c00b47947 */ /* 0x000fea0003800000 */
.L_x_3363:
        /* <DEDUP_REMOVED lines=13> */
.L_x_3371:
        /* <DEDUP_REMOVED lines=8> */
.L_x_3370:
        /* <DEDUP_REMOVED lines=14> */
.L_x_3373:
        /* <DEDUP_REMOVED lines=9> */
.L_x_3372:
[----:B------:R0:W-:Y:S01]  /*a800*/  STG.E.64 desc[UR36][R4.64], R24 ;  /* 0x0000001804007986 */ /* 0x0001e2000c101b24 */
[----:B------:R-:W-:Y:S05]  /*a810*/  BRA `(.L_x_3367) ;  /* 0x0000000800fc7947 */ /* 0x000fea0003800000 */
.L_x_3362:
        /* <DEDUP_REMOVED lines=12> */
.L_x_3376:
[----:B------:R-:W-:-:S05]  /*a8e0*/  CS2R R26, SRZ ;  /* 0x00000000001a7805 */ /* 0x000fca000001ff00 */
[----:B------:R0:W-:Y:S01]  /*a8f0*/  STG.E.128 desc[UR36][R4.64], R24 ;  /* 0x0000001804007986 */ /* 0x0001e2000c101d24 */
[----:B------:R-:W-:Y:S05]  /*a900*/  BRA `(.L_x_3367) ;  /* 0x0000000800c07947 */ /* 0x000fea0003800000 */
.L_x_3375:
        /* <DEDUP_REMOVED lines=25> */
.L_x_3380:
[----:B------:R-:W-:Y:S05]  /*aaa0*/  BSYNC B0 ;  /* 0x0000000000007941 */ /* 0x000fea0003800000 */
.L_x_3379:
[----:B------:R-:W-:-:S05]  /*aab0*/  LOP3.LUT R7, R0, R7, RZ, 0xfc, !PT ;  /* 0x0000000700077212 */ /* 0x000fca00078efcff */
[----:B------:R0:W-:Y:S01]  /*aac0*/  STG.E.U8 desc[UR36][R4.64], R7 ;  /* 0x0000000704007986 */ /* 0x0001e2000c101124 */
[----:B------:R-:W-:Y:S05]  /*aad0*/  BRA `(.L_x_3367) ;  /* 0x00000008004c7947 */ /* 0x000fea0003800000 */
.L_x_3378:
        /* <DEDUP_REMOVED lines=17> */
.L_x_3382:
[----:B------:R-:W-:Y:S01]  /*abf0*/  IMAD.MOV.U32 R0, RZ, RZ, 0x7f ;  /* 0x0000007fff007424 */ /* 0x000fe200078e00ff */
[----:B------:R-:W-:-:S04]  /*ac00*/  ISETP.GT.U32.AND P0, PT, R3, 0x7f800000, PT ;  /* 0x7f8000000300780c */ /* 0x000fc80003f04070 */
[----:B------:R-:W-:-:S09]  /*ac10*/  SEL R0, R0, 0x7c, P0 ;  /* 0x0000007c00007807 */ /* 0x000fd20000000000 */
.L_x_3383:
[----:B------:R-:W-:Y:S05]  /*ac20*/  BSYNC B0 ;  /* 0x0000000000007941 */ /* 0x000fea0003800000 */
.L_x_3381:
[----:B------:R-:W-:-:S04]  /*ac30*/  LOP3.LUT R3, R7, 0x80000000, RZ, 0xc0, !PT ;  /* 0x8000000007037812 */ /* 0x000fc800078ec0ff */
[----:B------:R-:W-:-:S04]  /*ac40*/  SHF.R.U32.HI R3, RZ, 0x18, R3 ;  /* 0x00000018ff037819 */ /* 0x000fc80000011603 */
[----:B------:R-:W-:-:S05]  /*ac50*/  LOP3.LUT R3, R0, R3, RZ, 0xfc, !PT ;  /* 0x0000000300037212 */ /* 0x000fca00078efcff */
[----:B------:R0:W-:Y:S01]  /*ac60*/  STG.E.U8 desc[UR36][R4.64], R3 ;  /* 0x0000000304007986 */ /* 0x0001e2000c101124 */
[----:B------:R-:W-:Y:S05]  /*ac70*/  BRA `(.L_x_3367) ;  /* 0x0000000400e47947 */ /* 0x000fea0003800000 */
.L_x_3377:
        /* <DEDUP_REMOVED lines=8> */
.L_x_3374:
        /* <DEDUP_REMOVED lines=11> */
.L_x_3386:
        /* <DEDUP_REMOVED lines=21> */
.L_x_3389:
[----:B------:R-:W-:-:S04]  /*af00*/  LOP3.LUT R0, R7, 0x80000000, RZ, 0xc0, !PT ;  /* 0x8000000007007812 */ /* 0x000fc800078ec0ff */
[----:B------:R-:W-:-:S04]  /*af10*/  SHF.R.U32.HI R0, RZ, 0x18, R0 ;  /* 0x00000018ff007819 */ /* 0x000fc80000011600 */
[----:B------:R-:W-:-:S07]  /*af20*/  LOP3.LUT R0, R3, R0, RZ, 0xfc, !PT ;  /* 0x0000000003007212 */ /* 0x000fce00078efcff */
.L_x_3388:
[----:B------:R-:W-:Y:S05]  /*af30*/  BSYNC B0 ;  /* 0x0000000000007941 */ /* 0x000fea0003800000 */
.L_x_3387:
[----:B------:R0:W-:Y:S01]  /*af40*/  STG.E.U8 desc[UR36][R4.64], R0 ;  /* 0x0000000004007986 */ /* 0x0001e2000c101124 */
[----:B------:R-:W-:Y:S05]  /*af50*/  BRA `(.L_x_3367) ;  /* 0x00000004002c7947 */ /* 0x000fea0003800000 */
.L_x_3385:
        /* <DEDUP_REMOVED lines=21> */
.L_x_3392:
[----:B------:R-:W-:-:S04]  /*b0b0*/  LOP3.LUT R0, R7, 0x80000000, RZ, 0xc0, !PT ;  /* 0x8000000007007812 */ /* 0x000fc800078ec0ff */
[----:B------:R-:W-:-:S04]  /*b0c0*/  SHF.R.U32.HI R0, RZ, 0x18, R0 ;  /* 0x00000018ff007819 */ /* 0x000fc80000011600 */
[----:B------:R-:W-:-:S07]  /*b0d0*/  LOP3.LUT R0, R3, R0, RZ, 0xfc, !PT ;  /* 0x0000000003007212 */ /* 0x000fce00078efcff */
.L_x_3391:
[----:B------:R-:W-:Y:S05]  /*b0e0*/  BSYNC B0 ;  /* 0x0000000000007941 */ /* 0x000fea0003800000 */
.L_x_3390:
[----:B------:R0:W-:Y:S01]  /*b0f0*/  STG.E.U8 desc[UR36][R4.64], R0 ;  /* 0x0000000004007986 */ /* 0x0001e2000c101124 */
[----:B------:R-:W-:Y:S05]  /*b100*/  BRA `(.L_x_3367) ;  /* 0x0000000000c07947 */ /* 0x000fea0003800000 */
.L_x_3384:
        /* <DEDUP_REMOVED lines=26> */
.L_x_3366:
        /* <DEDUP_REMOVED lines=16> */
.L_x_3395:
[----:B------:R-:W-:Y:S05]  /*b3b0*/  BRA `(.L_x_3367) ;  /* 0x0000000000147947 */ /* 0x000fea0003800000 */
.L_x_3394:
[----:B------:R-:W0:Y:S02]  /*b3c0*/  F2I.U64.F64.TRUNC R24, R24 ;  /* 0x0000001800187311 */ /* 0x000e24000030d800 */
[----:B0-----:R0:W-:Y:S01]  /*b3d0*/  STG.E.64 desc[UR36][R4.64], R24 ;  /* 0x0000001804007986 */ /* 0x0011e2000c101b24 */
[----:B------:R-:W-:Y:S05]  /*b3e0*/  BRA `(.L_x_3367) ;  /* 0x0000000000087947 */ /* 0x000fea0003800000 */
.L_x_3393:
[----:B------:R-:W0:Y:S02]  /*b3f0*/  F2I.U32.F64.TRUNC R25, R24 ;  /* 0x0000001800197311 */ /* 0x000e24000030d000 */
[----:B0-----:R0:W-:Y:S02]  /*b400*/  STG.E desc[UR36][R4.64], R25 ;  /* 0x0000001904007986 */ /* 0x0011e4000c101924 */
.L_x_3367:
[----:B------:R-:W-:-:S07]  /*b410*/  VIADD R33, R33, 0x80 ;  /* 0x0000008021217836 */ /* 0x000fce0000000000 */
.L_x_3327:
[----:B------:R-:W-:Y:S05]  /*b420*/  BSYNC B6 ;  /* 0x0000000000067941 */ /* 0x000fea0003800000 */
.L_x_3326:
        /* <DEDUP_REMOVED lines=22> */
.L_x_3399:
[----:B------:R-:W0:Y:S02]  /*b590*/  F2I.S64.F64.TRUNC R16, R16 ;  /* 0x0000001000107311 */ /* 0x000e24000030d900 */
[----:B0-----:R-:W-:-:S05]  /*b5a0*/  IMAD.MOV.U32 R5, RZ, RZ, R16 ;  /* 0x000000ffff057224 */ /* 0x001fca00078e0010 */
[----:B------:R-:W-:Y:S01]  /*b5b0*/  STG.E.U8 desc[UR36][R2.64], R5 ;  /* 0x0000000502007986 */ /* 0x000fe2000c101124 */
[----:B------:R-:W-:Y:S05]  /*b5c0*/  EXIT ;  /* 0x000000000000794d */ /* 0x000fea0003800000 */
.L_x_3398:
        /* <DEDUP_REMOVED lines=9> */
.L_x_3402:
[----:B------:R-:W0:Y:S02]  /*b660*/  F2I.F64.TRUNC R17, R16 ;  /* 0x0000001000117311 */ /* 0x000e24000030d100 */
[----:B0-----:R-:W-:Y:S01]  /*b670*/  STG.E desc[UR36][R2.64], R17 ;  /* 0x0000001102007986 */ /* 0x001fe2000c101924 */
[----:B------:R-:W-:Y:S05]  /*b680*/  EXIT ;  /* 0x000000000000794d */ /* 0x000fea0003800000 */
.L_x_3401:
[----:B------:R-:W0:Y:S02]  /*b690*/  F2I.F64.TRUNC R17, R16 ;  /* 0x0000001000117311 */ /* 0x000e24000030d100 */
[----:B0-----:R-:W-:Y:S01]  /*b6a0*/  STG.E.U16 desc[UR36][R2.64], R17 ;  /* 0x0000001102007986 */ /* 0x001fe2000c101524 */
[----:B------:R-:W-:Y:S05]  /*b6b0*/  EXIT ;  /* 0x000000000000794d */ /* 0x000fea0003800000 */
.L_x_3397:
        /* <DEDUP_REMOVED lines=13> */
.L_x_3404:
        /* <DEDUP_REMOVED lines=8> */
.L_x_3403:
        /* <DEDUP_REMOVED lines=14> */
.L_x_3406:
        /* <DEDUP_REMOVED lines=9> */
.L_x_3405:
[----:B------:R-:W-:Y:S01]  /*b980*/  STG.E.64 desc[UR36][R2.64], R16 ;  /* 0x0000001002007986 */ /* 0x000fe2000c101b24 */
[----:B------:R-:W-:Y:S05]  /*b990*/  EXIT ;  /* 0x000000000000794d */ /* 0x000fea0003800000 */
.L_x_3396:
        /* <DEDUP_REMOVED lines=12> */
.L_x_3409:
[----:B------:R-:W-:-:S05]  /*ba60*/  CS2R R18, SRZ ;  /* 0x0000000000127805 */ /* 0x000fca000001ff00 */
[----:B------:R-:W-:Y:S01]  /*ba70*/  STG.E.128 desc[UR36][R2.64], R16 ;  /* 0x0000001002007986 */ /* 0x000fe2000c101d24 */
[----:B------:R-:W-:Y:S05]  /*ba80*/  EXIT ;  /* 0x000000000000794d */ /* 0x000fea0003800000 */
.L_x_3408:
        /* <DEDUP_REMOVED lines=25> */
.L_x_3413:
[----:B------:R-:W-:Y:S05]  /*bc20*/  BSYNC B0 ;  /* 0x0000000000007941 */ /* 0x000fea0003800000 */
.L_x_3412:
[----:B------:R-:W-:-:S05]  /*bc30*/  LOP3.LUT R5, R0, R5, RZ, 0xfc, !PT ;  /* 0x0000000500057212 */ /* 0x000fca00078efcff */
[----:B------:R-:W-:Y:S01]  /*bc40*/  STG.E.U8 desc[UR36][R2.64], R5 ;  /* 0x0000000502007986 */ /* 0x000fe2000c101124 */
[----:B------:R-:W-:Y:S05]  /*bc50*/  EXIT ;  /* 0x000000000000794d */ /* 0x000fea0003800000 */
.L_x_3411:
        /* <DEDUP_REMOVED lines=17> */
.L_x_3415:
[----:B------:R-:W-:Y:S01]  /*bd70*/  IMAD.MOV.U32 R0, RZ, RZ, 0x7f ;  /* 0x0000007fff007424 */ /* 0x000fe200078e00ff */
[----:B------:R-:W-:-:S04]  /*bd80*/  ISETP.GT.U32.AND P0, PT, R4, 0x7f800000, PT ;  /* 0x7f8000000400780c */ /* 0x000fc80003f04070 */
[----:B------:R-:W-:-:S09]  /*bd90*/  SEL R0, R0, 0x7c, P0 ;  /* 0x0000007c00007807 */ /* 0x000fd20000000000 */
.L_x_3416:
[----:B------:R-:W-:Y:S05]  /*bda0*/  BSYNC B0 ;  /* 0x0000000000007941 */ /* 0x000fea0003800000 */
.L_x_3414:
[----:B------:R-:W-:-:S04]  /*bdb0*/  LOP3.LUT R4, R5, 0x80000000, RZ, 0xc0, !PT ;  /* 0x8000000005047812 */ /* 0x000fc800078ec0ff */
[----:B------:R-:W-:-:S04]  /*bdc0*/  SHF.R.U32.HI R5, RZ, 0x18, R4 ;  /* 0x00000018ff057819 */ /* 0x000fc80000011604 */
[----:B------:R-:W-:-:S05]  /*bdd0*/  LOP3.LUT R5, R0, R5, RZ, 0xfc, !PT ;  /* 0x0000000500057212 */ /* 0x000fca00078efcff */
[----:B------:R-:W-:Y:S01]  /*bde0*/  STG.E.U8 desc[UR36][R2.64], R5 ;  /* 0x0000000502007986 */ /* 0x000fe2000c101124 */
[----:B------:R-:W-:Y:S05]  /*bdf0*/  EXIT ;  /* 0x000000000000794d */ /* 0x000fea0003800000 */
.L_x_3410:
        /* <DEDUP_REMOVED lines=8> */
.L_x_3407:
        /* <DEDUP_REMOVED lines=11> */
.L_x_3419:
        /* <DEDUP_REMOVED lines=21> */
.L_x_3422:
[----:B------:R-:W-:-:S04]  /*c080*/  LOP3.LUT R0, R7, 0x80000000, RZ, 0xc0, !PT ;  /* 0x8000000007007812 */ /* 0x000fc800078ec0ff */
[----:B------:R-:W-:-:S04]  /*c090*/  SHF.R.U32.HI R5, RZ, 0x18, R0 ;  /* 0x00000018ff057819 */ /* 0x000fc80000011600 */
[----:B------:R-:W-:-:S04]  /*c0a0*/  LOP3.LUT R4, R4, R5, RZ, 0xfc, !PT ;  /* 0x0000000504047212 */ /* 0x000fc800078efcff */
[----:B------:R-:W-:-:S07]  /*c0b0*/  PRMT R0, R4, 0x7610, R0 ;  /* 0x0000761004007816 */ /* 0x000fce0000000000 */
.L_x_3421:
[----:B------:R-:W-:Y:S05]  /*c0c0*/  BSYNC B0 ;  /* 0x0000000000007941 */ /* 0x000fea0003800000 */
.L_x_3420:
[----:B------:R-:W-:Y:S01]  /*c0d0*/  STG.E.U8 desc[UR36][R2.64], R0 ;  /* 0x0000000002007986 */ /* 0x000fe2000c101124 */
[----:B------:R-:W-:Y:S05]  /*c0e0*/  EXIT ;  /* 0x000000000000794d */ /* 0x000fea0003800000 */
.L_x_3418:
        /* <DEDUP_REMOVED lines=21> */
.L_x_3425:
[----:B------:R-:W-:-:S04]  /*c240*/  LOP3.LUT R0, R7, 0x80000000, RZ, 0xc0, !PT ;  /* 0x8000000007007812 */ /* 0x000fc800078ec0ff */
[----:B------:R-:W-:-:S04]  /*c250*/  SHF.R.U32.HI R5, RZ, 0x18, R0 ;  /* 0x00000018ff057819 */ /* 0x000fc80000011600 */
[----:B------:R-:W-:-:S04]  /*c260*/  LOP3.LUT R4, R4, R5, RZ, 0xfc, !PT ;  /* 0x0000000504047212 */ /* 0x000fc800078efcff */
[----:B------:R-:W-:-:S07]  /*c270*/  PRMT R0, R4, 0x7610, R0 ;  /* 0x0000761004007816 */ /* 0x000fce0000000000 */
.L_x_3424:
[----:B------:R-:W-:Y:S05]  /*c280*/  BSYNC B0 ;  /* 0x0000000000007941 */ /* 0x000fea0003800000 */
.L_x_3423:
[----:B------:R-:W-:Y:S01]  /*c290*/  STG.E.U8 desc[UR36][R2.64], R0 ;  /* 0x0000000002007986 */ /* 0x000fe2000c101124 */
[----:B------:R-:W-:Y:S05]  /*c2a0*/  EXIT ;  /* 0x000000000000794d */ /* 0x000fea0003800000 */
.L_x_3417:
        /* <DEDUP_REMOVED lines=26> */
.L_x_3400:
        /* <DEDUP_REMOVED lines=16> */
.L_x_3428:
[----:B------:R-:W-:Y:S05]  /*c550*/  EXIT ;  /* 0x000000000000794d */ /* 0x000fea0003800000 */
.L_x_3427:
[----:B------:R-:W0:Y:S02]  /*c560*/  F2I.U64.F64.TRUNC R16, R16 ;  /* 0x0000001000107311 */ /* 0x000e24000030d800 */
[----:B0-----:R-:W-:Y:S01]  /*c570*/  STG.E.64 desc[UR36][R2.64], R16 ;  /* 0x0000001002007986 */ /* 0x001fe2000c101b24 */
[----:B------:R-:W-:Y:S05]  /*c580*/  EXIT ;  /* 0x000000000000794d */ /* 0x000fea0003800000 */
.L_x_3426:
[----:B------:R-:W0:Y:S02]  /*c590*/  F2I.U32.F64.TRUNC R17, R16 ;  /* 0x0000001000117311 */ /* 0x000e24000030d000 */
[----:B0-----:R-:W-:Y:S01]  /*c5a0*/  STG.E desc[UR36][R2.64], R17 ;  /* 0x0000001102007986 */ /* 0x001fe2000c101924 */
[----:B------:R-:W-:Y:S05]  /*c5b0*/  EXIT ;  /* 0x000000000000794d */ /* 0x000fea0003800000 */
.L_x_3429:
        /* <DEDUP_REMOVED lines=12> */
.L_x_7984:


//--------------------- .text._ZN2at6native18elementwise_kernelILi128ELi2EZNS0_22gpu_kernel_impl_nocastIZZZNS0_44_GLOBAL__N__40a83637_7_Lerp_cu_f5210f67_358318lerp_scalar_kernelERNS_18TensorIteratorBaseERKN3c106ScalarEENKUlvE0_clEvENKUlvE_clEvEUlddE_EEvS5_RKT_EUliE_EEviT1_ --------------------------
	.section	.text._ZN2at6native18elementwise_kernelILi128ELi2EZNS0_22gpu_kernel_impl_nocastIZZZNS0_44_GLOBAL__N__40a83637_7_Lerp_cu_f5210f67_358318lerp_scalar_kernelERNS_18TensorIteratorBaseERKN3c106ScalarEENKUlvE0_clEvENKUlvE_clEvEUlddE_EEvS5_RKT_EUliE_EEviT1_,"ax",@progbits
	.align	128
        .global         _ZN2at6native18elementwise_kernelILi128ELi2EZNS0_22gpu_kernel_impl_nocastIZZZNS0_44_GLOBAL__N__40a83637_7_Lerp_cu_f5210f67_358318lerp_scalar_kernelERNS_18TensorIteratorBaseERKN3c106ScalarEENKUlvE0_clEvENKUlvE_clEvEUlddE_EEvS5_RKT_EUliE_EEviT1_
        .type           _ZN2at6native18elementwise_kernelILi128ELi2EZNS0_22gpu_kernel_impl_nocastIZZZNS0_44_GLOBAL__N__40a83637_7_Lerp_cu_f5210f67_358318lerp_scalar_kernelERNS_18TensorIteratorBaseERKN3c106ScalarEENKUlvE0_clEvENKUlvE_clEvEUlddE_EEvS5_RKT_EUliE_EEviT1_,@function
        .size           _ZN2at6native18elementwise_kernelILi128ELi2EZNS0_22gpu_kernel_impl_nocastIZZZNS0_44_GLOBAL__N__40a83637_7_Lerp_cu_f5210f67_358318lerp_scalar_kernelERNS_18TensorIteratorBaseERKN3c106ScalarEENKUlvE0_clEvENKUlvE_clEvEUlddE_EEvS5_RKT_EUliE_EEviT1_,(.L_x_7985 - _ZN2at6native18elementwise_kernelILi128ELi2EZNS0_22gpu_kernel_impl_nocastIZZZNS0_44_GLOBAL__N__40a83637_7_Lerp_cu_f5210f67_358318lerp_scalar_kernelERNS_18TensorIteratorBaseERKN3c106ScalarEENKUlvE0_clEvENKUlvE_clEvEUlddE_EEvS5_RKT_EUliE_EEviT1_)
        .other          _ZN2at6native18elementwise_kernelILi128ELi2EZNS0_22gpu_kernel_impl_nocastIZZZNS0_44_GLOBAL__N__40a83637_7_Lerp_cu_f5210f67_358318lerp_scalar_kernelERNS_18TensorIteratorBaseERKN3c106ScalarEENKUlvE0_clEvENKUlvE_clEvEUlddE_EEvS5_RKT_EUliE_EEviT1_,@"STO_CUDA_ENTRY STV_DEFAULT"
_ZN2at6native18elementwise_kernelILi128ELi2EZNS0_22gpu_kernel_impl_nocastIZZZNS0_44_GLOBAL__N__40a83637_7_Lerp_cu_f5210f67_358318lerp_scalar_kernelERNS_18TensorIteratorBaseERKN3c106ScalarEENKUlvE0_clEvENKUlvE_clEvEUlddE_EEvS5_RKT_EUliE_EEviT1_:
.text._ZN2at6native18elementwise_kernelILi128ELi2EZNS0_22gpu_kernel_impl_nocastIZZZNS0_44_GLOBAL__N__40a83637_7_Lerp_cu_f5210f67_358318lerp_scalar_kernelERNS_18TensorIteratorBaseERKN3c106ScalarEENKUlvE0_clEvENKUlvE_clEvEUlddE_EEvS5_RKT_EUliE_EEviT1_:
        /* <DEDUP_REMOVED lines=363> */
.L_x_3432:
[----:B------:R-:W-:Y:S01]  /*16b0*/  ULDC.64 UR10, c[0x0][0x488] ;  /* 0x00012200000a7ab9 */ /* 0x000fe20000000a00 */
[----:B------:R-:W-:Y:S01]  /*16c0*/  ULDC.64 UR8, c[0x0][0x480] ;  /* 0x0001200000087ab9 */ /* 0x000fe20000000a00 */
[----:B------:R-:W-:Y:S01]  /*16d0*/  IADD3 R4, P1, R4, UR10, RZ ;  /* 0x0000000a04047c10 */ /* 0x000fe2000ff3e0ff */
[----:B------:R-:W0:Y:S01]  /*16e0*/  LDC.64 R14, c[0x0][0x490] ;  /* 0x00012400ff0e7b82 */ /* 0x000e220000000a00 */
[----:B------:R-:W-:Y:S02]  /*16f0*/  IADD3 R12, P0, R2, UR8, RZ ;  /* 0x00000008020c7c10 */ /* 0x000fe4000ff1e0ff */
[----:B------:R-:W-:Y:S02]  /*1700*/  IADD3.X R5, RZ, UR11, RZ, P1, !PT ;  /* 0x0000000bff057c10 */ /* 0x000fe40008ffe4ff */
[----:B------:R-:W-:Y:S01]  /*1710*/  IADD3.X R13, RZ, UR9, RZ, P0, !PT ;  /* 0x00000009ff0d7c10 */ /* 0x000fe200087fe4ff */
[----:B------:R-:W-:-:S03]  /*1720*/  ULDC.64 UR8, c[0x0][0x478] ;  /* 0x00011e0000087ab9 */ /* 0x000fc60000000a00 */
[----:B------:R-:W2:Y:S04]  /*1730*/  LDG.E.64 R4, desc[UR4][R4.64] ;  /* 0x0000000404047981 */ /* 0x000ea8000c1e1b00 */
[----:B------:R-:W2:Y:S01]  /*1740*/  LDG.E.64 R6, desc[UR4][R12.64] ;  /* 0x000000040c067981 */ /* 0x000ea2000c1e1b00 */
[C---:B0-----:R-:W-:Y:S02]  /*1750*/  DADD R10, -R14.reuse, 1 ;  /* 0x3ff000000e0a7429 */ /* 0x041fe40000000100 */
[----:B------:R-:W-:Y:S02]  /*1760*/  DSETP.GEU.AND P0, PT, |R14|, 0.5, PT ;  /* 0x3fe000000e00742a */ /* 0x000fe40003f0e200 */
[----:B--2---:R-:W-:-:S08]  /*1770*/  DADD R8, R4, -R6 ;  /* 0x0000000004087229 */ /* 0x004fd00000000806 */
[C---:B------:R-:W-:Y:S02]  /*1780*/  DFMA R10, -R8.reuse, R10, R4 ;  /* 0x0000000a080a722b */ /* 0x040fe40000000104 */
[----:B------:R-:W-:Y:S01]  /*1790*/  DFMA R6, R8, R14, R6 ;  /* 0x0000000e0806722b */ /* 0x000fe20000000006 */
[----:B------:R-:W-:-:S04]  /*17a0*/  IADD3 R8, P1, R3, UR8, RZ ;  /* 0x0000000803087c10 */ /* 0x000fc8000ff3e0ff */
[----:B------:R-:W-:-:S05]  /*17b0*/  IADD3.X R9, RZ, UR9, RZ, P1, !PT ;  /* 0x00000009ff097c10 */ /* 0x000fca0008ffe4ff */
[----:B------:R-:W-:Y:S02]  /*17c0*/  FSEL R2, R10, R6, P0 ;  /* 0x000000060a027208 */ /* 0x000fe40000000000 */
[----:B------:R-:W-:Y:S02]  /*17d0*/  FSEL R3, R11, R7, P0 ;  /* 0x000000070b037208 */ /* 0x000fe40000000000 */
[----:B------:R-:W-:-:S03]  /*17e0*/  IADD3 R11, R0, 0x80, RZ ;  /* 0x00000080000b7810 */ /* 0x000fc60007ffe0ff */
[----:B------:R0:W-:Y:S04]  /*17f0*/  STG.E.64 desc[UR4][R8.64], R2 ;  /* 0x0000000208007986 */ /* 0x0001e8000c101b04 */
.L_x_3431:
[----:B------:R-:W-:Y:S05]  /*1800*/  BSYNC B0 ;  /* 0x0000000000007941 */ /* 0x000fea0003800000 */
.L_x_3430:
[----:B------:R-:W-:-:S13]  /*1810*/  ISETP.GE.AND P0, PT, R11, UR6, PT ;  /* 0x000000060b007c0c */ /* 0x000fda000bf06270 */
[----:B------:R-:W-:Y:S05]  /*1820*/  @P0 EXIT ;  /* 0x000000000000094d */ /* 0x000fea0003800000 */
[----:B0-----:R-:W0:Y:S01]  /*1830*/  LDC R8, c[0x0][0x218] ;  /* 0x00008600ff087b82 */ /* 0x001e220000000800 */
[----:B------:R-:W-:Y:S02]  /*1840*/  MOV R0, RZ ;  /* 0x000000ff00007202 */ /* 0x000fe40000000f00 */
[----:B------:R-:W-:Y:S02]  /*1850*/  CS2R R2, SRZ ;  /* 0x0000000000027805 */ /* 0x000fe4000001ff00 */
[----:B0-----:R-:W-:-:S13]  /*1860*/  ISETP.NE.AND P0, PT, R8, RZ, PT ;  /* 0x000000ff0800720c */ /* 0x001fda0003f05270 */
[----:B------:R-:W-:Y:S05]  /*1870*/  @!P0 BRA `(.L_x_3433) ;  /* 0x0000001400708947 */ /* 0x000fea0003800000 */
[----:B------:R-:W-:Y:S01]  /*1880*/  HFMA2.MMA R2, -RZ, RZ, 0, 0 ;  /* 0x00000000ff027435 */ /* 0x000fe200000001ff */
[----:B------:R-:W-:Y:S01]  /*1890*/  MOV R3, R11 ;  /* 0x0000000b00037202 */ /* 0x000fe20000000f00 */
[----:B------:R-:W-:Y:S01]  /*18a0*/  ULDC.64 UR6, c[0x0][0x220] ;  /* 0x0000880000067ab9 */ /* 0x000fe20000000a00 */
[----:B------:R-:W-:Y:S01]  /*18b0*/  ISETP.NE.AND P0, PT, R8, 0x1, PT ;  /* 0x000000010800780c */ /* 0x000fe20003f05270 */
[----:B------:R-:W-:-:S06]  /*18c0*/  ULDC UR8, c[0x0][0x350] ;  /* 0x0000d40000087ab9 */ /* 0x000fcc0000000800 */
        /* <DEDUP_REMOVED lines=343> */
.L_x_3433:
[----:B------:R-:W-:Y:S01]  /*2e40*/  ULDC.64 UR6, c[0x0][0x480] ;  /* 0x0001200000067ab9 */ /* 0x000fe20000000a00 */
[----:B------:R-:W-:Y:S01]  /*2e50*/  ULDC.64 UR8, c[0x0][0x488] ;  /* 0x0001220000087ab9 */ /* 0x000fe20000000a00 */
[----:B------:R-:W-:Y:S01]  /*2e60*/  IADD3 R12, P0, R2, UR6, RZ ;  /* 0x00000006020c7c10 */ /* 0x000fe2000ff1e0ff */
[----:B------:R-:W0:Y:S01]  /*2e70*/  LDC.64 R14, c[0x0][0x490] ;  /* 0x00012400ff0e7b82 */ /* 0x000e220000000a00 */
[----:B------:R-:W-:Y:S02]  /*2e80*/  IADD3 R10, P1, R0, UR8, RZ ;  /* 0x00000008000a7c10 */ /* 0x000fe4000ff3e0ff */
[----:B------:R-:W-:Y:S01]  /*2e90*/  IADD3.X R13, RZ, UR7, RZ, P0, !PT ;  /* 0x00000007ff0d7c10 */ /* 0x000fe200087fe4ff */
[----:B------:R-:W-:Y:S01]  /*2ea0*/  ULDC.64 UR6, c[0x0][0x478] ;  /* 0x00011e0000067ab9 */ /* 0x000fe20000000a00 */
[----:B------:R-:W-:-:S03]  /*2eb0*/  IADD3.X R11, RZ, UR9, RZ, P1, !PT ;  /* 0x00000009ff0b7c10 */ /* 0x000fc60008ffe4ff */
[----:B------:R-:W2:Y:S04]  /*2ec0*/  LDG.E.64 R6, desc[UR4][R12.64] ;  /* 0x000000040c067981 */ /* 0x000ea8000c1e1b00 */
[----:B------:R-:W2:Y:S01]  /*2ed0*/  LDG.E.64 R4, desc[UR4][R10.64] ;  /* 0x000000040a047981 */ /* 0x000ea2000c1e1b00 */
[C---:B0-----:R-:W-:Y:S02]  /*2ee0*/  DADD R16, -R14.reuse, 1 ;  /* 0x3ff000000e107429 */ /* 0x041fe40000000100 */
[----:B------:R-:W-:Y:S02]  /*2ef0*/  DSETP.GEU.AND P1, PT, |R14|, 0.5, PT ;  /* 0x3fe000000e00742a */ /* 0x000fe40003f2e200 */
[----:B--2---:R-:W-:-:S08]  /*2f00*/  DADD R8, R4, -R6 ;  /* 0x0000000004087229 */ /* 0x004fd00000000806 */
[----:B------:R-:W-:Y:S02]  /*2f10*/  DFMA R4, R16, -R8, R4 ;  /* 0x800000081004722b */ /* 0x000fe40000000004 */
[----:B------:R-:W-:Y:S01]  /*2f20*/  DFMA R6, R8, R14, R6 ;  /* 0x0000000e0806722b */ /* 0x000fe20000000006 */
[----:B------:R-:W-:-:S04]  /*2f30*/  IADD3 R8, P0, R3, UR6, RZ ;  /* 0x0000000603087c10 */ /* 0x000fc8000ff1e0ff */
[----:B------:R-:W-:-:S05]  /*2f40*/  IADD3.X R9, RZ, UR7, RZ, P0, !PT ;  /* 0x00000007ff097c10 */ /* 0x000fca00087fe4ff */
[----:B------:R-:W-:Y:S02]  /*2f50*/  FSEL R2, R4, R6, P1 ;  /* 0x0000000604027208 */ /* 0x000fe40000800000 */
[----:B------:R-:W-:-:S05]  /*2f60*/  FSEL R3, R5, R7, P1 ;  /* 0x0000000705037208 */ /* 0x000fca0000800000 */
[----:B------:R-:W-:Y:S01]  /*2f70*/  STG.E.64 desc[UR4][R8.64], R2 ;  /* 0x0000000208007986 */ /* 0x000fe2000c101b04 */
[----:B------:R-:W-:Y:S05]  /*2f80*/  EXIT ;  /* 0x000000000000794d */ /* 0x000fea0003800000 */
.L_x_3434:
        /* <DEDUP_REMOVED lines=15> */
.L_x_7985:


//--------------------- .text._ZN2at6native27unrolled_elementwise_kernelIZZZNS0_44_GLOBAL__N__40a83637_7_Lerp_cu_f5210f67_358318lerp_scalar_kernelERNS_18TensorIteratorBaseERKN3c106ScalarEENKUlvE0_clEvENKUlvE_clEvEUlddE_St5arrayIPcLm3EELi4E23TrivialOffsetCalculatorILi2EjESF_ILi1EjENS0_6memory15LoadWithoutCastENSI_16StoreWithoutCastEEEviT_T0_T2_T3_T4_T5_ --------------------------
	.section	.text._ZN2at6native27unrolled_elementwise_kernelIZZZNS0_44_GLOBAL__N__40a83637_7_Lerp_cu_f5210f67_358318lerp_scalar_kernelERNS_18TensorIteratorBaseERKN3c106ScalarEENKUlvE0_clEvENKUlvE_clEvEUlddE_St5arrayIPcLm3EELi4E23TrivialOffsetCalculatorILi2EjESF_ILi1EjENS0_6memory15LoadWithoutCastENSI_16StoreWithoutCastEEEviT_T0_T2_T3_T4_T5_,"ax",@progbits
	.align	128
        .global         _ZN2at6native27unrolled_elementwise_kernelIZZZNS0_44_GLOBAL__N__40a83637_7_Lerp_cu_f5210f67_358318lerp_scalar_kernelERNS_18TensorIteratorBaseERKN3c106ScalarEENKUlvE0_clEvENKUlvE_clEvEUlddE_St5arrayIPcLm3EELi4E23TrivialOffsetCalculatorILi2EjESF_ILi1EjENS0_6memory15LoadWithoutCastENSI_16StoreWithoutCastEEEviT_T0_T2_T3_T4_T5_
        .type           _ZN2at6native27unrolled_elementwise_kernelIZZZNS0_44_GLOBAL__N__40a83637_7_Lerp_cu_f5210f67_358318lerp_scalar_kernelERNS_18TensorIteratorBaseERKN3c106ScalarEENKUlvE0_clEvENKUlvE_clEvEUlddE_St5arrayIPcLm3EELi4E23TrivialOffsetCalculatorILi2EjESF_ILi1EjENS0_6memory15LoadWithoutCastENSI_16StoreWithoutCastEEEviT_T0_T2_T3_T4_T5_,@function
        .size           _ZN2at6native27unrolled_elementwise_kernelIZZZNS0_44_GLOBAL__N__40a83637_7_Lerp_cu_f5210f67_358318lerp_scalar_kernelERNS_18TensorIteratorBaseERKN3c106ScalarEENKUlvE0_clEvENKUlvE_clEvEUlddE_St5arrayIPcLm3EELi4E23TrivialOffsetCalculatorILi2EjESF_ILi1EjENS0_6memory15LoadWithoutCastENSI_16StoreWithoutCastEEEviT_T0_T2_T3_T4_T5_,(.L_x_7986 - _ZN2at6native27unrolled_elementwise_kernelIZZZNS0_44_GLOBAL__N__40a83637_7_Lerp_cu_f5210f67_358318lerp_scalar_kernelERNS_18TensorIteratorBaseERKN3c106ScalarEENKUlvE0_clEvENKUlvE_clEvEUlddE_St5arrayIPcLm3EELi4E23TrivialOffsetCalculatorILi2EjESF_ILi1EjENS0_6memory15LoadWithoutCastENSI_16StoreWithoutCastEEEviT_T0_T2_T3_T4_T5_)
        .other          _ZN2at6native27unrolled_elementwise_kernelIZZZNS0_44_GLOBAL__N__40a83637_7_Lerp_cu_f5210f67_358318lerp_scalar_kernelERNS_18TensorIteratorBaseERKN3c106ScalarEENKUlvE0_clEvENKUlvE_clEvEUlddE_St5arrayIPcLm3EELi4E23TrivialOffsetCalculatorILi2EjESF_ILi1EjENS0_6memory15LoadWithoutCastENSI_16StoreWithoutCastEEEviT_T0_T2_T3_T4_T5_,@"STO_CUDA_ENTRY STV_DEFAULT"
_ZN2at6native27unrolled_elementwise_kernelIZZZNS0_44_GLOBAL__N__40a83637_7_Lerp_cu_f5210f67_358318lerp_scalar_kernelERNS_18TensorIteratorBaseERKN3c106ScalarEENKUlvE0_clEvENKUlvE_clEvEUlddE_St5arrayIPcLm3EELi4E23TrivialOffsetCalculatorILi2EjESF_ILi1EjENS0_6memory15LoadWithoutCastENSI_16StoreWithoutCastEEEviT_T0_T2_T3_T4_T5_:
.text._ZN2at6native27unrolled_elementwise_kernelIZZZNS0_44_GLOBAL__N__40a83637_7_Lerp_cu_f5210f67_358318lerp_scalar_kernelERNS_18TensorIteratorBaseERKN3c106ScalarEENKUlvE0_clEvENKUlvE_clEvEUlddE_St5arrayIPcLm3EELi4E23TrivialOffsetCalculatorILi2EjESF_ILi1EjENS0_6memory15LoadWithoutCastENSI_16StoreWithoutCastEEEviT_T0_T2_T3_T4_T5_:
[----:B------:R-:W-:Y:S01]  /*0000*/  LDC R1, c[0x0][0x28] ;  /* 0x00000a00ff017b82 */ /* 0x000fe20000000800 */
[----:B------:R-:W0:Y:S07]  /*0010*/  S2R R3, SR_CTAID.X ;  /* 0x0000000000037919 */ /* 0x000e2e0000002500 */
[----:B------:R-:W0:Y:S01]  /*0020*/  LDC R0, c[0x0][0x210] ;  /* 0x00008400ff007b82 */ /* 0x000e220000000800 */
[----:B------:R-:W-:Y:S02]  /*0030*/  CS2R R16, SRZ ;  /* 0x0000000000107805 */ /* 0x000fe4000001ff00 */
[----:B------:R-:W-:Y:S01]  /*0040*/  CS2R R18, SRZ ;  /* 0x0000000000127805 */ /* 0x000fe2000001ff00 */
[----:B------:R-:W1:Y:S01]  /*0050*/  S2R R6, SR_TID.X ;  /* 0x0000000000067919 */ /* 0x000e620000002100 */
[----:B------:R-:W-:Y:S01]  /*0060*/  ULDC.64 UR4, c[0x0][0x208] ;  /* 0x0000820000047ab9 */ /* 0x000fe20000000a00 */
[----:B0-----:R-:W-:-:S02]  /*0070*/  IMAD R5, R3, -0x200, R0 ;  /* 0xfffffe0003057824 */ /* 0x001fc400078e0200 */
[----:B-1----:R-:W-:-:S03]  /*0080*/  IMAD.MOV.U32 R0, RZ, RZ, R6 ;  /* 0x000000ffff007224 */ /* 0x002fc600078e0006 */
[----:B------:R-:W-:-:S13]  /*0090*/  ISETP.GE.AND P0, PT, R6, R5, PT ;  /* 0x000000050600720c */ /* 0x000fda0003f06270 */
[----:B------:R-:W0:Y:S01]  /*00a0*/  @!P0 LDC.64 R22, c[0x0][0x230] ;  /* 0x00008c00ff168b82 */ /* 0x000e220000000a00 */
[----:B------:R-:W-:-:S07]  /*00b0*/  @!P0 IMAD R9, R3, 0x200, R0 ;  /* 0x0000020003098824 */ /* 0x000fce00078e0200 */
[----:B------:R-:W1:Y:S08]  /*00c0*/  @!P0 LDC.64 R28, c[0x0][0x238] ;  /* 0x00008e00ff1c8b82 */ /* 0x000e700000000a00 */
[----:B------:R-:W2:Y:S01]  /*00d0*/  @!P0 LDC.64 R14, c[0x0][0x218] ;  /* 0x00008600ff0e8b82 */ /* 0x000ea20000000a00 */
[----:B0-----:R-:W-:-:S05]  /*00e0*/  @!P0 IMAD.WIDE.U32 R22, R9, 0x8, R22 ;  /* 0x0000000809168825 */ /* 0x001fca00078e0016 */
[----:B------:R-:W3:Y:S01]  /*00f0*/  @!P0 LDG.E.64 R16, desc[UR4][R22.64] ;  /* 0x0000000416108981 */ /* 0x000ee2000c1e1b00 */
[----:B-1----:R-:W-:-:S05]  /*0100*/  @!P0 IMAD.WIDE.U32 R28, R9, 0x8, R28 ;  /* 0x00000008091c8825 */ /* 0x002fca00078e001c */
[----:B------:R0:W3:Y:S01]  /*0110*/  @!P0 LDG.E.64 R18, desc[UR4][R28.64] ;  /* 0x000000041c128981 */ /* 0x0000e2000c1e1b00 */
[----:B------:R-:W-:-:S05]  /*0120*/  @!P0 VIADD R0, R0, 0x80 ;  /* 0x0000008000008836 */ /* 0x000fca0000000000 */
[----:B------:R-:W-:-:S13]  /*0130*/  ISETP.GE.AND P1, PT, R0, R5, PT ;  /* 0x000000050000720c */ /* 0x000fda0003f26270 */
[----:B------:R-:W1:Y:S08]  /*0140*/  @!P1 LDC.64 R24, c[0x0][0x230] ;  /* 0x00008c00ff189b82 */ /* 0x000e700000000a00 */
[----:B0-----:R-:W0:Y:S01]  /*0150*/  @!P1 LDC.64 R28, c[0x0][0x238] ;  /* 0x00008e00ff1c9b82 */ /* 0x001e220000000a00 */
[----:B--2---:R-:W-:Y:S01]  /*0160*/  @!P0 DADD R10, -R14, 1 ;  /* 0x3ff000000e0a8429 */ /* 0x004fe20000000100 */
[----:B------:R-:W-:-:S02]  /*0170*/  @!P1 LEA R9, R3, R0, 0x9 ;  /* 0x0000000003099211 */ /* 0x000fc400078e48ff */
[----:B------:R-:W-:Y:S01]  /*0180*/  CS2R R22, SRZ ;  /* 0x0000000000167805 */ /* 0x000fe2000001ff00 */
[----:B------:R-:W-:Y:S02]  /*0190*/  @!P1 VIADD R0, R0, 0x80 ;  /* 0x0000008000009836 */ /* 0x000fe40000000000 */
[----:B-1----:R-:W-:-:S04]  /*01a0*/  @!P1 IMAD.WIDE.U32 R24, R9, 0x8, R24 ;  /* 0x0000000809189825 */ /* 0x002fc800078e0018 */
[----:B0-----:R-:W-:-:S05]  /*01b0*/  @!P1 IMAD.WIDE.U32 R28, R9, 0x8, R28 ;  /* 0x00000008091c9825 */ /* 0x001fca00078e001c */
[----:B------:R-:W2:Y:S01]  /*01c0*/  @!P1 LDG.E.64 R22, desc[UR4][R28.64] ;  /* 0x000000041c169981 */ /* 0x000ea2000c1e1b00 */
[----:B------:R-:W-:-:S13]  /*01d0*/  ISETP.GE.AND P2, PT, R0, R5, PT ;  /* 0x000000050000720c */ /* 0x000fda0003f46270 */
[----:B------:R-:W0:Y:S01]  /*01e0*/  @!P2 LDC.64 R8, c[0x0][0x230] ;  /* 0x00008c00ff08ab82 */ /* 0x000e220000000a00 */
[----:B---3--:R-:W-:-:S08]  /*01f0*/  @!P0 DADD R20, R18, -R16 ;  /* 0x0000000012148229 */ /* 0x008fd00000000810 */
[----:B------:R-:W-:Y:S01]  /*0200*/  @!P0 DFMA R10, R20, -R10, R18 ;  /* 0x8000000a140a822b */ /* 0x000fe20000000012 */
[----:B------:R-:W-:-:S06]  /*0210*/  CS2R R18, SRZ ;  /* 0x0000000000127805 */ /* 0x000fcc000001ff00 */
[----:B------:R1:W2:Y:S02]  /*0220*/  @!P1 LDG.E.64 R18, desc[UR4][R24.64] ;  /* 0x0000000418129981 */ /* 0x0002a4000c1e1b00 */
[----:B-1----:R-:W1:Y:S01]  /*0230*/  @!P2 LDC.64 R24, c[0x0][0x238] ;  /* 0x00008e00ff18ab82 */ /* 0x002e620000000a00 */
[----:B------:R-:W-:Y:S01]  /*0240*/  @!P0 DFMA R20, R20, R14, R16 ;  /* 0x0000000e1414822b */ /* 0x000fe20000000010 */
[----:B------:R-:W-:Y:S01]  /*0250*/  @!P2 IMAD R17, R3, 0x200, R0 ;  /* 0x000002000311a824 */ /* 0x000fe200078e0200 */
[----:B------:R-:W-:Y:S01]  /*0260*/  @!P0 DSETP.GEU.AND P1, PT, |R14|, 0.5, PT ;  /* 0x3fe000000e00842a */ /* 0x000fe20003f2e200 */
[----:B------:R-:W-:Y:S02]  /*0270*/  CS2R R14, SRZ ;  /* 0x00000000000e7805 */ /* 0x000fe4000001ff00 */
[----:B0-----:R-:W-:-:S05]  /*0280*/  @!P2 IMAD.WIDE.U32 R8, R17, 0x8, R8 ;  /* 0x000000081108a825 */ /* 0x001fca00078e0008 */
[----:B------:R0:W3:Y:S01]  /*0290*/  @!P2 LDG.E.64 R14, desc[UR4][R8.64] ;  /* 0x00000004080ea981 */ /* 0x0000e2000c1e1b00 */
[----:B-1----:R-:W-:Y:S01]  /*02a0*/  @!P2 IMAD.WIDE.U32 R24, R17, 0x8, R24 ;  /* 0x000000081118a825 */ /* 0x002fe200078e0018 */
[----:B------:R-:W-:-:S06]  /*02b0*/  CS2R R16, SRZ ;  /* 0x0000000000107805 */ /* 0x000fcc000001ff00 */
[----:B------:R1:W3:Y:S01]  /*02c0*/  @!P2 LDG.E.64 R16, desc[UR4][R24.64] ;  /* 0x000000041810a981 */ /* 0x0002e2000c1e1b00 */
[----:B------:R-:W-:-:S05]  /*02d0*/  @!P2 VIADD R0, R0, 0x80 ;  /* 0x000000800000a836 */ /* 0x000fca0000000000 */
[----:B------:R-:W-:Y:S02]  /*02e0*/  ISETP.GE.AND P2, PT, R0, R5, PT ;  /* 0x000000050000720c */ /* 0x000fe40003f46270 */
[----:B------:R-:W-:Y:S02]  /*02f0*/  @!P0 FSEL R12, R10, R20, P1 ;  /* 0x000000140a0c8208 */ /* 0x000fe40000800000 */
[----:B------:R-:W-:-:S09]  /*0300*/  @!P0 FSEL R13, R11, R21, P1 ;  /* 0x000000150b0d8208 */ /* 0x000fd20000800000 */
[----:B0-----:R-:W0:Y:S08]  /*0310*/  @!P2 LDC.64 R8, c[0x0][0x230] ;  /* 0x00008c00ff08ab82 */ /* 0x001e300000000a00 */
[----:B------:R-:W4:Y:S01]  /*0320*/  @!P2 LDC.64 R10, c[0x0][0x238] ;  /* 0x00008e00ff0aab82 */ /* 0x000f220000000a00 */
[----:B------:R-:W-:Y:S01]  /*0330*/  @!P2 LEA R29, R3, R0, 0x9 ;  /* 0x00000000031da211 */ /* 0x000fe200078e48ff */
[----:B------:R-:W-:-:S04]  /*0340*/  IMAD.MOV.U32 R0, RZ, RZ, R6 ;  /* 0x000000ffff007224 */ /* 0x000fc800078e0006 */
[----:B------:R-:W-:Y:S02]  /*0350*/  VIADD R26, R0, 0x80 ;  /* 0x00000080001a7836 */ /* 0x000fe40000000000 */
[----:B0-----:R-:W-:Y:S01]  /*0360*/  @!P2 IMAD.WIDE.U32 R20, R29, 0x8, R8 ;  /* 0x000000081d14a825 */ /* 0x001fe200078e0008 */
[----:B------:R-:W-:-:S06]  /*0370*/  CS2R R8, SRZ ;  /* 0x0000000000087805 */ /* 0x000fcc000001ff00 */
[----:B------:R2:W5:Y:S01]  /*0380*/  @!P2 LDG.E.64 R8, desc[UR4][R20.64] ;  /* 0x000000041408a981 */ /* 0x000562000c1e1b00 */
[----:B----4-:R-:W-:Y:S01]  /*0390*/  @!P2 IMAD.WIDE.U32 R28, R29, 0x8, R10 ;  /* 0x000000081d1ca825 */ /* 0x010fe200078e000a */
[----:B------:R-:W-:-:S06]  /*03a0*/  CS2R R10, SRZ ;  /* 0x00000000000a7805 */ /* 0x000fcc000001ff00 */
[----:B------:R0:W5:Y:S01]  /*03b0*/  @!P2 LDG.E.64 R10, desc[UR4][R28.64] ;  /* 0x000000041c0aa981 */ /* 0x000162000c1e1b00 */
[----:B------:R-:W-:-:S13]  /*03c0*/  ISETP.GE.AND P2, PT, R26, R5, PT ;  /* 0x000000051a00720c */ /* 0x000fda0003f46270 */
[----:B-1----:R-:W1:Y:S02]  /*03d0*/  @!P2 LDC.64 R24, c[0x0][0x218] ;  /* 0x00008600ff18ab82 */ /* 0x002e640000000a00 */
[----:B-1----:R-:W-:Y:S01]  /*03e0*/  @!P2 DSETP.GEU.AND P3, PT, |R24|, 0.5, PT ;  /* 0x3fe000001800a42a */ /* 0x002fe20003f6e200 */
[----:B------:R-:W-:Y:S01]  /*03f0*/  BSSY B0, `(.L_x_3435) ;  /* 0x0000027000007945 */ /* 0x000fe20003800000 */
[----:B--2---:R-:W-:-:S08]  /*0400*/  @!P2 DADD R20, R22, -R18 ;  /* 0x000000001614a229 */ /* 0x004fd00000000812 */
[----:B------:R-:W-:Y:S02]  /*0410*/  @!P2 DFMA R18, R20, R24, R18 ;  /* 0x000000181412a22b */ /* 0x000fe40000000012 */
[----:B------:R-:W-:-:S08]  /*0420*/  @!P2 DADD R24, -R24, 1 ;  /* 0x3ff000001818a429 */ /* 0x000fd00000000100 */
[----:B------:R-:W-:Y:S01]  /*0430*/  @!P2 DFMA R24, -R24, R20, R22 ;  /* 0x000000141818a22b */ /* 0x000fe20000000116 */
[----:B------:R-:W-:-:S05]  /*0440*/  VIADD R20, R0, 0x100 ;  /* 0x0000010000147836 */ /* 0x000fca0000000000 */
[----:B------:R-:W-:-:S04]  /*0450*/  ISETP.GE.AND P1, PT, R20, R5, PT ;  /* 0x000000051400720c */ /* 0x000fc80003f26270 */
[----:B------:R-:W-:Y:S02]  /*0460*/  @!P2 FSEL R2, R24, R18, P3 ;  /* 0x000000121802a208 */ /* 0x000fe40001800000 */
[----:B------:R-:W-:-:S07]  /*0470*/  @!P2 FSEL R7, R25, R19, P3 ;  /* 0x000000131907a208 */ /* 0x000fce0001800000 */
[----:B------:R-:W1:Y:S01]  /*0480*/  @!P1 LDC.64 R18, c[0x0][0x218] ;  /* 0x00008600ff129b82 */ /* 0x000e620000000a00 */
[----:B---3--:R-:W-:Y:S02]  /*0490*/  @!P1 DADD R20, R16, -R14 ;  /* 0x0000000010149229 */ /* 0x008fe4000000080e */
[----:B-1----:R-:W-:-:S06]  /*04a0*/  @!P1 DSETP.GEU.AND P4, PT, |R18|, 0.5, PT ;  /* 0x3fe000001200942a */ /* 0x002fcc0003f8e200 */
[----:B------:R-:W-:Y:S02]  /*04b0*/  @!P1 DFMA R14, R20, R18, R14 ;  /* 0x00000012140e922b */ /* 0x000fe4000000000e */
[----:B------:R-:W-:-:S08]  /*04c0*/  @!P1 DADD R18, -R18, 1 ;  /* 0x3ff0000012129429 */ /* 0x000fd00000000100 */
[----:B------:R-:W-:Y:S02]  /*04d0*/  @!P1 DFMA R20, -R18, R20, R16 ;  /* 0x000000141214922b */ /* 0x000fe40000000110 */
[----:B------:R-:W1:Y:S01]  /*04e0*/  @!P0 LDC.64 R18, c[0x0][0x228] ;  /* 0x00008a00ff128b82 */ /* 0x000e620000000a00 */
[----:B------:R-:W-:-:S04]  /*04f0*/  IADD3 R16, R0, 0x180, RZ ;  /* 0x0000018000107810 */ /* 0x000fc80007ffe0ff */
[----:B------:R-:W-:Y:S01]  /*0500*/  ISETP.GE.AND P2, PT, R16, R5, PT ;  /* 0x000000051000720c */ /* 0x000fe20003f46270 */
[----:B------:R-:W-:Y:S02]  /*0510*/  @!P0 IMAD R23, R3, 0x200, R6 ;  /* 0x0000020003178824 */ /* 0x000fe400078e0206 */
[----:B------:R-:W-:-:S05]  /*0520*/  @!P0 IMAD.MOV.U32 R0, RZ, RZ, R26 ;  /* 0x000000ffff008224 */ /* 0x000fca00078e001a */
[----:B------:R-:W-:-:S05]  /*0530*/  ISETP.GE.AND P3, PT, R0, R5, PT ;  /* 0x000000050000720c */ /* 0x000fca0003f66270 */
[----:B------:R-:W2:Y:S01]  /*0540*/  @!P2 LDC.64 R16, c[0x0][0x218] ;  /* 0x00008600ff10ab82 */ /* 0x000ea20000000a00 */
[----:B-1----:R-:W-:-:S05]  /*0550*/  @!P0 IMAD.WIDE.U32 R18, R23, 0x8, R18 ;  /* 0x0000000817128825 */ /* 0x002fca00078e0012 */
[----:B------:R0:W-:Y:S01]  /*0560*/  @!P0 STG.E.64 desc[UR4][R18.64], R12 ;  /* 0x0000000c12008986 */ /* 0x0001e2000c101b04 */
[----:B------:R-:W-:Y:S02]  /*0570*/  @!P1 FSEL R4, R20, R14, P4 ;  /* 0x0000000e14049208 */ /* 0x000fe40002000000 */
[----:B------:R-:W-:Y:S01]  /*0580*/  @!P1 FSEL R27, R21, R15, P4 ;  /* 0x0000000f151b9208 */ /* 0x000fe20002000000 */
[----:B------:R-:W-:Y:S06]  /*0590*/  @P3 BRA `(.L_x_3436) ;  /* 0x0000000000303947 */ /* 0x000fec0003800000 */
[----:B------:R-:W1:Y:S01]  /*05a0*/  LDC.64 R14, c[0x0][0x228] ;  /* 0x00008a00ff0e7b82 */ /* 0x000e620000000a00 */
[----:B0-----:R-:W-:Y:S01]  /*05b0*/  IMAD R13, R3, 0x200, R0 ;  /* 0x00000200030d7824 */ /* 0x001fe200078e0200 */
[----:B------:R-:W-:Y:S01]  /*05c0*/  IADD3 R0, R0, 0x80, RZ ;  /* 0x0000008000007810 */ /* 0x000fe20007ffe0ff */
[----:B------:R-:W-:-:S03]  /*05d0*/  IMAD.MOV.U32 R6, RZ, RZ, R2 ;  /* 0x000000ffff067224 */ /* 0x000fc600078e0002 */
[----:B------:R-:W-:-:S13]  /*05e0*/  ISETP.GE.AND P0, PT, R0, R5, PT ;  /* 0x000000050000720c */ /* 0x000fda0003f06270 */
[----:B------:R-:W-:Y:S01]  /*05f0*/  @!P0 IMAD R19, R3, 0x200, R0 ;  /* 0x0000020003138824 */ /* 0x000fe200078e0200 */
[----:B------:R-:W-:Y:S01]  /*0600*/  @!P0 MOV R26, R4 ;  /* 0x00000004001a8202 */ /* 0x000fe20000000f00 */
[----:B------:R-:W-:Y:S02]  /*0610*/  @!P0 VIADD R0, R0, 0x80 ;  /* 0x0000008000008836 */ /* 0x000fe40000000000 */
[----:B-1----:R-:W-:-:S04]  /*0620*/  IMAD.WIDE.U32 R12, R13, 0x8, R14 ;  /* 0x000000080d0c7825 */ /* 0x002fc800078e000e */
[----:B------:R-:W-:Y:S01]  /*0630*/  @!P0 IMAD.WIDE.U32 R14, R19, 0x8, R14 ;  /* 0x00000008130e8825 */ /* 0x000fe200078e000e */
[----:B------:R1:W-:Y:S04]  /*0640*/  STG.E.64 desc[UR4][R12.64], R6 ;  /* 0x000000060c007986 */ /* 0x0003e8000c101b04 */
[----:B------:R1:W-:Y:S02]  /*0650*/  @!P0 STG.E.64 desc[UR4][R14.64], R26 ;  /* 0x0000001a0e008986 */ /* 0x0003e4000c101b04 */
.L_x_3436:
[----:B------:R-:W-:Y:S05]  /*0660*/  BSYNC B0 ;  /* 0x0000000000007941 */ /* 0x000fea0003800000 */
.L_x_3435:
[----:B------:R-:W-:-:S13]  /*0670*/  ISETP.GE.AND P0, PT, R0, R5, PT ;  /* 0x000000050000720c */ /* 0x000fda0003f06270 */
[----:B------:R-:W-:Y:S05]  /*0680*/  @P0 EXIT ;  /* 0x000000000000094d */ /* 0x000fea0003800000 */
[----:B01----:R-:W0:Y:S01]  /*0690*/  LDC.64 R12, c[0x0][0x228] ;  /* 0x00008a00ff0c7b82 */ /* 0x003e220000000a00 */
[----:B--2---:R-:W-:Y:S01]  /*06a0*/  @!P2 DADD R6, -R16, 1 ;  /* 0x3ff000001006a429 */ /* 0x004fe20000000100 */
[----:B------:R-:W-:Y:S01]  /*06b0*/  IMAD R3, R3, 0x200, R0 ;  /* 0x0000020003037824 */ /* 0x000fe200078e0200 */
[----:B-----5:R-:W-:Y:S02]  /*06c0*/  @!P2 DADD R4, R10, -R8 ;  /* 0x000000000a04a229 */ /* 0x020fe40000000808 */
[----:B------:R-:W-:-:S06]  /*06d0*/  @!P2 DSETP.GEU.AND P0, PT, |R16|, 0.5, PT ;  /* 0x3fe000001000a42a */ /* 0x000fcc0003f0e200 */
[----:B------:R-:W-:Y:S02]  /*06e0*/  @!P2 DFMA R10, -R6, R4, R10 ;  /* 0x00000004060aa22b */ /* 0x000fe4000000010a */
[----:B------:R-:W-:-:S10]  /*06f0*/  @!P2 DFMA R4, R4, R16, R8 ;  /* 0x000000100404a22b */ /* 0x000fd40000000008 */
[----:B------:R-:W-:Y:S01]  /*0700*/  @!P2 FSEL R9, R11, R5, P0 ;  /* 0x000000050b09a208 */ /* 0x000fe20000000000 */
[----:B0-----:R-:W-:Y:S01]  /*0710*/  IMAD.WIDE.U32 R2, R3, 0x8, R12 ;  /* 0x0000000803027825 */ /* 0x001fe200078e000c */
[----:B------:R-:W-:-:S03]  /*0720*/  @!P2 FSEL R0, R10, R4, P0 ;  /* 0x000000040a00a208 */ /* 0x000fc60000000000 */
[----:B------:R-:W-:Y:S01]  /*0730*/  IMAD.MOV.U32 R5, RZ, RZ, R9 ;  /* 0x000000ffff057224 */ /* 0x000fe200078e0009 */
[----:B------:R-:W-:-:S05]  /*0740*/  MOV R4, R0 ;  /* 0x0000000000047202 */ /* 0x000fca0000000f00 */
[----:B------:R-:W-:Y:S01]  /*0750*/  STG.E.64 desc[UR4][R2.64], R4 ;  /* 0x0000000402007986 */ /* 0x000fe2000c101b04 */
[----:B------:R-:W-:Y:S05]  /*0760*/  EXIT ;  /* 0x000000000000794d */ /* 0x000fea0003800000 */
.L_x_3437:
        /* <DEDUP_REMOVED lines=9> */
.L_x_7986:


//--------------------- .text._ZN2at6native29vectorized_elementwise_kernelILi2EZZZNS0_44_GLOBAL__N__40a83637_7_Lerp_cu_f5210f67_358318lerp_scalar_kernelERNS_18TensorIteratorBaseERKN3c106ScalarEENKUlvE0_clEvENKUlvE_clEvEUlddE_St5arrayIPcLm3EEEEviT0_T1_ --------------------------
	.section	.text._ZN2at6native29vectorized_elementwise_kernelILi2EZZZNS0_44_GLOBAL__N__40a83637_7_Lerp_cu_f5210f67_358318lerp_scalar_kernelERNS_18TensorIteratorBaseERKN3c106ScalarEENKUlvE0_clEvENKUlvE_clEvEUlddE_St5arrayIPcLm3EEEEviT0_T1_,"ax",@progbits
	.align	128
        .global         _ZN2at6native29vectorized_elementwise_kernelILi2EZZZNS0_44_GLOBAL__N__40a83637_7_Lerp_cu_f5210f67_358318lerp_scalar_kernelERNS_18TensorIteratorBaseERKN3c106ScalarEENKUlvE0_clEvENKUlvE_clEvEUlddE_St5arrayIPcLm3EEEEviT0_T1_
        .type           _ZN2at6native29vectorized_elementwise_kernelILi2EZZZNS0_44_GLOBAL__N__40a83637_7_Lerp_cu_f5210f67_358318lerp_scalar_kernelERNS_18TensorIteratorBaseERKN3c106ScalarEENKUlvE0_clEvENKUlvE_clEvEUlddE_St5arrayIPcLm3EEEEviT0_T1_,@function
        .size           _ZN2at6native29vectorized_elementwise_kernelILi2EZZZNS0_44_GLOBAL__N__40a83637_7_Lerp_cu_f5210f67_358318lerp_scalar_kernelERNS_18TensorIteratorBaseERKN3c106ScalarEENKUlvE0_clEvENKUlvE_clEvEUlddE_St5arrayIPcLm3EEEEviT0_T1_,(.L_x_7987 - _ZN2at6native29vectorized_elementwise_kernelILi2EZZZNS0_44_GLOBAL__N__40a83637_7_Lerp_cu_f5210f67_358318lerp_scalar_kernelERNS_18TensorIteratorBaseERKN3c106ScalarEENKUlvE0_clEvENKUlvE_clEvEUlddE_St5arrayIPcLm3EEEEviT0_T1_)
        .other          _ZN2at6native29vectorized_elementwise_kernelILi2EZZZNS0_44_GLOBAL__N__40a83637_7_Lerp_cu_f5210f67_358318lerp_scalar_kernelERNS_18TensorIteratorBaseERKN3c106ScalarEENKUlvE0_clEvENKUlvE_clEvEUlddE_St5arrayIPcLm3EEEEviT0_T1_,@"STO_CUDA_ENTRY STV_DEFAULT"
_ZN2at6native29vectorized_elementwise_kernelILi2EZZZNS0_44_GLOBAL__N__40a83637_7_Lerp_cu_f5210f67_358318lerp_scalar_kernelERNS_18TensorIteratorBaseERKN3c106ScalarEENKUlvE0_clEvENKUlvE_clEvEUlddE_St5arrayIPcLm3EEEEviT0_T1_:
.text._ZN2at6native29vectorized_elementwise_kernelILi2EZZZNS0_44_GLOBAL__N__40a83637_7_Lerp_cu_f5210f67_358318lerp_scalar_kernelERNS_18TensorIteratorBaseERKN3c106ScalarEENKUlvE0_clEvENKUlvE_clEvEUlddE_St5arrayIPcLm3EEEEviT0_T1_:
[----:B------:R-:W-:Y:S01]  /*0000*/  LDC R1, c[0x0][0x28] ;  /* 0x00000a00ff017b82 */ /* 0x000fe20000000800 */
[----:B------:R-:W0:Y:S01]  /*0010*/  S2R R3, SR_CTAID.X ;  /* 0x0000000000037919 */ /* 0x000e220000002500 */
[----:B------:R-:W-:Y:S01]  /*0020*/  ULDC UR4, c[0x0][0x210] ;  /* 0x0000840000047ab9 */ /* 0x000fe20000000800 */
[----:B0-----:R-:W-:-:S05]  /*0030*/  IMAD.SHL.U32 R3, R3, 0x400, RZ ;  /* 0x0000040003037824 */ /* 0x001fca00078e00ff */
[----:B------:R-:W-:Y:S01]  /*0040*/  IADD3 R5, -R3, UR4, RZ ;  /* 0x0000000403057c10 */ /* 0x000fe2000fffe1ff */
[----:B------:R-:W-:-:S03]  /*0050*/  ULDC.64 UR4, c[0x0][0x208] ;  /* 0x0000820000047ab9 */ /* 0x000fc60000000a00 */
[----:B------:R-:W-:-:S13]  /*0060*/  ISETP.GE.U32.AND P0, PT, R5, 0x400, PT ;  /* 0x000004000500780c */ /* 0x000fda0003f06070 */
[----:B------:R-:W-:Y:S05]  /*0070*/  @!P0 BRA `(.L_x_3438) ;  /* 0x0000000000ec8947 */ /* 0x000fea0003800000 */
[----:B------:R-:W0:Y:S01]  /*0080*/  S2R R0, SR_TID.X ;  /* 0x0000000000007919 */ /* 0x000e220000002100 */
[----:B------:R-:W1:Y:S08]  /*0090*/  LDC.64 R4, c[0x0][0x230] ;  /* 0x00008c00ff047b82 */ /* 0x000e700000000a00 */
[----:B------:R-:W2:Y:S08]  /*00a0*/  LDC.64 R6, c[0x0][0x238] ;  /* 0x00008e00ff067b82 */ /* 0x000eb00000000a00 */
[----:B------:R-:W3:Y:S01]  /*00b0*/  LDC.64 R36, c[0x0][0x218] ;  /* 0x00008600ff247b82 */ /* 0x000ee20000000a00 */
[----:B-1----:R-:W-:-:S04]  /*00c0*/  IMAD.WIDE R4, R3, 0x8, R4 ;  /* 0x0000000803047825 */ /* 0x002fc800078e0204 */
[----:B0-----:R-:W-:-:S04]  /*00d0*/  IMAD.WIDE.U32 R40, R0, 0x10, R4 ;  /* 0x0000001000287825 */ /* 0x001fc800078e0004 */
[----:B--2---:R-:W-:Y:S01]  /*00e0*/  IMAD.WIDE R6, R3, 0x8, R6 ;  /* 0x0000000803067825 */ /* 0x004fe200078e0206 */
[----:B------:R-:W2:Y:S04]  /*00f0*/  LDG.E.128 R32, desc[UR4][R40.64] ;  /* 0x0000000428207981 */ /* 0x000ea8000c1e1d00 */
[----:B------:R0:W5:Y:S01]  /*0100*/  LDG.E.128 R20, desc[UR4][R40.64+0x800] ;  /* 0x0008000428147981 */ /* 0x000162000c1e1d00 */
[----:B------:R-:W-:-:S03]  /*0110*/  IMAD.WIDE.U32 R42, R0, 0x10, R6 ;  /* 0x00000010002a7825 */ /* 0x000fc600078e0006 */
[----:B------:R0:W5:Y:S04]  /*0120*/  LDG.E.128 R16, desc[UR4][R40.64+0x1000] ;  /* 0x0010000428107981 */ /* 0x000168000c1e1d00 */
[----:B------:R-:W2:Y:S04]  /*0130*/  LDG.E.128 R28, desc[UR4][R42.64] ;  /* 0x000000042a1c7981 */ /* 0x000ea8000c1e1d00 */
[----:B------:R0:W5:Y:S04]  /*0140*/  LDG.E.128 R8, desc[UR4][R40.64+0x1800] ;  /* 0x0018000428087981 */ /* 0x000168000c1e1d00 */
[----:B------:R0:W5:Y:S04]  /*0150*/  LDG.E.128 R24, desc[UR4][R42.64+0x800] ;  /* 0x000800042a187981 */ /* 0x000168000c1e1d00 */
[----:B------:R0:W5:Y:S04]  /*0160*/  LDG.E.128 R12, desc[UR4][R42.64+0x1000] ;  /* 0x001000042a0c7981 */ /* 0x000168000c1e1d00 */
[----:B------:R0:W5:Y:S01]  /*0170*/  LDG.E.128 R4, desc[UR4][R42.64+0x1800] ;  /* 0x001800042a047981 */ /* 0x000162000c1e1d00 */
[----:B---3--:R-:W-:-:S02]  /*0180*/  DSETP.GEU.AND P0, PT, |R36|, 0.5, PT ;  /* 0x3fe000002400742a */ /* 0x008fc40003f0e200 */
[----:B--2---:R-:W-:-:S12]  /*0190*/  DADD R38, -R32, R28 ;  /* 0x0000000020267229 */ /* 0x004fd8000000011c */
[----:B0-----:R-:W-:Y:S05]  /*01a0*/  @P0 BRA `(.L_x_3439) ;  /* 0x0000000000400947 */ /* 0x001fea0003800000 */
[----:B------:R-:W-:Y:S02]  /*01b0*/  DADD R30, -R34, R30 ;  /* 0x00000000221e7229 */ /* 0x000fe4000000011e */
[----:B-----5:R-:W-:Y:S02]  /*01c0*/  DADD R24, -R20, R24 ;  /* 0x0000000014187229 */ /* 0x020fe40000000118 */
[----:B------:R-:W-:Y:S02]  /*01d0*/  DADD R26, -R22, R26 ;  /* 0x00000000161a7229 */ /* 0x000fe4000000011a */
[----:B------:R-:W-:Y:S02]  /*01e0*/  DADD R12, -R16, R12 ;  /* 0x00000000100c7229 */ /* 0x000fe4000000010c */
[----:B------:R-:W-:Y:S02]  /*01f0*/  DADD R14, -R18, R14 ;  /* 0x00000000120e7229 */ /* 0x000fe4000000010e */
[----:B------:R-:W-:-:S02]  /*0200*/  DADD R4, -R8, R4 ;  /* 0x0000000008047229 */ /* 0x000fc40000000104 */
[----:B------:R-:W-:Y:S02]  /*0210*/  DADD R6, -R10, R6 ;  /* 0x000000000a067229 */ /* 0x000fe40000000106 */
[-C--:B------:R-:W-:Y:S02]  /*0220*/  DFMA R28, R38, R36.reuse, R32 ;  /* 0x00000024261c722b */ /* 0x080fe40000000020 */
[-C--:B------:R-:W-:Y:S02]  /*0230*/  DFMA R30, R30, R36.reuse, R34 ;  /* 0x000000241e1e722b */ /* 0x080fe40000000022 */
[-C--:B------:R-:W-:Y:S02]  /*0240*/  DFMA R20, R24, R36.reuse, R20 ;  /* 0x000000241814722b */ /* 0x080fe40000000014 */
[-C--:B------:R-:W-:Y:S02]  /*0250*/  DFMA R22, R26, R36.reuse, R22 ;  /* 0x000000241a16722b */ /* 0x080fe40000000016 */
[----:B------:R-:W-:-:S02]  /*0260*/  DFMA R12, R12, R36, R16 ;  /* 0x000000240c0c722b */ /* 0x000fc40000000010 */
[-C--:B------:R-:W-:Y:S02]  /*0270*/  DFMA R14, R14, R36.reuse, R18 ;  /* 0x000000240e0e722b */ /* 0x080fe40000000012 */
[-C--:B------:R-:W-:Y:S02]  /*0280*/  DFMA R4, R4, R36.reuse, R8 ;  /* 0x000000240404722b */ /* 0x080fe40000000008 */
[----:B------:R-:W-:Y:S01]  /*0290*/  DFMA R6, R6, R36, R10 ;  /* 0x000000240606722b */ /* 0x000fe2000000000a */
[----:B------:R-:W-:Y:S10]  /*02a0*/  BRA `(.L_x_3440) ;  /* 0x0000000000407947 */ /* 0x000ff40003800000 */
.L_x_3439:
[----:B------:R-:W-:Y:S02]  /*02b0*/  DADD R34, -R34, R30 ;  /* 0x0000000022227229 */ /* 0x000fe4000000011e */
[----:B------:R-:W-:Y:S02]  /*02c0*/  DADD R36, -R36, 1 ;  /* 0x3ff0000024247429 */ /* 0x000fe40000000100 */
[----:B-----5:R-:W-:Y:S02]  /*02d0*/  DADD R20, -R20, R24 ;  /* 0x0000000014147229 */ /* 0x020fe40000000118 */
[----:B------:R-:W-:Y:S02]  /*02e0*/  DADD R22, -R22, R26 ;  /* 0x0000000016167229 */ /* 0x000fe4000000011a */
[----:B------:R-:W-:Y:S02]  /*02f0*/  DADD R16, -R16, R12 ;  /* 0x0000000010107229 */ /* 0x000fe4000000010c */
[----:B------:R-:W-:-:S02]  /*0300*/  DADD R18, -R18, R14 ;  /* 0x0000000012127229 */ /* 0x000fc4000000010e */
[----:B------:R-:W-:Y:S02]  /*0310*/  DADD R8, -R8, R4 ;  /* 0x0000000008087229 */ /* 0x000fe40000000104 */
[----:B------:R-:W-:Y:S02]  /*0320*/  DADD R10, -R10, R6 ;  /* 0x000000000a0a7229 */ /* 0x000fe40000000106 */
[----:B------:R-:W-:Y:S02]  /*0330*/  DFMA R28, R38, -R36, R28 ;  /* 0x80000024261c722b */ /* 0x000fe4000000001c */
[C---:B------:R-:W-:Y:S02]  /*0340*/  DFMA R30, -R36.reuse, R34, R30 ;  /* 0x00000022241e722b */ /* 0x040fe4000000011e */
[C---:B------:R-:W-:Y:S02]  /*0350*/  DFMA R20, -R36.reuse, R20, R24 ;  /* 0x000000142414722b */ /* 0x040fe40000000118 */
[----:B------:R-:W-:-:S02]  /*0360*/  DFMA R22, -R36, R22, R26 ;  /* 0x000000162416722b */ /* 0x000fc4000000011a */
[C---:B------:R-:W-:Y:S02]  /*0370*/  DFMA R12, -R36.reuse, R16, R12 ;  /* 0x00000010240c722b */ /* 0x040fe4000000010c */
[C---:B------:R-:W-:Y:S02]  /*0380*/  DFMA R14, -R36.reuse, R18, R14 ;  /* 0x00000012240e722b */ /* 0x040fe4000000010e */
[C---:B------:R-:W-:Y:S02]  /*0390*/  DFMA R4, -R36.reuse, R8, R4 ;  /* 0x000000082404722b */ /* 0x040fe40000000104 */
[----:B------:R-:W-:-:S11]  /*03a0*/  DFMA R6, -R36, R10, R6 ;  /* 0x0000000a2406722b */ /* 0x000fd60000000106 */
.L_x_3440:
[----:B------:R-:W0:Y:S02]  /*03b0*/  LDC.64 R8, c[0x0][0x228] ;  /* 0x00008a00ff087b82 */ /* 0x000e240000000a00 */
[----:B0-----:R-:W-:-:S04]  /*03c0*/  IMAD.WIDE.U32 R2, R3, 0x8, R8 ;  /* 0x0000000803027825 */ /* 0x001fc800078e0008 */
[----:B------:R-:W-:-:S05]  /*03d0*/  IMAD.WIDE R2, R0, 0x10, R2 ;  /* 0x0000001000027825 */ /* 0x000fca00078e0202 */
[----:B------:R-:W-:Y:S04]  /*03e0*/  STG.E.128 desc[UR4][R2.64], R28 ;  /* 0x0000001c02007986 */ /* 0x000fe8000c101d04 */
[----:B------:R-:W-:Y:S04]  /*03f0*/  STG.E.128 desc[UR4][R2.64+0x800], R20 ;  /* 0x0008001402007986 */ /* 0x000fe8000c101d04 */
[----:B------:R-:W-:Y:S04]  /*0400*/  STG.E.128 desc[UR4][R2.64+0x1000], R12 ;  /* 0x0010000c02007986 */ /* 0x000fe8000c101d04 */
[----:B------:R-:W-:Y:S01]  /*0410*/  STG.E.128 desc[UR4][R2.64+0x1800], R4 ;  /* 0x0018000402007986 */ /* 0x000fe2000c101d04 */
[----:B------:R-:W-:Y:S05]  /*0420*/  EXIT ;  /* 0x000000000000794d */ /* 0x000fea0003800000 */
.L_x_3438:
[----:B------:R-:W0:Y:S01]  /*0430*/  S2R R0, SR_TID.X ;  /* 0x0000000000007919 */ /* 0x000e220000002100 */
[----:B------:R-:W-:Y:S02]  /*0440*/  CS2R R46, SRZ ;  /* 0x00000000002e7805 */ /* 0x000fe4000001ff00 */
[----:B------:R-:W-:Y:S02]  /*0450*/  CS2R R58, SRZ ;  /* 0x00000000003a7805 */ /* 0x000fe4000001ff00 */
[----:B0-----:R-:W-:Y:S01]  /*0460*/  ISETP.GE.AND P0, PT, R0, R5, PT ;  /* 0x000000050000720c */ /* 0x001fe20003f06270 */
[----:B------:R-:W-:-:S12]  /*0470*/  IMAD.MOV.U32 R36, RZ, RZ, R0 ;  /* 0x000000ffff247224 */ /* 0x000fd800078e0000 */
[----:B------:R-:W0:Y:S01]  /*0480*/  @!P0 LDC.64 R16, c[0x0][0x230] ;  /* 0x00008c00ff108b82 */ /* 0x000e220000000a00 */
[----:B------:R-:W-:-:S07]  /*0490*/  @!P0 IMAD.IADD R21, R3, 0x1, R36 ;  /* 0x0000000103158824 */ /* 0x000fce00078e0224 */
[----:B------:R-:W1:Y:S01]  /*04a0*/  @!P0 LDC.64 R18, c[0x0][0x238] ;  /* 0x00008e00ff128b82 */ /* 0x000e620000000a00 */
[----:B0-----:R-:W-:-:S05]  /*04b0*/  @!P0 IMAD.WIDE.U32 R16, R21, 0x8, R16 ;  /* 0x0000000815108825 */ /* 0x001fca00078e0010 */
[----:B------:R0:W2:Y:S01]  /*04c0*/  @!P0 LDG.E.64 R46, desc[UR4][R16.64] ;  /* 0x00000004102e8981 */ /* 0x0000a2000c1e1b00 */
[----:B-1----:R-:W-:-:S05]  /*04d0*/  @!P0 IMAD.WIDE.U32 R18, R21, 0x8, R18 ;  /* 0x0000000815128825 */ /* 0x002fca00078e0012 */
[----:B------:R1:W2:Y:S01]  /*04e0*/  @!P0 LDG.E.64 R58, desc[UR4][R18.64] ;  /* 0x00000004123a8981 */ /* 0x0002a2000c1e1b00 */
[----:B------:R-:W-:-:S05]  /*04f0*/  @!P0 VIADD R36, R36, 0x80 ;  /* 0x0000008024248836 */ /* 0x000fca0000000000 */
[----:B------:R-:W-:-:S13]  /*0500*/  ISETP.GE.AND P2, PT, R36, R5, PT ;  /* 0x000000052400720c */ /* 0x000fda0003f46270 */
[----:B------:R-:W-:Y:S01]  /*0510*/  @!P2 IADD3 R27, R3, R36, RZ ;  /* 0x00000024031ba210 */ /* 0x000fe20007ffe0ff */
[----:B------:R-:W-:Y:S01]  /*0520*/  @!P2 VIADD R36, R36, 0x80 ;  /* 0x000000802424a836 */ /* 0x000fe20000000000 */
[----:B------:R-:W3:Y:S04]  /*0530*/  @!P2 LDC.64 R20, c[0x0][0x230] ;  /* 0x00008c00ff14ab82 */ /* 0x000ee80000000a00 */
[----:B------:R-:W-:-:S04]  /*0540*/  ISETP.GE.AND P3, PT, R36, R5, PT ;  /* 0x000000052400720c */ /* 0x000fc80003f66270 */
[----:B------:R-:W4:Y:S09]  /*0550*/  @!P2 LDC.64 R22, c[0x0][0x238] ;  /* 0x00008e00ff16ab82 */ /* 0x000f320000000a00 */
[----:B------:R-:W-:Y:S01]  /*0560*/  @!P3 IMAD.IADD R37, R3, 0x1, R36 ;  /* 0x000000010325b824 */ /* 0x000fe200078e0224 */
[----:B------:R-:W-:Y:S01]  /*0570*/  CS2R R50, SRZ ;  /* 0x0000000000327805 */ /* 0x000fe2000001ff00 */
[----:B------:R-:W-:Y:S01]  /*0580*/  @!P3 VIADD R36, R36, 0x80 ;  /* 0x000000802424b836 */ /* 0x000fe20000000000 */
[----:B0-----:R-:W-:Y:S01]  /*0590*/  CS2R R16, SRZ ;  /* 0x0000000000107805 */ /* 0x001fe2000001ff00 */
[----:B------:R-:W0:Y:S03]  /*05a0*/  @!P3 LDC.64 R28, c[0x0][0x230] ;  /* 0x00008c00ff1cbb82 */ /* 0x000e260000000a00 */
[----:B------:R-:W-:-:S13]  /*05b0*/  ISETP.GE.AND P4, PT, R36, R5, PT ;  /* 0x000000052400720c */ /* 0x000fda0003f86270 */
[----:B------:R-:W-:Y:S01]  /*05c0*/  @!P4 IADD3 R25, R3, R36, RZ ;  /* 0x000000240319c210 */ /* 0x000fe20007ffe0ff */
[----:B------:R-:W-:Y:S01]  /*05d0*/  @!P4 VIADD R36, R36, 0x80 ;  /* 0x000000802424c836 */ /* 0x000fe20000000000 */
[----:B------:R-:W5:Y:S04]  /*05e0*/  @!P4 LDC.64 R38, c[0x0][0x230] ;  /* 0x00008c00ff26cb82 */ /* 0x000f680000000a00 */
[----:B------:R-:W-:Y:S01]  /*05f0*/  ISETP.GE.AND P1, PT, R36, R5, PT ;  /* 0x000000052400720c */ /* 0x000fe20003f26270 */
[----:B---3--:R-:W-:-:S03]  /*0600*/  @!P2 IMAD.WIDE.U32 R20, R27, 0x8, R20 ;  /* 0x000000081b14a825 */ /* 0x008fc600078e0014 */
[----:B------:R-:W3:Y:S01]  /*0610*/  @!P4 LDC.64 R32, c[0x0][0x238] ;  /* 0x00008e00ff20cb82 */ /* 0x000ee20000000a00 */
[----:B----4-:R-:W-:Y:S01]  /*0620*/  @!P2 IMAD.WIDE.U32 R22, R27, 0x8, R22 ;  /* 0x000000081b16a825 */ /* 0x010fe200078e0016 */
[----:B------:R4:W2:Y:S04]  /*0630*/  @!P2 LDG.E.64 R50, desc[UR4][R20.64] ;  /* 0x000000041432a981 */ /* 0x0008a8000c1e1b00 */
[----:B------:R4:W2:Y:S02]  /*0640*/  @!P2 LDG.E.64 R16, desc[UR4][R22.64] ;  /* 0x000000041610a981 */ /* 0x0008a4000c1e1b00 */
[----:B------:R-:W1:Y:S01]  /*0650*/  @!P3 LDC.64 R26, c[0x0][0x238] ;  /* 0x00008e00ff1abb82 */ /* 0x000e620000000a00 */
[----:B------:R-:W-:Y:S02]  /*0660*/  @!P1 IMAD.IADD R45, R3, 0x1, R36 ;  /* 0x00000001032d9824 */ /* 0x000fe400078e0224 */
[----:B------:R-:W-:-:S05]  /*0670*/  @!P1 VIADD R36, R36, 0x80 ;  /* 0x0000008024249836 */ /* 0x000fca0000000000 */
[----:B------:R-:W-:Y:S01]  /*0680*/  ISETP.GE.AND P5, PT, R36, R5, PT ;  /* 0x000000052400720c */ /* 0x000fe20003fa6270 */
[----:B------:R-:W3:Y:S01]  /*0690*/  @!P1 LDC.64 R34, c[0x0][0x230] ;  /* 0x00008c00ff229b82 */ /* 0x000ee20000000a00 */
[----:B0-----:R-:W-:-:S07]  /*06a0*/  @!P3 IMAD.WIDE.U32 R28, R37, 0x8, R28 ;  /* 0x00000008251cb825 */ /* 0x001fce00078e001c */
[----:B------:R-:W0:Y:S04]  /*06b0*/  @!P1 LDC.64 R60, c[0x0][0x238] ;  /* 0x00008e00ff3c9b82 */ /* 0x000e280000000a00 */
[----:B------:R-:W-:Y:S01]  /*06c0*/  @!P5 IADD3 R31, R3, R36, RZ ;  /* 0x00000024031fd210 */ /* 0x000fe20007ffe0ff */
[----:B------:R-:W-:-:S03]  /*06d0*/  @!P5 VIADD R36, R36, 0x80 ;  /* 0x000000802424d836 */ /* 0x000fc60000000000 */
[----:B------:R-:W0:Y:S02]  /*06e0*/  @!P5 LDC.64 R48, c[0x0][0x230] ;  /* 0x00008c00ff30db82 */ /* 0x000e240000000a00 */
[----:B------:R-:W-:Y:S01]  /*06f0*/  ISETP.GE.AND P6, PT, R36, R5, PT ;  /* 0x000000052400720c */ /* 0x000fe20003fc6270 */
[----:B-1----:R-:W-:-:S05]  /*0700*/  @!P3 IMAD.WIDE.U32 R26, R37, 0x8, R26 ;  /* 0x00000008251ab825 */ /* 0x002fca00078e001a */
[----:B------:R-:W1:Y:S01]  /*0710*/  @!P5 LDC.64 R40, c[0x0][0x238] ;  /* 0x00008e00ff28db82 */ /* 0x000e620000000a00 */
[----:B------:R-:W-:Y:S02]  /*0720*/  CS2R R18, SRZ ;  /* 0x0000000000127805 */ /* 0x000fe4000001ff00 */
[----:B----4-:R-:W-:-:S04]  /*0730*/  CS2R R20, SRZ ;  /* 0x0000000000147805 */ /* 0x010fc8000001ff00 */
[----:B------:R-:W-:Y:S01]  /*0740*/  @!P6 IMAD.IADD R37, R3, 0x1, R36 ;  /* 0x000000010325e824 */ /* 0x000fe200078e0224 */
[----:B------:R-:W4:Y:S01]  /*0750*/  @!P6 LDC.64 R42, c[0x0][0x230] ;  /* 0x00008c00ff2aeb82 */ /* 0x000f220000000a00 */
[----:B------:R-:W-:Y:S01]  /*0760*/  @!P6 VIADD R36, R36, 0x80 ;  /* 0x000000802424e836 */ /* 0x000fe20000000000 */
[----:B------:R-:W2:Y:S04]  /*0770*/  @!P3 LDG.E.64 R18, desc[UR4][R28.64] ;  /* 0x000000041c12b981 */ /* 0x000ea8000c1e1b00 */
[----:B------:R-:W-:Y:S01]  /*0780*/  ISETP.GE.AND P2, PT, R36, R5, PT ;  /* 0x000000052400720c */ /* 0x000fe20003f46270 */
[----:B------:R0:W2:Y:S01]  /*0790*/  @!P3 LDG.E.64 R20, desc[UR4][R26.64] ;  /* 0x000000041a14b981 */ /* 0x0000a2000c1e1b00 */
[----:B------:R-:W-:Y:S01]  /*07a0*/  CS2R R22, SRZ ;  /* 0x0000000000167805 */ /* 0x000fe2000001ff00 */
[----:B-----5:R-:W-:-:S04]  /*07b0*/  @!P4 IMAD.WIDE.U32 R38, R25, 0x8, R38 ;  /* 0x000000081926c825 */ /* 0x020fc800078e0026 */
[C---:B---3--:R-:W-:Y:S01]  /*07c0*/  @!P1 IMAD.WIDE.U32 R34, R45.reuse, 0x8, R34 ;  /* 0x000000082d229825 */ /* 0x048fe200078e0022 */
[----:B------:R3:W5:Y:S03]  /*07d0*/  @!P4 LDG.E.64 R22, desc[UR4][R38.64] ;  /* 0x000000042616c981 */ /* 0x000766000c1e1b00 */
[----:B0-----:R-:W-:Y:S02]  /*07e0*/  @!P1 IMAD.WIDE.U32 R60, R45, 0x8, R60 ;  /* 0x000000082d3c9825 */ /* 0x001fe400078e003c */
[----:B------:R-:W0:Y:S02]  /*07f0*/  @!P6 LDC.64 R44, c[0x0][0x238] ;  /* 0x00008e00ff2ceb82 */ /* 0x000e240000000a00 */
[----:B------:R-:W-:Y:S01]  /*0800*/  @!P5 IMAD.WIDE.U32 R48, R31, 0x8, R48 ;  /* 0x000000081f30d825 */ /* 0x000fe200078e0030 */
[----:B------:R-:W-:-:S03]  /*0810*/  CS2R R26, SRZ ;  /* 0x00000000001a7805 */ /* 0x000fc6000001ff00 */
[----:B-1----:R-:W-:Y:S01]  /*0820*/  @!P5 IMAD.WIDE.U32 R40, R31, 0x8, R40 ;  /* 0x000000081f28d825 */ /* 0x002fe200078e0028 */
[----:B------:R-:W-:Y:S01]  /*0830*/  CS2R R30, SRZ ;  /* 0x00000000001e7805 */ /* 0x000fe2000001ff00 */
[----:B---3--:R-:W1:Y:S01]  /*0840*/  @!P2 LDC.64 R38, c[0x0][0x230] ;  /* 0x00008c00ff26ab82 */ /* 0x008e620000000a00 */
[----:B------:R3:W5:Y:S01]  /*0850*/  @!P1 LDG.E.64 R26, desc[UR4][R34.64] ;  /* 0x00000004221a9981 */ /* 0x000762000c1e1b00 */
[----:B------:R-:W-:Y:S01]  /*0860*/  @!P4 IMAD.WIDE.U32 R32, R25, 0x8, R32 ;  /* 0x000000081920c825 */ /* 0x000fe200078e0020 */
[----:B------:R-:W-:Y:S02]  /*0870*/  CS2R R24, SRZ ;  /* 0x0000000000187805 */ /* 0x000fe4000001ff00 */
[----:B------:R3:W5:Y:S01]  /*0880*/  @!P5 LDG.E.64 R30, desc[UR4][R48.64] ;  /* 0x00000004301ed981 */ /* 0x000762000c1e1b00 */
[----:B----4-:R-:W-:Y:S01]  /*0890*/  @!P6 IMAD.WIDE.U32 R42, R37, 0x8, R42 ;  /* 0x00000008252ae825 */ /* 0x010fe200078e002a */
[----:B------:R-:W-:Y:S02]  /*08a0*/  CS2R R28, SRZ ;  /* 0x00000000001c7805 */ /* 0x000fe4000001ff00 */
[----:B------:R4:W5:Y:S01]  /*08b0*/  @!P4 LDG.E.64 R24, desc[UR4][R32.64] ;  /* 0x000000042018c981 */ /* 0x000962000c1e1b00 */
[----:B---3--:R-:W-:-:S03]  /*08c0*/  CS2R R34, SRZ ;  /* 0x0000000000227805 */ /* 0x008fc6000001ff00 */
[----:B------:R3:W5:Y:S01]  /*08d0*/  @!P1 LDG.E.64 R28, desc[UR4][R60.64] ;  /* 0x000000043c1c9981 */ /* 0x000762000c1e1b00 */
[----:B------:R-:W1:Y:S03]  /*08e0*/  @!P0 LDC.64 R48, c[0x0][0x218] ;  /* 0x00008600ff308b82 */ /* 0x000e660000000a00 */
[----:B------:R0:W5:Y:S01]  /*08f0*/  @!P6 LDG.E.64 R34, desc[UR4][R42.64] ;  /* 0x000000042a22e981 */ /* 0x000162000c1e1b00 */
[----:B----4-:R-:W-:Y:S02]  /*0900*/  CS2R R32, SRZ ;  /* 0x0000000000207805 */ /* 0x010fe4000001ff00 */
[----:B---3--:R-:W-:Y:S01]  /*0910*/  @!P2 IADD3 R61, R3, R36, RZ ;  /* 0x00000024033da210 */ /* 0x008fe20007ffe0ff */
[----:B0-----:R-:W-:-:S03]  /*0920*/  @!P6 IMAD.WIDE.U32 R44, R37, 0x8, R44 ;  /* 0x00000008252ce825 */ /* 0x001fc600078e002c */
[----:B------:R1:W3:Y:S01]  /*0930*/  @!P5 LDG.E.64 R32, desc[UR4][R40.64] ;  /* 0x000000042820d981 */ /* 0x0002e2000c1e1b00 */
[----:B------:R-:W0:Y:S01]  /*0940*/  @!P2 LDC.64 R42, c[0x0][0x238] ;  /* 0x00008e00ff2aab82 */ /* 0x000e220000000a00 */
[----:B------:R-:W-:-:S06]  /*0950*/  CS2R R36, SRZ ;  /* 0x0000000000247805 */ /* 0x000fcc000001ff00 */
[----:B------:R-:W4:Y:S01]  /*0960*/  @!P6 LDG.E.64 R36, desc[UR4][R44.64] ;  /* 0x000000042c24e981 */ /* 0x000f22000c1e1b00 */
[----:B-1----:R-:W-:Y:S01]  /*0970*/  @!P2 IMAD.WIDE.U32 R40, R61, 0x8, R38 ;  /* 0x000000083d28a825 */ /* 0x002fe200078e0026 */
[----:B------:R-:W-:-:S06]  /*0980*/  CS2R R38, SRZ ;  /* 0x0000000000267805 */ /* 0x000fcc000001ff00 */
[----:B------:R1:W4:Y:S02]  /*0990*/  @!P2 LDG.E.64 R38, desc[UR4][R40.64] ;  /* 0x000000042826a981 */ /* 0x000324000c1e1b00 */
[----:B-1----:R-:W-:Y:S02]  /*09a0*/  @!P0 DADD R40, -R48, 1 ;  /* 0x3ff0000030288429 */ /* 0x002fe40000000100 */
[----:B--2---:R-:W-:-:S08]  /*09b0*/  @!P0 DADD R44, R58, -R46 ;  /* 0x000000003a2c8229 */ /* 0x004fd0000000082e */
[----:B------:R-:W-:Y:S01]  /*09c0*/  @!P0 DFMA R40, R44, -R40, R58 ;  /* 0x800000282c28822b */ /* 0x000fe2000000003a */
[----:B0-----:R-:W-:Y:S01]  /*09d0*/  @!P2 IMAD.WIDE.U32 R58, R61, 0x8, R42 ;  /* 0x000000083d3aa825 */ /* 0x001fe200078e002a */
[----:B------:R-:W-:-:S06]  /*09e0*/  CS2R R42, SRZ ;  /* 0x00000000002a7805 */ /* 0x000fcc000001ff00 */
[----:B------:R-:W2:Y:S01]  /*09f0*/  @!P2 LDG.E.64 R42, desc[UR4][R58.64] ;  /* 0x000000043a2aa981 */ /* 0x000ea2000c1e1b00 */
[----:B------:R-:W-:-:S05]  /*0a00*/  VIADD R54, R0, 0x80 ;  /* 0x0000008000367836 */ /* 0x000fca0000000000 */
[----:B------:R-:W-:Y:S01]  /*0a10*/  ISETP.GE.AND P1, PT, R54, R5, PT ;  /* 0x000000053600720c */ /* 0x000fe20003f26270 */
[----:B------:R-:W-:Y:S02]  /*0a20*/  @!P0 DFMA R44, R44, R48, R46 ;  /* 0x000000302c2c822b */ /* 0x000fe4000000002e */
[----:B------:R-:W-:-:S10]  /*0a30*/  @!P0 DSETP.GEU.AND P2, PT, |R48|, 0.5, PT ;  /* 0x3fe000003000842a */ /* 0x000fd40003f4e200 */
[----:B------:R-:W0:Y:S01]  /*0a40*/  @!P1 LDC.64 R46, c[0x0][0x218] ;  /* 0x00008600ff2e9b82 */ /* 0x000e220000000a00 */
[----:B------:R-:W-:-:S05]  /*0a50*/  VIADD R48, R0, 0x100 ;  /* 0x0000010000307836 */ /* 0x000fca0000000000 */
[----:B------:R-:W-:Y:S01]  /*0a60*/  ISETP.GE.AND P4, PT, R48, R5, PT ;  /* 0x000000053000720c */ /* 0x000fe20003f86270 */
[----:B0-----:R-:W-:Y:S02]  /*0a70*/  @!P1 DSETP.GEU.AND P3, PT, |R46|, 0.5, PT ;  /* 0x3fe000002e00942a */ /* 0x001fe40003f6e200 */
[----:B------:R-:W-:-:S08]  /*0a80*/  @!P1 DADD R48, R16, -R50 ;  /* 0x0000000010309229 */ /* 0x000fd00000000832 */
[----:B------:R-:W-:Y:S02]  /*0a90*/  @!P1 DFMA R50, R48, R46, R50 ;  /* 0x0000002e3032922b */ /* 0x000fe40000000032 */
[----:B------:R-:W-:-:S08]  /*0aa0*/  @!P1 DADD R46, -R46, 1 ;  /* 0x3ff000002e2e9429 */ /* 0x000fd00000000100 */
[----:B------:R-:W-:Y:S01]  /*0ab0*/  @!P1 DFMA R46, R48, -R46, R16 ;  /* 0x8000002e302e922b */ /* 0x000fe20000000010 */
[----:B------:R-:W0:Y:S01]  /*0ac0*/  @!P4 LDC.64 R16, c[0x0][0x218] ;  /* 0x00008600ff10cb82 */ /* 0x000e220000000a00 */
[----:B------:R-:W-:-:S05]  /*0ad0*/  VIADD R48, R0, 0x180 ;  /* 0x0000018000307836 */ /* 0x000fca0000000000 */
[----:B------:R-:W-:Y:S02]  /*0ae0*/  ISETP.GE.AND P5, PT, R48, R5, PT ;  /* 0x000000053000720c */ /* 0x000fe40003fa6270 */
[----:B------:R-:W-:Y:S02]  /*0af0*/  @!P0 FSEL R14, R40, R44, P2 ;  /* 0x0000002c280e8208 */ /* 0x000fe40001000000 */
[----:B------:R-:W-:Y:S02]  /*0b00*/  @!P0 FSEL R15, R41, R45, P2 ;  /* 0x0000002d290f8208 */ /* 0x000fe40001000000 */
[----:B------:R-:W-:Y:S02]  /*0b10*/  @!P1 FSEL R2, R46, R50, P3 ;  /* 0x000000322e029208 */ /* 0x000fe40001800000 */
[----:B------:R-:W-:Y:S02]  /*0b20*/  @!P1 FSEL R7, R47, R51, P3 ;  /* 0x000000332f079208 */ /* 0x000fe40001800000 */
[----:B------:R-:W-:-:S03]  /*0b30*/  IADD3 R48, R0, 0x200, RZ ;  /* 0x0000020000307810 */ /* 0x000fc60007ffe0ff */
[----:B------:R-:W1:Y:S01]  /*0b40*/  @!P5 LDC.64 R40, c[0x0][0x218] ;  /* 0x00008600ff28db82 */ /* 0x000e620000000a00 */
[----:B------:R-:W-:Y:S01]  /*0b50*/  ISETP.GE.AND P1, PT, R48, R5, PT ;  /* 0x000000053000720c */ /* 0x000fe20003f26270 */
[----:B0-----:R-:W-:Y:S02]  /*0b60*/  @!P4 DADD R44, -R16, 1 ;  /* 0x3ff00000102cc429 */ /* 0x001fe40000000100 */
[----:B------:R-:W-:Y:S02]  /*0b70*/  @!P4 DADD R46, R20, -R18 ;  /* 0x00000000142ec229 */ /* 0x000fe40000000812 */
[----:B------:R-:W-:-:S06]  /*0b80*/  @!P4 DSETP.GEU.AND P6, PT, |R16|, 0.5, PT ;  /* 0x3fe000001000c42a */ /* 0x000fcc0003fce200 */
[C---:B------:R-:W-:Y:S02]  /*0b90*/  @!P4 DFMA R44, R46.reuse, -R44, R20 ;  /* 0x8000002c2e2cc22b */ /* 0x040fe40000000014 */
[----:B------:R-:W-:Y:S01]  /*0ba0*/  @!P4 DFMA R18, R46, R16, R18 ;  /* 0x000000102e12c22b */ /* 0x000fe20000000012 */
[C---:B------:R-:W-:Y:S01]  /*0bb0*/  VIADD R20, R0.reuse, 0x280 ;  /* 0x0000028000147836 */ /* 0x040fe20000000000 */
[----:B------:R-:W0:Y:S01]  /*0bc0*/  @!P1 LDC.64 R16, c[0x0][0x218] ;  /* 0x00008600ff109b82 */ /* 0x000e220000000a00 */
[C---:B------:R-:W-:Y:S02]  /*0bd0*/  VIADD R46, R0.reuse, 0x300 ;  /* 0x00000300002e7836 */ /* 0x040fe40000000000 */
[----:B------:R-:W-:Y:S01]  /*0be0*/  VIADD R48, R0, 0x380 ;  /* 0x0000038000307836 */ /* 0x000fe20000000000 */
[-C--:B------:R-:W-:Y:S02]  /*0bf0*/  ISETP.GE.AND P2, PT, R20, R5.reuse, PT ;  /* 0x000000051400720c */ /* 0x080fe40003f46270 */
[----:B------:R-:W-:-:S02]  /*0c00*/  ISETP.GE.AND P3, PT, R46, R5, PT ;  /* 0x000000052e00720c */ /* 0x000fc40003f66270 */
[----:B------:R-:W-:Y:S02]  /*0c10*/  @!P4 FSEL R4, R44, R18, P6 ;  /* 0x000000122c04c208 */ /* 0x000fe40003000000 */
[----:B------:R-:W-:Y:S02]  /*0c20*/  @!P4 FSEL R9, R45, R19, P6 ;  /* 0x000000132d09c208 */ /* 0x000fe40003000000 */
[----:B------:R-:W-:Y:S01]  /*0c30*/  ISETP.GE.AND P4, PT, R48, R5, PT ;  /* 0x000000053000720c */ /* 0x000fe20003f86270 */
[----:B-1----:R-:W-:Y:S02]  /*0c40*/  @!P5 DADD R20, -R40, 1 ;  /* 0x3ff000002814d429 */ /* 0x002fe40000000100 */
[----:B-----5:R-:W-:Y:S02]  /*0c50*/  @!P5 DADD R46, R24, -R22 ;  /* 0x00000000182ed229 */ /* 0x020fe40000000816 */
[----:B------:R-:W1:Y:S01]  /*0c60*/  @!P2 LDC.64 R18, c[0x0][0x218] ;  /* 0x00008600ff12ab82 */ /* 0x000e620000000a00 */
[----:B------:R-:W-:-:S05]  /*0c70*/  @!P5 DSETP.GEU.AND P6, PT, |R40|, 0.5, PT ;  /* 0x3fe000002800d42a */ /* 0x000fca0003fce200 */
[C---:B------:R-:W-:Y:S02]  /*0c80*/  @!P5 DFMA R20, R46.reuse, -R20, R24 ;  /* 0x800000142e14d22b */ /* 0x040fe40000000018 */
[----:B------:R-:W5:Y:S01]  /*0c90*/  @!P3 LDC.64 R44, c[0x0][0x218] ;  /* 0x00008600ff2cbb82 */ /* 0x000f620000000a00 */
[----:B------:R-:W-:-:S07]  /*0ca0*/  @!P5 DFMA R22, R46, R40, R22 ;  /* 0x000000282e16d22b */ /* 0x000fce0000000016 */
[----:B------:R-:W4:Y:S08]  /*0cb0*/  @!P0 LDC.64 R24, c[0x0][0x228] ;  /* 0x00008a00ff188b82 */ /* 0x000f300000000a00 */
[----:B------:R-:W5:Y:S01]  /*0cc0*/  @!P4 LDC.64 R40, c[0x0][0x218] ;  /* 0x00008600ff28cb82 */ /* 0x000f620000000a00 */
[----:B------:R-:W-:Y:S01]  /*0cd0*/  @!P5 FSEL R6, R20, R22, P6 ;  /* 0x000000161406d208 */ /* 0x000fe20003000000 */
[----:B------:R-:W-:Y:S01]  /*0ce0*/  @!P1 DADD R46, R28, -R26 ;  /* 0x000000001c2e9229 */ /* 0x000fe2000000081a */
[----:B------:R-:W-:Y:S01]  /*0cf0*/  @!P5 FSEL R11, R21, R23, P6 ;  /* 0x00000017150bd208 */ /* 0x000fe20003000000 */
[----:B0-----:R-:W-:-:S02]  /*0d00*/  @!P1 DADD R20, -R16, 1 ;  /* 0x3ff0000010149429 */ /* 0x001fc40000000100 */
[----:B---3--:R-:W-:Y:S02]  /*0d10*/  @!P2 DADD R22, R32, -R30 ;  /* 0x000000002016a229 */ /* 0x008fe4000000081e */
[----:B------:R-:W-:Y:S02]  /*0d20*/  @!P1 DSETP.GEU.AND P6, PT, |R16|, 0.5, PT ;  /* 0x3fe000001000942a */ /* 0x000fe40003fce200 */
[C---:B------:R-:W-:Y:S02]  /*0d30*/  @!P1 DFMA R16, R46.reuse, R16, R26 ;  /* 0x000000102e10922b */ /* 0x040fe4000000001a */
[----:B------:R-:W-:Y:S01]  /*0d40*/  @!P1 DFMA R20, R46, -R20, R28 ;  /* 0x800000142e14922b */ /* 0x000fe2000000001c */
[----:B------:R-:W-:Y:S01]  /*0d50*/  @!P0 IADD3 R49, R3, R0, RZ ;  /* 0x0000000003318210 */ /* 0x000fe20007ffe0ff */
[----:B------:R-:W-:Y:S01]  /*0d60*/  @!P0 IMAD.MOV.U32 R0, RZ, RZ, R54 ;  /* 0x000000ffff008224 */ /* 0x000fe200078e0036 */
[----:B-1----:R-:W-:Y:S02]  /*0d70*/  @!P2 DSETP.GEU.AND P5, PT, |R18|, 0.5, PT ;  /* 0x3fe000001200a42a */ /* 0x002fe40003fae200 */
[----:B------:R-:W-:Y:S01]  /*0d80*/  @!P2 DFMA R30, R22, R18, R30 ;  /* 0x00000012161ea22b */ /* 0x000fe2000000001e */
[----:B----4-:R-:W-:Y:S01]  /*0d90*/  @!P0 IMAD.WIDE.U32 R24, R49, 0x8, R24 ;  /* 0x0000000831188825 */ /* 0x010fe200078e0018 */
[----:B------:R-:W-:-:S02]  /*0da0*/  @!P2 DADD R28, -R18, 1 ;  /* 0x3ff00000121ca429 */ /* 0x000fc40000000100 */
[----:B-----5:R-:W-:Y:S02]  /*0db0*/  @!P3 DADD R26, -R44, 1 ;  /* 0x3ff000002c1ab429 */ /* 0x020fe40000000100 */
[----:B------:R-:W-:Y:S02]  /*0dc0*/  @!P3 DADD R46, R36, -R34 ;  /* 0x00000000242eb229 */ /* 0x000fe40000000822 */
[----:B------:R-:W-:Y:S01]  /*0dd0*/  @!P4 DADD R18, -R40, 1 ;  /* 0x3ff000002812c429 */ /* 0x000fe20000000100 */
[----:B------:R-:W-:Y:S02]  /*0de0*/  @!P1 FSEL R8, R20, R16, P6 ;  /* 0x0000001014089208 */ /* 0x000fe40003000000 */
[----:B------:R-:W-:Y:S02]  /*0df0*/  @!P1 FSEL R13, R21, R17, P6 ;  /* 0x00000011150d9208 */ /* 0x000fe40003000000 */
[----:B------:R-:W-:Y:S01]  /*0e00*/  ISETP.GE.AND P1, PT, R0, R5, PT ;  /* 0x000000050000720c */ /* 0x000fe20003f26270 */
[----:B------:R-:W-:-:S02]  /*0e10*/  @!P2 DFMA R28, R22, -R28, R32 ;  /* 0x8000001c161ca22b */ /* 0x000fc40000000020 */
[C---:B------:R-:W-:Y:S02]  /*0e20*/  @!P3 DFMA R26, R46.reuse, -R26, R36 ;  /* 0x8000001a2e1ab22b */ /* 0x040fe40000000024 */
[----:B------:R-:W-:Y:S01]  /*0e30*/  @!P3 DFMA R34, R46, R44, R34 ;  /* 0x0000002c2e22b22b */ /* 0x000fe20000000022 */
[----:B------:R0:W-:Y:S01]  /*0e40*/  @!P0 STG.E.64 desc[UR4][R24.64], R14 ;  /* 0x0000000e18008986 */ /* 0x0001e2000c101b04 */
[----:B------:R-:W-:Y:S02]  /*0e50*/  @!P3 DSETP.GEU.AND P0, PT, |R44|, 0.5, PT ;  /* 0x3fe000002c00b42a */ /* 0x000fe40003f0e200 */
[----:B------:R-:W-:Y:S01]  /*0e60*/  @!P4 DSETP.GEU.AND P6, PT, |R40|, 0.5, PT ;  /* 0x3fe000002800c42a */ /* 0x000fe20003fce200 */
[----:B------:R-:W-:Y:S04]  /*0e70*/  BSSY B0, `(.L_x_3441) ;  /* 0x000003d000007945 */ /* 0x000fe80003800000 */
[----:B------:R-:W-:Y:S01]  /*0e80*/  BSSY B1, `(.L_x_3442) ;  /* 0x0000034000017945 */ /* 0x000fe20003800000 */
[----:B------:R-:W-:-:S02]  /*0e90*/  @!P2 FSEL R10, R28, R30, P5 ;  /* 0x0000001e1c0aa208 */ /* 0x000fc40002800000 */
[----:B------:R-:W-:Y:S02]  /*0ea0*/  @!P2 FSEL R53, R29, R31, P5 ;  /* 0x0000001f1d35a208 */ /* 0x000fe40002800000 */
[----:B------:R-:W-:Y:S02]  /*0eb0*/  @!P3 FSEL R12, R26, R34, P0 ;  /* 0x000000221a0cb208 */ /* 0x000fe40000000000 */
[----:B------:R-:W-:Y:S01]  /*0ec0*/  @!P3 FSEL R55, R27, R35, P0 ;  /* 0x000000231b37b208 */ /* 0x000fe20000000000 */
[----:B--2---:R-:W-:-:S08]  /*0ed0*/  @!P4 DADD R48, R42, -R38 ;  /* 0x000000002a30c229 */ /* 0x004fd00000000826 */
[C---:B------:R-:W-:Y:S02]  /*0ee0*/  @!P4 DFMA R18, R48.reuse, -R18, R42 ;  /* 0x800000123012c22b */ /* 0x040fe4000000002a */
[----:B------:R-:W-:-:S10]  /*0ef0*/  @!P4 DFMA R38, R48, R40, R38 ;  /* 0x000000283026c22b */ /* 0x000fd40000000026 */
[----:B------:R-:W-:Y:S02]  /*0f00*/  @!P4 FSEL R52, R18, R38, P6 ;  /* 0x000000261234c208 */ /* 0x000fe40003000000 */
[----:B------:R-:W-:Y:S01]  /*0f10*/  @!P4 FSEL R57, R19, R39, P6 ;  /* 0x000000271339c208 */ /* 0x000fe20003000000 */
[----:B0-----:R-:W-:Y:S06]  /*0f20*/  @P1 BRA `(.L_x_3443) ;  /* 0x0000000000401947 */ /* 0x001fec0003800000 */
[----:B------:R-:W0:Y:S01]  /*0f30*/  LDC.64 R14, c[0x0][0x228] ;  /* 0x00008a00ff0e7b82 */ /* 0x000e220000000a00 */
[----:B------:R-:W-:Y:S02]  /*0f40*/  IMAD.IADD R17, R3, 0x1, R0 ;  /* 0x0000000103117824 */ /* 0x000fe400078e0200 */
[----:B------:R-:W-:Y:S02]  /*0f50*/  IMAD.MOV.U32 R16, RZ, RZ, R2 ;  /* 0x000000ffff107224 */ /* 0x000fe400078e0002 */
[----:B------:R-:W-:-:S05]  /*0f60*/  VIADD R0, R0, 0x80 ;  /* 0x0000008000007836 */ /* 0x000fca0000000000 */
[----:B------:R-:W-:Y:S01]  /*0f70*/  ISETP.GE.AND P0, PT, R0, R5, PT ;  /* 0x000000050000720c */ /* 0x000fe20003f06270 */
[----:B0-----:R-:W-:Y:S01]  /*0f80*/  IMAD.WIDE.U32 R14, R17, 0x8, R14 ;  /* 0x00000008110e7825 */ /* 0x001fe200078e000e */
[----:B------:R-:W-:-:S05]  /*0f90*/  MOV R17, R7 ;  /* 0x0000000700117202 */ /* 0x000fca0000000f00 */
[----:B------:R0:W-:Y:S06]  /*0fa0*/  STG.E.64 desc[UR4][R14.64], R16 ;  /* 0x000000100e007986 */ /* 0x0001ec000c101b04 */
[----:B------:R-:W-:Y:S05]  /*0fb0*/  @P0 BRA `(.L_x_3444) ;  /* 0x00000000003c0947 */ /* 0x000fea0003800000 */
[----:B0-----:R-:W0:Y:S01]  /*0fc0*/  LDC.64 R14, c[0x0][0x228] ;  /* 0x00008a00ff0e7b82 */ /* 0x001e220000000a00 */
[----:B------:R-:W-:Y:S02]  /*0fd0*/  IMAD.IADD R17, R3, 0x1, R0 ;  /* 0x0000000103117824 */ /* 0x000fe400078e0200 */
[----:B------:R-:W-:Y:S02]  /*0fe0*/  VIADD R0, R0, 0x80 ;  /* 0x0000008000007836 */ /* 0x000fe40000000000 */
[----:B0-----:R-:W-:Y:S01]  /*0ff0*/  IMAD.WIDE.U32 R16, R17, 0x8, R14 ;  /* 0x0000000811107825 */ /* 0x001fe200078e000e */
[----:B------:R-:W-:-:S03]  /*1000*/  MOV R15, R9 ;  /* 0x00000009000f7202 */ /* 0x000fc60000000f00 */
[----:B------:R-:W-:-:S05]  /*1010*/  IMAD.MOV.U32 R14, RZ, RZ, R4 ;  /* 0x000000ffff0e7224 */ /* 0x000fca00078e0004 */
[----:B------:R0:W-:Y:S02]  /*1020*/  STG.E.64 desc[UR4][R16.64], R14 ;  /* 0x0000000e10007986 */ /* 0x0001e4000c101b04 */
.L_x_3443:
[----:B------:R-:W-:-:S13]  /*1030*/  ISETP.GE.AND P0, PT, R0, R5, PT ;  /* 0x000000050000720c */ /* 0x000fda0003f06270 */
[----:B------:R-:W-:Y:S05]  /*1040*/  @P0 BRA `(.L_x_3445) ;  /* 0x0000000000380947 */ /* 0x000fea0003800000 */
[----:B0-----:R-:W0:Y:S01]  /*1050*/  LDC.64 R14, c[0x0][0x228] ;  /* 0x00008a00ff0e7b82 */ /* 0x001e220000000a00 */
[----:B------:R-:W-:Y:S01]  /*1060*/  IMAD.IADD R7, R3, 0x1, R0 ;  /* 0x0000000103077824 */ /* 0x000fe200078e0200 */
[----:B------:R-:W-:-:S03]  /*1070*/  IADD3 R0, R0, 0x80, RZ ;  /* 0x0000008000007810 */ /* 0x000fc60007ffe0ff */
[----:B0-----:R-:W-:-:S04]  /*1080*/  IMAD.WIDE.U32 R14, R7, 0x8, R14 ;  /* 0x00000008070e7825 */ /* 0x001fc800078e000e */
[----:B------:R-:W-:-:S05]  /*1090*/  IMAD.MOV.U32 R7, RZ, RZ, R11 ;  /* 0x000000ffff077224 */ /* 0x000fca00078e000b */
[----:B------:R1:W-:Y:S02]  /*10a0*/  STG.E.64 desc[UR4][R14.64], R6 ;  /* 0x000000060e007986 */ /* 0x0003e4000c101b04 */
.L_x_3444:
[----:B------:R-:W-:-:S13]  /*10b0*/  ISETP.GE.AND P0, PT, R0, R5, PT ;  /* 0x000000050000720c */ /* 0x000fda0003f06270 */
[----:B------:R-:W-:Y:S05]  /*10c0*/  @P0 BRA `(.L_x_3446) ;  /* 0x00000000003c0947 */ /* 0x000fea0003800000 */
[----:B-1----:R-:W1:Y:S01]  /*10d0*/  LDC.64 R6, c[0x0][0x228] ;  /* 0x00008a00ff067b82 */ /* 0x002e620000000a00 */
[----:B------:R-:W-:Y:S02]  /*10e0*/  IMAD.IADD R9, R3, 0x1, R0 ;  /* 0x0000000103097824 */ /* 0x000fe400078e0200 */
[----:B------:R-:W-:Y:S02]  /*10f0*/  VIADD R0, R0, 0x80 ;  /* 0x0000008000007836 */ /* 0x000fe40000000000 */
[----:B-1----:R-:W-:-:S04]  /*1100*/  IMAD.WIDE.U32 R6, R9, 0x8, R6 ;  /* 0x0000000809067825 */ /* 0x002fc800078e0006 */
[----:B------:R-:W-:-:S05]  /*1110*/  IMAD.MOV.U32 R9, RZ, RZ, R13 ;  /* 0x000000ffff097224 */ /* 0x000fca00078e000d */
[----:B------:R1:W-:Y:S02]  /*1120*/  STG.E.64 desc[UR4][R6.64], R8 ;  /* 0x0000000806007986 */ /* 0x0003e4000c101b04 */
.L_x_3445:
[----:B------:R-:W-:-:S13]  /*1130*/  ISETP.GE.AND P0, PT, R0, R5, PT ;  /* 0x000000050000720c */ /* 0x000fda0003f06270 */
[----:B------:R-:W-:Y:S05]  /*1140*/  @P0 BREAK B1 ;  /* 0x0000000000010942 */ /* 0x000fea0003800000 */
[----:B------:R-:W-:Y:S05]  /*1150*/  @P0 BRA `(.L_x_3447) ;  /* 0x0000000000380947 */ /* 0x000fea0003800000 */
[----:B-1----:R-:W1:Y:S01]  /*1160*/  LDC.64 R6, c[0x0][0x228] ;  /* 0x00008a00ff067b82 */ /* 0x002e620000000a00 */
[----:B------:R-:W-:Y:S01]  /*1170*/  IADD3 R9, R3, R0, RZ ;  /* 0x0000000003097210 */ /* 0x000fe20007ffe0ff */
[----:B------:R-:W-:Y:S02]  /*1180*/  IMAD.MOV.U32 R11, RZ, RZ, R53 ;  /* 0x000000ffff0b7224 */ /* 0x000fe400078e0035 */
[----:B------:R-:W-:Y:S02]  /*1190*/  VIADD R0, R0, 0x80 ;  /* 0x0000008000007836 */ /* 0x000fe40000000000 */
[----:B-1----:R-:W-:-:S05]  /*11a0*/  IMAD.WIDE.U32 R6, R9, 0x8, R6 ;  /* 0x0000000809067825 */ /* 0x002fca00078e0006 */
[----:B------:R2:W-:Y:S02]  /*11b0*/  STG.E.64 desc[UR4][R6.64], R10 ;  /* 0x0000000a06007986 */ /* 0x0005e4000c101b04 */
.L_x_3446:
[----:B------:R-:W-:Y:S05]  /*11c0*/  BSYNC B1 ;  /* 0x0000000000017941 */ /* 0x000fea0003800000 */
.L_x_3442:
[----:B------:R-:W-:-:S13]  /*11d0*/  ISETP.GE.AND P0, PT, R0, R5, PT ;  /* 0x000000050000720c */ /* 0x000fda0003f06270 */
[----:B-12---:R-:W1:Y:S01]  /*11e0*/  @!P0 LDC.64 R6, c[0x0][0x228] ;  /* 0x00008a00ff068b82 */ /* 0x006e620000000a00 */
[----:B------:R-:W-:Y:S01]  /*11f0*/  @!P0 IADD3 R9, R3, R0, RZ ;  /* 0x0000000003098210 */ /* 0x000fe20007ffe0ff */
[----:B------:R-:W-:Y:S02]  /*1200*/  @!P0 IMAD.MOV.U32 R13, RZ, RZ, R55 ;  /* 0x000000ffff0d8224 */ /* 0x000fe400078e0037 */
[----:B------:R-:W-:Y:S02]  /*1210*/  @!P0 VIADD R0, R0, 0x80 ;  /* 0x0000008000008836 */ /* 0x000fe40000000000 */
[----:B-1----:R-:W-:-:S05]  /*1220*/  @!P0 IMAD.WIDE.U32 R6, R9, 0x8, R6 ;  /* 0x0000000809068825 */ /* 0x002fca00078e0006 */
[----:B------:R2:W-:Y:S02]  /*1230*/  @!P0 STG.E.64 desc[UR4][R6.64], R12 ;  /* 0x0000000c06008986 */ /* 0x0005e4000c101b04 */
.L_x_3447:
[----:B------:R-:W-:Y:S05]  /*1240*/  BSYNC B0 ;  /* 0x0000000000007941 */ /* 0x000fea0003800000 */
.L_x_3441:
[----:B------:R-:W-:Y:S05]  /*1250*/  WARPSYNC.ALL ;  /* 0x0000000000007948 */ /* 0x000fea0003800000 */
[----:B------:R-:W-:-:S13]  /*1260*/  ISETP.GE.AND P0, PT, R0, R5, PT ;  /* 0x000000050000720c */ /* 0x000fda0003f06270 */
[----:B------:R-:W-:Y:S05]  /*1270*/  @P0 EXIT ;  /* 0x000000000000094d */ /* 0x000fea0003800000 */
[----:B------:R-:W3:Y:S01]  /*1280*/  LDC.64 R4, c[0x0][0x228] ;  /* 0x00008a00ff047b82 */ /* 0x000ee20000000a00 */
[----:B------:R-:W-:Y:S01]  /*1290*/  IADD3 R3, R3, R0, RZ ;  /* 0x0000000003037210 */ /* 0x000fe20007ffe0ff */
[----:B------:R-:W-:-:S04]  /*12a0*/  IMAD.MOV.U32 R53, RZ, RZ, R57 ;  /* 0x000000ffff357224 */ /* 0x000fc800078e0039 */
[----:B---3--:R-:W-:-:S05]  /*12b0*/  IMAD.WIDE.U32 R2, R3, 0x8, R4 ;  /* 0x0000000803027825 */ /* 0x008fca00078e0004 */
[----:B------:R-:W-:Y:S01]  /*12c0*/  STG.E.64 desc[UR4][R2.64], R52 ;  /* 0x0000003402007986 */ /* 0x000fe2000c101b04 */
[----:B------:R-:W-:Y:S05]  /*12d0*/  EXIT ;  /* 0x000000000000794d */ /* 0x000fea0003800000 */
.L_x_3448:
        /* <DEDUP_REMOVED lines=10> */
.L_x_7987:


//--------------------- .text._ZN2at6native29vectorized_elementwise_kernelILi4EZZZNS0_44_GLOBAL__N__40a83637_7_Lerp_cu_f5210f67_358318lerp_scalar_kernelERNS_18TensorIteratorBaseERKN3c106ScalarEENKUlvE0_clEvENKUlvE_clEvEUlddE_St5arrayIPcLm3EEEEviT0_T1_ --------------------------
	.section	.text._ZN2at6native29vectorized_elementwise_kernelILi4EZZZNS0_44_GLOBAL__N__40a83637_7_Lerp_cu_f5210f67_358318lerp_scalar_kernelERNS_18TensorIteratorBaseERKN3c106ScalarEENKUlvE0_clEvENKUlvE_clEvEUlddE_St5arrayIPcLm3EEEEviT0_T1_,"ax",@progbits
	.align	128
        .global         _ZN2at6native29vectorized_elementwise_kernelILi4EZZZNS0_44_GLOBAL__N__40a83637_7_Lerp_cu_f5210f67_358318lerp_scalar_kernelERNS_18TensorIteratorBaseERKN3c106ScalarEENKUlvE0_clEvENKUlvE_clEvEUlddE_St5arrayIPcLm3EEEEviT0_T1_
        .type           _ZN2at6native29vectorized_elementwise_kernelILi4EZZZNS0_44_GLOBAL__N__40a83637_7_Lerp_cu_f5210f67_358318lerp_scalar_kernelERNS_18TensorIteratorBaseERKN3c106ScalarEENKUlvE0_clEvENKUlvE_clEvEUlddE_St5arrayIPcLm3EEEEviT0_T1_,@function
        .size           _ZN2at6native29vectorized_elementwise_kernelILi4EZZZNS0_44_GLOBAL__N__40a83637_7_Lerp_cu_f5210f67_358318lerp_scalar_kernelERNS_18TensorIteratorBaseERKN3c106ScalarEENKUlvE0_clEvENKUlvE_clEvEUlddE_St5arrayIPcLm3EEEEviT0_T1_,(.L_x_7988 - _ZN2at6native29vectorized_elementwise_kernelILi4EZZZNS0_44_GLOBAL__N__40a83637_7_Lerp_cu_f5210f67_358318lerp_scalar_kernelERNS_18TensorIteratorBaseERKN3c106ScalarEENKUlvE0_clEvENKUlvE_clEvEUlddE_St5arrayIPcLm3EEEEviT0_T1_)
        .other          _ZN2at6native29vectorized_elementwise_kernelILi4EZZZNS0_44_GLOBAL__N__40a83637_7_Lerp_cu_f5210f67_358318lerp_scalar_kernelERNS_18TensorIteratorBaseERKN3c106ScalarEENKUlvE0_clEvENKUlvE_clEvEUlddE_St5arrayIPcLm3EEEEviT0_T1_,@"STO_CUDA_ENTRY STV_DEFAULT"
_ZN2at6native29vectorized_elementwise_kernelILi4EZZZNS0_44_GLOBAL__N__40a83637_7_Lerp_cu_f5210f67_358318lerp_scalar_kernelERNS_18TensorIteratorBaseERKN3c106ScalarEENKUlvE0_clEvENKUlvE_clEvEUlddE_St5arrayIPcLm3EEEEviT0_T1_:
.text._ZN2at6native29vectorized_elementwise_kernelILi4EZZZNS0_44_GLOBAL__N__40a83637_7_Lerp_cu_f5210f67_358318lerp_scalar_kernelERNS_18TensorIteratorBaseERKN3c106ScalarEENKUlvE0_clEvENKUlvE_clEvEUlddE_St5arrayIPcLm3EEEEviT0_T1_:
        /* <DEDUP_REMOVED lines=43> */
.L_x_3450:
        /* <DEDUP_REMOVED lines=16> */
.L_x_3451:
        /* <DEDUP_REMOVED lines=8> */
.L_x_3449:
        /* <DEDUP_REMOVED lines=192> */
.L_x_3454:
        /* <DEDUP_REMOVED lines=8> */
.L_x_3455:
        /* <DEDUP_REMOVED lines=8> */
.L_x_3456:
        /* <DEDUP_REMOVED lines=9> */
.L_x_3457:
[----:B------:R-:W-:Y:S05]  /*11c0*/  BSYNC B1 ;  /* 0x0000000000017941 */ /* 0x000fea0003800000 */
.L_x_3453:
[----:B------:R-:W-:-:S13]  /*11d0*/  ISETP.GE.AND P0, PT, R0, R5, PT ;  /* 0x000000050000720c */ /* 0x000fda0003f06270 */
[----:B-12---:R-:W1:Y:S01]  /*11e0*/  @!P0 LDC.64 R6, c[0x0][0x228] ;  /* 0x00008a00ff068b82 */ /* 0x006e620000000a00 */
[----:B------:R-:W-:Y:S01]  /*11f0*/  @!P0 IADD3 R9, R3, R0, RZ ;  /* 0x0000000003098210 */ /* 0x000fe20007ffe0ff */
[----:B------:R-:W-:Y:S02]  /*1200*/  @!P0 IMAD.MOV.U32 R13, RZ, RZ, R55 ;  /* 0x000000ffff0d8224 */ /* 0x000fe400078e0037 */
[----:B------:R-:W-:Y:S02]  /*1210*/  @!P0 VIADD R0, R0, 0x80 ;  /* 0x0000008000008836 */ /* 0x000fe40000000000 */
[----:B-1----:R-:W-:-:S05]  /*1220*/  @!P0 IMAD.WIDE.U32 R6, R9, 0x8, R6 ;  /* 0x0000000809068825 */ /* 0x002fca00078e0006 */
[----:B------:R2:W-:Y:S02]  /*1230*/  @!P0 STG.E.64 desc[UR4][R6.64], R12 ;  /* 0x0000000c06008986 */ /* 0x0005e4000c101b04 */
.L_x_3458:
[----:B------:R-:W-:Y:S05]  /*1240*/  BSYNC B0 ;  /* 0x0000000000007941 */ /* 0x000fea0003800000 */
.L_x_3452:
        /* <DEDUP_REMOVED lines=9> */
.L_x_3459:
        /* <DEDUP_REMOVED lines=10> */
.L_x_7988:


//--------------------- .text._ZN2at6native29vectorized_elementwise_kernelILi8EZZZNS0_44_GLOBAL__N__40a83637_7_Lerp_cu_f5210f67_358318lerp_scalar_kernelERNS_18TensorIteratorBaseERKN3c106ScalarEENKUlvE0_clEvENKUlvE_clEvEUlddE_St5arrayIPcLm3EEEEviT0_T1_ --------------------------
	.section	.text._ZN2at6native29vectorized_elementwise_kernelILi8EZZZNS0_44_GLOBAL__N__40a83637_7_Lerp_cu_f5210f67_358318lerp_scalar_kernelERNS_18TensorIteratorBaseERKN3c106ScalarEENKUlvE0_clEvENKUlvE_clEvEUlddE_St5arrayIPcLm3EEEEviT0_T1_,"ax",@progbits
	.align	128
        .global         _ZN2at6native29vectorized_elementwise_kernelILi8EZZZNS0_44_GLOBAL__N__40a83637_7_Lerp_cu_f5210f67_358318lerp_scalar_kernelERNS_18TensorIteratorBaseERKN3c106ScalarEENKUlvE0_clEvENKUlvE_clEvEUlddE_St5arrayIPcLm3EEEEviT0_T1_
        .type           _ZN2at6native29vectorized_elementwise_kernelILi8EZZZNS0_44_GLOBAL__N__40a83637_7_Lerp_cu_f5210f67_358318lerp_scalar_kernelERNS_18TensorIteratorBaseERKN3c106ScalarEENKUlvE0_clEvENKUlvE_clEvEUlddE_St5arrayIPcLm3EEEEviT0_T1_,@function
        .size           _ZN2at6native29vectorized_elementwise_kernelILi8EZZZNS0_44_GLOBAL__N__40a83637_7_Lerp_cu_f5210f67_358318lerp_scalar_kernelERNS_18TensorIteratorBaseERKN3c106ScalarEENKUlvE0_clEvENKUlvE_clEvEUlddE_St5arrayIPcLm3EEEEviT0_T1_,(.L_x_7989 - _ZN2at6native29vectorized_elementwise_kernelILi8EZZZNS0_44_GLOBAL__N__40a83637_7_Lerp_cu_f5210f67_358318lerp_scalar_kernelERNS_18TensorIteratorBaseERKN3c106ScalarEENKUlvE0_clEvENKUlvE_clEvEUlddE_St5arrayIPcLm3EEEEviT0_T1_)
        .other          _ZN2at6native29vectorized_elementwise_kernelILi8EZZZNS0_44_GLOBAL__N__40a83637_7_Lerp_cu_f5210f67_358318lerp_scalar_kernelERNS_18TensorIteratorBaseERKN3c106ScalarEENKUlvE0_clEvENKUlvE_clEvEUlddE_St5arrayIPcLm3EEEEviT0_T1_,@"STO_CUDA_ENTRY STV_DEFAULT"
_ZN2at6native29vectorized_elementwise_kernelILi8EZZZNS0_44_GLOBAL__N__40a83637_7_Lerp_cu_f5210f67_358318lerp_scalar_kernelERNS_18TensorIteratorBaseERKN3c106ScalarEENKUlvE0_clEvENKUlvE_clEvEUlddE_St5arrayIPcLm3EEEEviT0_T1_:
.text._ZN2at6native29vectorized_elementwise_kernelILi8EZZZNS0_44_GLOBAL__N__40a83637_7_Lerp_cu_f5210f67_358318lerp_scalar_kernelERNS_18TensorIteratorBaseERKN3c106ScalarEENKUlvE0_clEvENKUlvE_clEvEUlddE_St5arrayIPcLm3EEEEviT0_T1_:
        /* <DEDUP_REMOVED lines=43> */
.L_x_3461:
        /* <DEDUP_REMOVED lines=16> */
.L_x_3462:
        /* <DEDUP_REMOVED lines=8> */
.L_x_3460:
        /* <DEDUP_REMOVED lines=192> */
.L_x_3465:
        /* <DEDUP_REMOVED lines=8> */
.L_x_3466:
        /* <DEDUP_REMOVED lines=8> */
.L_x_3467:
        /* <DEDUP_REMOVED lines=9> */
.L_x_3468:
[----:B------:R-:W-:Y:S05]  /*11c0*/  BSYNC B1 ;  /* 0x0000000000017941 */ /* 0x000fea0003800000 */
.L_x_3464:
[----:B------:R-:W-:-:S13]  /*11d0*/  ISETP.GE.AND P0, PT, R0, R5, PT ;  /* 0x000000050000720c */ /* 0x000fda0003f06270 */
[----:B-12---:R-:W1:Y:S01]  /*11e0*/  @!P0 LDC.64 R6, c[0x0][0x228] ;  /* 0x00008a00ff068b82 */ /* 0x006e620000000a00 */
[----:B------:R-:W-:Y:S01]  /*11f0*/  @!P0 IADD3 R9, R3, R0, RZ ;  /* 0x0000000003098210 */ /* 0x000fe20007ffe0ff */
[----:B------:R-:W-:Y:S02]  /*1200*/  @!P0 IMAD.MOV.U32 R13, RZ, RZ, R55 ;  /* 0x000000ffff0d8224 */ /* 0x000fe400078e0037 */
[----:B------:R-:W-:Y:S02]  /*1210*/  @!P0 VIADD R0, R0, 0x80 ;  /* 0x0000008000008836 */ /* 0x000fe40000000000 */
[----:B-1----:R-:W-:-:S05]  /*1220*/  @!P0 IMAD.WIDE.U32 R6, R9, 0x8, R6 ;  /* 0x0000000809068825 */ /* 0x002fca00078e0006 */
[----:B------:R2:W-:Y:S02]  /*1230*/  @!P0 STG.E.64 desc[UR4][R6.64], R12 ;  /* 0x0000000c06008986 */ /* 0x0005e4000c101b04 */
.L_x_3469:
[----:B------:R-:W-:Y:S05]  /*1240*/  BSYNC B0 ;  /* 0x0000000000007941 */ /* 0x000fea0003800000 */
.L_x_3463:
        /* <DEDUP_REMOVED lines=9> */
.L_x_3470:
        /* <DEDUP_REMOVED lines=10> */
.L_x_7989:


//--------------------- .text._ZN2at6native18elementwise_kernelILi128ELi4EZNS0_15gpu_kernel_implIZZZNS0_44_GLOBAL__N__40a83637_7_Lerp_cu_f5210f67_358318lerp_tensor_kernelERNS_18TensorIteratorBaseEENKUlvE0_clEvENKUlvE2_clEvEUlN3c108BFloat16ES9_S9_E_EEvS5_RKT_EUliE_EEviT1_ --------------------------
	.section	.text._ZN2at6native18elementwise_kernelILi128ELi4EZNS0_15gpu_kernel_implIZZZNS0_44_GLOBAL__N__40a83637_7_Lerp_cu_f5210f67_358318lerp_tensor_kernelERNS_18TensorIteratorBaseEENKUlvE0_clEvENKUlvE2_clEvEUlN3c108BFloat16ES9_S9_E_EEvS5_RKT_EUliE_EEviT1_,"ax",@progbits
	.align	128
        .global         _ZN2at6native18elementwise_kernelILi128ELi4EZNS0_15gpu_kernel_implIZZZNS0_44_GLOBAL__N__40a83637_7_Lerp_cu_f5210f67_358318lerp_tensor_kernelERNS_18TensorIteratorBaseEENKUlvE0_clEvENKUlvE2_clEvEUlN3c108BFloat16ES9_S9_E_EEvS5_RKT_EUliE_EEviT1_
        .type           _ZN2at6native18elementwise_kernelILi128ELi4EZNS0_15gpu_kernel_implIZZZNS0_44_GLOBAL__N__40a83637_7_Lerp_cu_f5210f67_358318lerp_tensor_kernelERNS_18TensorIteratorBaseEENKUlvE0_clEvENKUlvE2_clEvEUlN3c108BFloat16ES9_S9_E_EEvS5_RKT_EUliE_EEviT1_,@function
        .size           _ZN2at6native18elementwise_kernelILi128ELi4EZNS0_15gpu_kernel_implIZZZNS0_44_GLOBAL__N__40a83637_7_Lerp_cu_f5210f67_358318lerp_tensor_kernelERNS_18TensorIteratorBaseEENKUlvE0_clEvENKUlvE2_clEvEUlN3c108BFloat16ES9_S9_E_EEvS5_RKT_EUliE_EEviT1_,(.L_x_7990 - _ZN2at6native18elementwise_kernelILi128ELi4EZNS0_15gpu_kernel_implIZZZNS0_44_GLOBAL__N__40a83637_7_Lerp_cu_f5210f67_358318lerp_tensor_kernelERNS_18TensorIteratorBaseEENKUlvE0_clEvENKUlvE2_clEvEUlN3c108BFloat16ES9_S9_E_EEvS5_RKT_EUliE_EEviT1_)
        .other          _ZN2at6native18elementwise_kernelILi128ELi4EZNS0_15gpu_kernel_implIZZZNS0_44_GLOBAL__N__40a83637_7_Lerp_cu_f5210f67_358318lerp_tensor_kernelERNS_18TensorIteratorBaseEENKUlvE0_clEvENKUlvE2_clEvEUlN3c108BFloat16ES9_S9_E_EEvS5_RKT_EUliE_EEviT1_,@"STO_CUDA_ENTRY STV_DEFAULT"
_ZN2at6native18elementwise_kernelILi128ELi4EZNS0_15gpu_kernel_implIZZZNS0_44_GLOBAL__N__40a83637_7_Lerp_cu_f5210f67_358318lerp_tensor_kernelERNS_18TensorIteratorBaseEENKUlvE0_clEvENKUlvE2_clEvEUlN3c108BFloat16ES9_S9_E_EEvS5_RKT_EUliE_EEviT1_:
.text._ZN2at6native18elementwise_kernelILi128ELi4EZNS0_15gpu_kernel_implIZZZNS0_44_GLOBAL__N__40a83637_7_Lerp_cu_f5210f67_358318lerp_tensor_kernelERNS_18TensorIteratorBaseEENKUlvE0_clEvENKUlvE2_clEvEUlN3c108BFloat16ES9_S9_E_EEvS5_RKT_EUliE_EEviT1_:
        /* <DEDUP_REMOVED lines=20> */
[----:B------:R-:W-:Y:S01]  /*0140*/  ULDC.64 UR6, c[0x0][0x350] ;  /* 0x0000d40000067ab9 */ /* 0x000fe20000000a00 */
        /* <DEDUP_REMOVED lines=15> */
[----:B------:R-:W-:Y:S01]  /*0240*/  IMAD.HI.U32 R2, R5, UR7, R4 ;  /* 0x0000000705027c27 */ /* 0x000fe2000f8e0004 */
[----:B------:R-:W-:-:S04]  /*0250*/  ULDC.64 UR8, c[0x0][0x360] ;  /* 0x0000d80000087ab9 */ /* 0x000fc80000000a00 */
[----:B------:R-:W-:-:S05]  /*0260*/  SHF.R.U32.HI R3, RZ, UR5, R2 ;  /* 0x00000005ff037c19 */ /* 0x000fca0008011602 */
[----:B------:R-:W-:-:S04]  /*0270*/  IMAD.MOV R4, RZ, RZ, -R3 ;  /* 0x000000ffff047224 */ /* 0x000fc800078e0a03 */
[----:B------:R-:W-:Y:S01]  /*0280*/  IMAD R5, R4, UR6, R5 ;  /* 0x0000000604057c24 */ /* 0x000fe2000f8e0205 */
[----:B------:R-:W-:-:S03]  /*0290*/  ULDC.64 UR6, c[0x0][0x358] ;  /* 0x0000d60000067ab9 */ /* 0x000fc60000000a00 */
[C---:B------:R-:W-:Y:S02]  /*02a0*/  IMAD R16, R5.reuse, UR6, RZ ;  /* 0x0000000605107c24 */ /* 0x040fe4000f8e02ff */
[C---:B------:R-:W-:Y:S02]  /*02b0*/  IMAD R0, R5.reuse, UR7, R0 ;  /* 0x0000000705007c24 */ /* 0x040fe4000f8e0200 */
[C---:B------:R-:W-:Y:S02]  /*02c0*/  IMAD R24, R5.reuse, UR8, R24 ;  /* 0x0000000805187c24 */ /* 0x040fe4000f8e0218 */
[----:B------:R-:W-:Y:S02]  /*02d0*/  IMAD R22, R5, UR9, R22 ;  /* 0x0000000905167c24 */ /* 0x000fe4000f8e0216 */
[----:B------:R-:W-:Y:S01]  /*02e0*/  IMAD R16, R19, UR4, R16 ;  /* 0x0000000413107c24 */ /* 0x000fe2000f8e0210 */
[----:B------:R-:W-:Y:S06]  /*02f0*/  @!P0 BRA `(.L_x_3473) ;  /* 0x00000014005c8947 */ /* 0x000fec0003800000 */
[----:B------:R-:W-:Y:S01]  /*0300*/  IMAD.MOV.U32 R2, RZ, RZ, RZ ;  /* 0x000000ffff027224 */ /* 0x000fe200078e00ff */
[----:B------:R-:W-:Y:S01]  /*0310*/  ULDC.64 UR4, c[0x0][0x238] ;  /* 0x00008e0000047ab9 */ /* 0x000fe20000000a00 */
        /* <DEDUP_REMOVED lines=19> */
[----:B------:R-:W-:-:S04]  /*0450*/  ULDC.64 UR4, c[0x0][0x378] ;  /* 0x0000de0000047ab9 */ /* 0x000fc80000000a00 */
        /* <DEDUP_REMOVED lines=310> */
[----:B------:R-:W-:Y:S02]  /*17c0*/  ULDC.64 UR6, c[0x0][0x4d0] ;  /* 0x0001340000067ab9 */ /* 0x000fe40000000a00 */
        /* <DEDUP_REMOVED lines=9> */
[----:B------:R-:W-:-:S07]  /*1860*/  IMAD R22, R3, UR7, R22 ;  /* 0x0000000703167c24 */ /* 0x000fce000f8e0216 */
.L_x_3473:
        /* <DEDUP_REMOVED lines=23> */
.L_x_3477:
[----:B------:R-:W2:Y:S02]  /*19e0*/  LDG.E.U8 R2, desc[UR36][R2.64] ;  /* 0x0000002402027981 */ /* 0x000ea4000c1e1100 */
[----:B--2---:R-:W-:-:S04]  /*19f0*/  I2FP.F32.U32 R0, R2 ;  /* 0x0000000200007245 */ /* 0x004fc80000201000 */
[----:B------:R-:W-:-:S04]  /*1a00*/  F2FP.BF16.F32.PACK_AB R0, RZ, R0 ;  /* 0x00000000ff00723e */ /* 0x000fc800000010ff */
[----:B------:R-:W-:Y:S01]  /*1a10*/  PRMT R19, R0, 0x7610, R19 ;  /* 0x0000761000137816 */ /* 0x000fe20000000013 */
[----:B------:R-:W-:Y:S06]  /*1a20*/  BRA `(.L_x_3479) ;  /* 0x0000000c00c87947 */ /* 0x000fec0003800000 */
.L_x_3476:
        /* <DEDUP_REMOVED lines=11> */
.L_x_3481:
[----:B------:R-:W2:Y:S02]  /*1ae0*/  LDG.E R2, desc[UR36][R2.64] ;  /* 0x0000002402027981 */ /* 0x000ea4000c1e1900 */
[----:B--2---:R-:W-:-:S04]  /*1af0*/  I2FP.F32.S32 R0, R2 ;  /* 0x0000000200007245 */ /* 0x004fc80000201400 */
[----:B------:R-:W-:-:S04]  /*1b00*/  F2FP.BF16.F32.PACK_AB R0, RZ, R0 ;  /* 0x00000000ff00723e */ /* 0x000fc800000010ff */
[----:B------:R-:W-:Y:S01]  /*1b10*/  PRMT R19, R0, 0x7610, R19 ;  /* 0x0000761000137816 */ /* 0x000fe20000000013 */
[----:B------:R-:W-:Y:S06]  /*1b20*/  BRA `(.L_x_3479) ;  /* 0x0000000c00887947 */ /* 0x000fec0003800000 */
.L_x_3480:
[----:B------:R-:W2:Y:S02]  /*1b30*/  LDG.E.U16 R2, desc[UR36][R2.64] ;  /* 0x0000002402027981 */ /* 0x000ea4000c1e1500 */
[----:B--2---:R-:W0:Y:S02]  /*1b40*/  I2F.S16 R0, R2 ;  /* 0x0000000200007306 */ /* 0x004e240000101400 */
[----:B0-----:R-:W-:-:S04]  /*1b50*/  F2FP.BF16.F32.PACK_AB R0, RZ, R0 ;  /* 0x00000000ff00723e */ /* 0x001fc800000010ff */
[----:B------:R-:W-:Y:S01]  /*1b60*/  PRMT R19, R0, 0x7610, R19 ;  /* 0x0000761000137816 */ /* 0x000fe20000000013 */
[----:B------:R-:W-:Y:S06]  /*1b70*/  BRA `(.L_x_3479) ;  /* 0x0000000c00747947 */ /* 0x000fec0003800000 */
.L_x_3475:
        /* <DEDUP_REMOVED lines=9> */
.L_x_3483:
[----:B------:R-:W2:Y:S02]  /*1c10*/  LDG.E.U16 R0, desc[UR36][R2.64] ;  /* 0x0000002402007981 */ /* 0x000ea4000c1e1500 */
[----:B--2---:R-:W-:-:S05]  /*1c20*/  HADD2.F32 R0, -RZ, R0.H0_H0 ;  /* 0x20000000ff007230 */ /* 0x004fca0000004100 */
[----:B------:R-:W-:-:S04]  /*1c30*/  F2FP.BF16.F32.PACK_AB R0, RZ, R0 ;  /* 0x00000000ff00723e */ /* 0x000fc800000010ff */
[----:B------:R-:W-:Y:S01]  /*1c40*/  PRMT R19, R0, 0x7610, R19 ;  /* 0x0000761000137816 */ /* 0x000fe20000000013 */
[----:B------:R-:W-:Y:S06]  /*1c50*/  BRA `(.L_x_3479) ;  /* 0x0000000c003c7947 */ /* 0x000fec0003800000 */
.L_x_3482:
        /* <DEDUP_REMOVED lines=9> */
.L_x_3485:
[----:B------:R-:W2:Y:S02]  /*1cf0*/  LDG.E.U16 R2, desc[UR36][R2.64] ;  /* 0x0000002402027981 */ /* 0x000ea4000c1e1500 */
[----:B--2---:R-:W-:-:S05]  /*1d00*/  HADD2.F32 R0, -RZ, R2.H0_H0 ;  /* 0x20000002ff007230 */ /* 0x004fca0000004100 */
[----:B------:R-:W-:-:S04]  /*1d10*/  F2FP.BF16.F32.PACK_AB R0, RZ, R0 ;  /* 0x00000000ff00723e */ /* 0x000fc800000010ff */
[----:B------:R-:W-:Y:S01]  /*1d20*/  PRMT R19, R0, 0x7610, R19 ;  /* 0x0000761000137816 */ /* 0x000fe20000000013 */
[----:B------:R-:W-:Y:S06]  /*1d30*/  BRA `(.L_x_3479) ;  /* 0x0000000c00047947 */ /* 0x000fec0003800000 */
.L_x_3484:
        /* <DEDUP_REMOVED lines=9> */
.L_x_3474:
        /* <DEDUP_REMOVED lines=14> */
.L_x_3488:
        /* <DEDUP_REMOVED lines=9> */
.L_x_3487:
        /* <DEDUP_REMOVED lines=28> */
.L_x_3490:
        /* <DEDUP_REMOVED lines=15> */
.L_x_3489:
[----:B------:R0:W5:Y:S01]  /*21f0*/  LDG.E.U16 R19, desc[UR36][R2.64] ;  /* 0x0000002402137981 */ /* 0x000162000c1e1500 */
[----:B------:R-:W-:Y:S05]  /*2200*/  BRA `(.L_x_3479) ;  /* 0x0000000400d07947 */ /* 0x000fea0003800000 */
.L_x_3486:
        /* <DEDUP_REMOVED lines=13> */
.L_x_3493:
        /* <DEDUP_REMOVED lines=21> */
.L_x_3497:
[----:B------:R-:W-:Y:S05]  /*2430*/  BSYNC B1 ;  /* 0x0000000000017941 */ /* 0x000fea0003800000 */
.L_x_3496:
[----:B------:R-:W-:Y:S01]  /*2440*/  LEA R3, R0, 0x3b800000, 0x17 ;  /* 0x3b80000000037811 */ /* 0x000fe200078eb8ff */
[----:B------:R-:W-:-:S05]  /*2450*/  IMAD.SHL.U32 R0, R2, 0x100000, RZ ;  /* 0x0010000002007824 */ /* 0x000fca00078e00ff */
[----:B------:R-:W-:-:S07]  /*2460*/  LOP3.LUT R0, R3, R0, R4, 0xfe, !PT ;  /* 0x0000000003007212 */ /* 0x000fce00078efe04 */
.L_x_3495:
[----:B------:R-:W-:Y:S05]  /*2470*/  BSYNC B0 ;  /* 0x0000000000007941 */ /* 0x000fea0003800000 */
.L_x_3494:
[----:B------:R-:W-:-:S04]  /*2480*/  F2FP.BF16.F32.PACK_AB R0, RZ, R0 ;  /* 0x00000000ff00723e */ /* 0x000fc800000010ff */
[----:B------:R-:W-:Y:S01]  /*2490*/  PRMT R19, R0, 0x7610, R19 ;  /* 0x0000761000137816 */ /* 0x000fe20000000013 */
[----:B------:R-:W-:Y:S06]  /*24a0*/  BRA `(.L_x_3479) ;  /* 0x0000000400287947 */ /* 0x000fec0003800000 */
.L_x_3492:
        /* <DEDUP_REMOVED lines=21> */
.L_x_3501:
[----:B------:R-:W-:Y:S05]  /*2600*/  BSYNC B1 ;  /* 0x0000000000017941 */ /* 0x000fea0003800000 */
.L_x_3500:
[----:B------:R-:W-:Y:S01]  /*2610*/  LEA R3, R0, 0x37800000, 0x17 ;  /* 0x3780000000037811 */ /* 0x000fe200078eb8ff */
[----:B------:R-:W-:-:S05]  /*2620*/  IMAD.SHL.U32 R0, R2, 0x200000, RZ ;  /* 0x0020000002007824 */ /* 0x000fca00078e00ff */
[----:B------:R-:W-:-:S07]  /*2630*/  LOP3.LUT R0, R3, R0, R4, 0xfe, !PT ;  /* 0x0000000003007212 */ /* 0x000fce00078efe04 */
.L_x_3499:
[----:B------:R-:W-:Y:S05]  /*2640*/  BSYNC B0 ;  /* 0x0000000000007941 */ /* 0x000fea0003800000 */
.L_x_3498:
[----:B------:R-:W-:-:S04]  /*2650*/  F2FP.BF16.F32.PACK_AB R0, RZ, R0 ;  /* 0x00000000ff00723e */ /* 0x000fc800000010ff */
[----:B------:R-:W-:Y:S01]  /*2660*/  PRMT R19, R0, 0x7610, R19 ;  /* 0x0000761000137816 */ /* 0x000fe20000000013 */
[----:B------:R-:W-:Y:S06]  /*2670*/  BRA `(.L_x_3479) ;  /* 0x0000000000b47947 */ /* 0x000fec0003800000 */
.L_x_3491:
        /* <DEDUP_REMOVED lines=14> */
.L_x_3505:
[----:B------:R-:W-:Y:S05]  /*2760*/  BSYNC B0 ;  /* 0x0000000000007941 */ /* 0x000fea0003800000 */
.L_x_3504:
[----:B------:R-:W-:-:S04]  /*2770*/  F2FP.BF16.F32.PACK_AB R0, RZ, R0 ;  /* 0x00000000ff00723e */ /* 0x000fc800000010ff */
[----:B------:R-:W-:Y:S01]  /*2780*/  PRMT R19, R0, 0x7610, R19 ;  /* 0x0000761000137816 */ /* 0x000fe20000000013 */
[----:B------:R-:W-:Y:S06]  /*2790*/  BRA `(.L_x_3479) ;  /* 0x00000000006c7947 */ /* 0x000fec0003800000 */
.L_x_3478:
        /* <DEDUP_REMOVED lines=16> */
.L_x_3506:
[----:B------:R-:W-:Y:S01]  /*28a0*/  PRMT R19, RZ, 0x7610, R19 ;  /* 0x00007610ff137816 */ /* 0x000fe20000000013 */
[----:B------:R-:W-:Y:S06]  /*28b0*/  BRA `(.L_x_3479) ;  /* 0x0000000000247947 */ /* 0x000fec0003800000 */
.L_x_3503:
[----:B------:R-:W2:Y:S02]  /*28c0*/  LDG.E.64 R2, desc[UR36][R2.64] ;  /* 0x0000002402027981 */ /* 0x000ea4000c1e1b00 */
[----:B--2---:R-:W0:Y:S02]  /*28d0*/  I2F.U64 R0, R2 ;  /* 0x0000000200007312 */ /* 0x004e240000301000 */
[----:B0-----:R-:W-:-:S04]  /*28e0*/  F2FP.BF16.F32.PACK_AB R0, RZ, R0 ;  /* 0x00000000ff00723e */ /* 0x001fc800000010ff */
[----:B------:R-:W-:Y:S01]  /*28f0*/  PRMT R19, R0, 0x7610, R19 ;  /* 0x0000761000137816 */ /* 0x000fe20000000013 */
[----:B------:R-:W-:Y:S06]  /*2900*/  BRA `(.L_x_3479) ;  /* 0x0000000000107947 */ /* 0x000fec0003800000 */
.L_x_3502:
[----:B------:R-:W2:Y:S02]  /*2910*/  LDG.E R2, desc[UR36][R2.64] ;  /* 0x0000002402027981 */ /* 0x000ea4000c1e1900 */
[----:B--2---:R-:W-:-:S04]  /*2920*/  I2FP.F32.U32 R0, R2 ;  /* 0x0000000200007245 */ /* 0x004fc80000201000 */
[----:B------:R-:W-:-:S04]  /*2930*/  F2FP.BF16.F32.PACK_AB R0, RZ, R0 ;  /* 0x00000000ff00723e */ /* 0x000fc800000010ff */
[----:B------:R-:W-:-:S07]  /*2940*/  PRMT R19, R0, 0x7610, R19 ;  /* 0x0000761000137816 */ /* 0x000fce0000000013 */
.L_x_3479:
        /* <DEDUP_REMOVED lines=20> */
.L_x_3510:
[----:B------:R-:W2:Y:S02]  /*2a90*/  LDG.E.U8 R2, desc[UR36][R2.64] ;  /* 0x0000002402027981 */ /* 0x000ea4000c1e1100 */
[----:B--2---:R-:W-:-:S04]  /*2aa0*/  I2FP.F32.U32 R0, R2 ;  /* 0x0000000200007245 */ /* 0x004fc80000201000 */
[----:B------:R-:W-:-:S04]  /*2ab0*/  F2FP.BF16.F32.PACK_AB R0, RZ, R0 ;  /* 0x00000000ff00723e */ /* 0x000fc800000010ff */
[----:B------:R-:W-:Y:S01]  /*2ac0*/  PRMT R24, R0, 0x7610, R24 ;  /* 0x0000761000187816 */ /* 0x000fe20000000018 */
[----:B------:R-:W-:Y:S06]  /*2ad0*/  BRA `(.L_x_3512) ;  /* 0x0000000c00c87947 */ /* 0x000fec0003800000 */
.L_x_3509:
        /* <DEDUP_REMOVED lines=11> */
.L_x_3514:
[----:B------:R-:W2:Y:S02]  /*2b90*/  LDG.E R2, desc[UR36][R2.64] ;  /* 0x0000002402027981 */ /* 0x000ea4000c1e1900 */
[----:B--2---:R-:W-:-:S04]  /*2ba0*/  I2FP.F32.S32 R0, R2 ;  /* 0x0000000200007245 */ /* 0x004fc80000201400 */
[----:B------:R-:W-:-:S04]  /*2bb0*/  F2FP.BF16.F32.PACK_AB R0, RZ, R0 ;  /* 0x00000000ff00723e */ /* 0x000fc800000010ff */
[----:B------:R-:W-:Y:S01]  /*2bc0*/  PRMT R24, R0, 0x7610, R24 ;  /* 0x0000761000187816 */ /* 0x000fe20000000018 */
[----:B------:R-:W-:Y:S06]  /*2bd0*/  BRA `(.L_x_3512) ;  /* 0x0000000c00887947 */ /* 0x000fec0003800000 */
.L_x_3513:
[----:B------:R-:W2:Y:S02]  /*2be0*/  LDG.E.U16 R2, desc[UR36][R2.64] ;  /* 0x0000002402027981 */ /* 0x000ea4000c1e1500 */
[----:B--2---:R-:W0:Y:S02]  /*2bf0*/  I2F.S16 R0, R2 ;  /* 0x0000000200007306 */ /* 0x004e240000101400 */
[----:B0-----:R-:W-:-:S04]  /*2c00*/  F2FP.BF16.F32.PACK_AB R0, RZ, R0 ;  /* 0x00000000ff00723e */ /* 0x001fc800000010ff */
[----:B------:R-:W-:Y:S01]  /*2c10*/  PRMT R24, R0, 0x7610, R24 ;  /* 0x0000761000187816 */ /* 0x000fe20000000018 */
[----:B------:R-:W-:Y:S06]  /*2c20*/  BRA `(.L_x_3512) ;  /* 0x0000000c00747947 */ /* 0x000fec0003800000 */
.L_x_3508:
        /* <DEDUP_REMOVED lines=9> */
.L_x_3516:
[----:B------:R-:W2:Y:S02]  /*2cc0*/  LDG.E.U16 R0, desc[UR36][R2.64] ;  /* 0x0000002402007981 */ /* 0x000ea4000c1e1500 */
[----:B--2---:R-:W-:-:S05]  /*2cd0*/  HADD2.F32 R0, -RZ, R0.H0_H0 ;  /* 0x20000000ff007230 */ /* 0x004fca0000004100 */
[----:B------:R-:W-:-:S04]  /*2ce0*/  F2FP.BF16.F32.PACK_AB R0, RZ, R0 ;  /* 0x00000000ff00723e */ /* 0x000fc800000010ff */
[----:B------:R-:W-:Y:S01]  /*2cf0*/  PRMT R24, R0, 0x7610, R24 ;  /* 0x0000761000187816 */ /* 0x000fe20000000018 */
[----:B------:R-:W-:Y:S06]  /*2d00*/  BRA `(.L_x_3512) ;  /* 0x0000000c003c7947 */ /* 0x000fec0003800000 */
.L_x_3515:
        /* <DEDUP_REMOVED lines=9> */
.L_x_3518:
[----:B------:R-:W2:Y:S02]  /*2da0*/  LDG.E.U16 R2, desc[UR36][R2.64] ;  /* 0x0000002402027981 */ /* 0x000ea4000c1e1500 */
[----:B--2---:R-:W-:-:S05]  /*2db0*/  HADD2.F32 R0, -RZ, R2.H0_H0 ;  /* 0x20000002ff007230 */ /* 0x004fca0000004100 */
[----:B------:R-:W-:-:S04]  /*2dc0*/  F2FP.BF16.F32.PACK_AB R0, RZ, R0 ;  /* 0x00000000ff00723e */ /* 0x000fc800000010ff */
[----:B------:R-:W-:Y:S01]  /*2dd0*/  PRMT R24, R0, 0x7610, R24 ;  /* 0x0000761000187816 */ /* 0x000fe20000000018 */
[----:B------:R-:W-:Y:S06]  /*2de0*/  BRA `(.L_x_3512) ;  /* 0x0000000c00047947 */ /* 0x000fec0003800000 */
.L_x_3517:
        /* <DEDUP_REMOVED lines=9> */
.L_x_3507:
        /* <DEDUP_REMOVED lines=14> */
.L_x_3521:
        /* <DEDUP_REMOVED lines=9> */
.L_x_3520:
        /* <DEDUP_REMOVED lines=28> */
.L_x_3523:
        /* <DEDUP_REMOVED lines=15> */
.L_x_3522:
[----:B------:R0:W5:Y:S01]  /*32a0*/  LDG.E.U16 R24, desc[UR36][R2.64] ;  /* 0x0000002402187981 */ /* 0x000162000c1e1500 */
[----:B------:R-:W-:Y:S05]  /*32b0*/  BRA `(.L_x_3512) ;  /* 0x0000000400d07947 */ /* 0x000fea0003800000 */
.L_x_3519:
        /* <DEDUP_REMOVED lines=13> */
.L_x_3526:
        /* <DEDUP_REMOVED lines=21> */
.L_x_3530:
[----:B------:R-:W-:Y:S05]  /*34e0*/  BSYNC B1 ;  /* 0x0000000000017941 */ /* 0x000fea0003800000 */
.L_x_3529:
[----:B------:R-:W-:Y:S01]  /*34f0*/  LEA R3, R0, 0x3b800000, 0x17 ;  /* 0x3b80000000037811 */ /* 0x000fe200078eb8ff */
[----:B------:R-:W-:-:S05]  /*3500*/  IMAD.SHL.U32 R0, R2, 0x100000, RZ ;  /* 0x0010000002007824 */ /* 0x000fca00078e00ff */
[----:B------:R-:W-:-:S07]  /*3510*/  LOP3.LUT R0, R3, R0, R4, 0xfe, !PT ;  /* 0x0000000003007212 */ /* 0x000fce00078efe04 */
.L_x_3528:
[----:B------:R-:W-:Y:S05]  /*3520*/  BSYNC B0 ;  /* 0x0000000000007941 */ /* 0x000fea0003800000 */
.L_x_3527:
[----:B------:R-:W-:-:S04]  /*3530*/  F2FP.BF16.F32.PACK_AB R0, RZ, R0 ;  /* 0x00000000ff00723e */ /* 0x000fc800000010ff */
[----:B------:R-:W-:Y:S01]  /*3540*/  PRMT R24, R0, 0x7610, R24 ;  /* 0x0000761000187816 */ /* 0x000fe20000000018 */
[----:B------:R-:W-:Y:S06]  /*3550*/  BRA `(.L_x_3512) ;  /* 0x0000000400287947 */ /* 0x000fec0003800000 */
.L_x_3525:
        /* <DEDUP_REMOVED lines=21> */
.L_x_3534:
[----:B------:R-:W-:Y:S05]  /*36b0*/  BSYNC B1 ;  /* 0x0000000000017941 */ /* 0x000fea0003800000 */
.L_x_3533:
[----:B------:R-:W-:Y:S01]  /*36c0*/  LEA R3, R0, 0x37800000, 0x17 ;  /* 0x3780000000037811 */ /* 0x000fe200078eb8ff */
[----:B------:R-:W-:-:S05]  /*36d0*/  IMAD.SHL.U32 R0, R2, 0x200000, RZ ;  /* 0x0020000002007824 */ /* 0x000fca00078e00ff */
[----:B------:R-:W-:-:S07]  /*36e0*/  LOP3.LUT R0, R3, R0, R4, 0xfe, !PT ;  /* 0x0000000003007212 */ /* 0x000fce00078efe04 */
.L_x_3532:
[----:B------:R-:W-:Y:S05]  /*36f0*/  BSYNC B0 ;  /* 0x0000000000007941 */ /* 0x000fea0003800000 */
.L_x_3531:
[----:B------:R-:W-:-:S04]  /*3700*/  F2FP.BF16.F32.PACK_AB R0, RZ, R0 ;  /* 0x00000000ff00723e */ /* 0x000fc800000010ff */
[----:B------:R-:W-:Y:S01]  /*3710*/  PRMT R24, R0, 0x7610, R24 ;  /* 0x0000761000187816 */ /* 0x000fe20000000018 */
[----:B------:R-:W-:Y:S06]  /*3720*/  BRA `(.L_x_3512) ;  /* 0x0000000000b47947 */ /* 0x000fec0003800000 */
.L_x_3524:
        /* <DEDUP_REMOVED lines=14> */
.L_x_3538:
[----:B------:R-:W-:Y:S05]  /*3810*/  BSYNC B0 ;  /* 0x0000000000007941 */ /* 0x000fea0003800000 */
.L_x_3537:
[----:B------:R-:W-:-:S04]  /*3820*/  F2FP.BF16.F32.PACK_AB R0, RZ, R0 ;  /* 0x00000000ff00723e */ /* 0x000fc800000010ff */
[----:B------:R-:W-:Y:S01]  /*3830*/  PRMT R24, R0, 0x7610, R24 ;  /* 0x0000761000187816 */ /* 0x000fe20000000018 */
[----:B------:R-:W-:Y:S06]  /*3840*/  BRA `(.L_x_3512) ;  /* 0x00000000006c7947 */ /* 0x000fec0003800000 */
.L_x_3511:
        /* <DEDUP_REMOVED lines=16> */
.L_x_3539:
[----:B------:R-:W-:Y:S01]  /*3950*/  PRMT R24, RZ, 0x7610, R24 ;  /* 0x00007610ff187816 */ /* 0x000fe20000000018 */
[----:B------:R-:W-:Y:S06]  /*3960*/  BRA `(.L_x_3512) ;  /* 0x0000000000247947 */ /* 0x000fec0003800000 */
.L_x_3536:
[----:B------:R-:W2:Y:S02]  /*3970*/  LDG.E.64 R2, desc[UR36][R2.64] ;  /* 0x0000002402027981 */ /* 0x000ea4000c1e1b00 */
[----:B--2---:R-:W0:Y:S02]  /*3980*/  I2F.U64 R0, R2 ;  /* 0x0000000200007312 */ /* 0x004e240000301000 */
[----:B0-----:R-:W-:-:S04]  /*3990*/  F2FP.BF16.F32.PACK_AB R0, RZ, R0 ;  /* 0x00000000ff00723e */ /* 0x001fc800000010ff */
[----:B------:R-:W-:Y:S01]  /*39a0*/  PRMT R24, R0, 0x7610, R24 ;  /* 0x0000761000187816 */ /* 0x000fe20000000018 */
[----:B------:R-:W-:Y:S06]  /*39b0*/  BRA `(.L_x_3512) ;  /* 0x0000000000107947 */ /* 0x000fec0003800000 */
.L_x_3535:
[----:B------:R-:W2:Y:S02]  /*39c0*/  LDG.E R2, desc[UR36][R2.64] ;  /* 0x0000002402027981 */ /* 0x000ea4000c1e1900 */
[----:B--2---:R-:W-:-:S04]  /*39d0*/  I2FP.F32.U32 R0, R2 ;  /* 0x0000000200007245 */ /* 0x004fc80000201000 */
[----:B------:R-:W-:-:S04]  /*39e0*/  F2FP.BF16.F32.PACK_AB R0, RZ, R0 ;  /* 0x00000000ff00723e */ /* 0x000fc800000010ff */
[----:B------:R-:W-:-:S07]  /*39f0*/  PRMT R24, R0, 0x7610, R24 ;  /* 0x0000761000187816 */ /* 0x000fce0000000018 */
.L_x_3512:
        /* <DEDUP_REMOVED lines=19> */
.L_x_3543:
[----:B------:R-:W2:Y:S02]  /*3b30*/  LDG.E.U8 R2, desc[UR36][R2.64] ;  /* 0x0000002402027981 */ /* 0x000ea4000c1e1100 */
[----:B--2---:R-:W-:-:S04]  /*3b40*/  I2FP.F32.U32 R0, R2 ;  /* 0x0000000200007245 */ /* 0x004fc80000201000 */
[----:B------:R-:W-:Y:S01]  /*3b50*/  F2FP.BF16.F32.PACK_AB R0, RZ, R0 ;  /* 0x00000000ff00723e */ /* 0x000fe200000010ff */
[----:B------:R-:W-:Y:S06]  /*3b60*/  BRA `(.L_x_3545) ;  /* 0x0000000c00907947 */ /* 0x000fec0003800000 */
.L_x_3542:
        /* <DEDUP_REMOVED lines=10> */
.L_x_3547:
[----:B------:R-:W2:Y:S02]  /*3c10*/  LDG.E R2, desc[UR36][R2.64] ;  /* 0x0000002402027981 */ /* 0x000ea4000c1e1900 */
[----:B--2---:R-:W-:-:S04]  /*3c20*/  I2FP.F32.S32 R0, R2 ;  /* 0x0000000200007245 */ /* 0x004fc80000201400 */
[----:B------:R-:W-:Y:S01]  /*3c30*/  F2FP.BF16.F32.PACK_AB R0, RZ, R0 ;  /* 0x00000000ff00723e */ /* 0x000fe200000010ff */
[----:B------:R-:W-:Y:S06]  /*3c40*/  BRA `(.L_x_3545) ;  /* 0x0000000c00587947 */ /* 0x000fec0003800000 */
.L_x_3546:
[----:B------:R-:W2:Y:S02]  /*3c50*/  LDG.E.U16 R2, desc[UR36][R2.64] ;  /* 0x0000002402027981 */ /* 0x000ea4000c1e1500 */
[----:B--2---:R-:W0:Y:S02]  /*3c60*/  I2F.S16 R0, R2 ;  /* 0x0000000200007306 */ /* 0x004e240000101400 */
[----:B0-----:R-:W-:Y:S01]  /*3c70*/  F2FP.BF16.F32.PACK_AB R0, RZ, R0 ;  /* 0x00000000ff00723e */ /* 0x001fe200000010ff */
[----:B------:R-:W-:Y:S06]  /*3c80*/  BRA `(.L_x_3545) ;  /* 0x0000000c00487947 */ /* 0x000fec0003800000 */
.L_x_3541:
        /* <DEDUP_REMOVED lines=9> */
.L_x_3549:
[----:B------:R-:W2:Y:S02]  /*3d20*/  LDG.E.U16 R0, desc[UR36][R2.64] ;  /* 0x0000002402007981 */ /* 0x000ea4000c1e1500 */
[----:B--2---:R-:W-:-:S05]  /*3d30*/  HADD2.F32 R0, -RZ, R0.H0_H0 ;  /* 0x20000000ff007230 */ /* 0x004fca0000004100 */
[----:B------:R-:W-:Y:S01]  /*3d40*/  F2FP.BF16.F32.PACK_AB R0, RZ, R0 ;  /* 0x00000000ff00723e */ /* 0x000fe200000010ff */
[----:B------:R-:W-:Y:S06]  /*3d50*/  BRA `(.L_x_3545) ;  /* 0x0000000c00147947 */ /* 0x000fec0003800000 */
.L_x_3548:
        /* <DEDUP_REMOVED lines=9> */
.L_x_3551:
[----:B------:R-:W2:Y:S02]  /*3df0*/  LDG.E.U16 R2, desc[UR36][R2.64] ;  /* 0x0000002402027981 */ /* 0x000ea4000c1e1500 */
[----:B--2---:R-:W-:-:S05]  /*3e00*/  HADD2.F32 R0, -RZ, R2.H0_H0 ;  /* 0x20000002ff007230 */ /* 0x004fca0000004100 */
[----:B------:R-:W-:Y:S01]  /*3e10*/  F2FP.BF16.F32.PACK_AB R0, RZ, R0 ;  /* 0x00000000ff00723e */ /* 0x000fe200000010ff */
[----:B------:R-:W-:Y:S06]  /*3e20*/  BRA `(.L_x_3545) ;  /* 0x0000000800e07947 */ /* 0x000fec0003800000 */
.L_x_3550:
        /* <DEDUP_REMOVED lines=8> */
.L_x_3540:
        /* <DEDUP_REMOVED lines=13> */
.L_x_3554:
        /* <DEDUP_REMOVED lines=8> */
.L_x_3553:
        /* <DEDUP_REMOVED lines=28> */
.L_x_3556:
        /* <DEDUP_REMOVED lines=15> */
.L_x_3555:
[----:B------:R0:W5:Y:S01]  /*42b0*/  LDG.E.U16 R0, desc[UR36][R2.64] ;  /* 0x0000002402007981 */ /* 0x000162000c1e1500 */
[----:B------:R-:W-:Y:S05]  /*42c0*/  BRA `(.L_x_3545) ;  /* 0x0000000400b87947 */ /* 0x000fea0003800000 */
.L_x_3552:
        /* <DEDUP_REMOVED lines=12> */
.L_x_3559:
        /* <DEDUP_REMOVED lines=21> */
.L_x_3563:
[----:B------:R-:W-:Y:S05]  /*44e0*/  BSYNC B1 ;  /* 0x0000000000017941 */ /* 0x000fea0003800000 */
.L_x_3562:
[----:B------:R-:W-:Y:S01]  /*44f0*/  LEA R3, R0, 0x3b800000, 0x17 ;  /* 0x3b80000000037811 */ /* 0x000fe200078eb8ff */
[----:B------:R-:W-:-:S05]  /*4500*/  IMAD.SHL.U32 R0, R2, 0x100000, RZ ;  /* 0x0010000002007824 */ /* 0x000fca00078e00ff */
[----:B------:R-:W-:-:S07]  /*4510*/  LOP3.LUT R0, R3, R0, R4, 0xfe, !PT ;  /* 0x0000000003007212 */ /* 0x000fce00078efe04 */
.L_x_3561:
[----:B------:R-:W-:Y:S05]  /*4520*/  BSYNC B0 ;  /* 0x0000000000007941 */ /* 0x000fea0003800000 */
.L_x_3560:
[----:B------:R-:W-:Y:S01]  /*4530*/  F2FP.BF16.F32.PACK_AB R0, RZ, R0 ;  /* 0x00000000ff00723e */ /* 0x000fe200000010ff */
[----:B------:R-:W-:Y:S06]  /*4540*/  BRA `(.L_x_3545) ;  /* 0x0000000400187947 */ /* 0x000fec0003800000 */
.L_x_3558:
        /* <DEDUP_REMOVED lines=21> */
.L_x_3567:
[----:B------:R-:W-:Y:S05]  /*46a0*/  BSYNC B1 ;  /* 0x0000000000017941 */ /* 0x000fea0003800000 */
.L_x_3566:
[----:B------:R-:W-:Y:S01]  /*46b0*/  LEA R3, R0, 0x37800000, 0x17 ;  /* 0x3780000000037811 */ /* 0x000fe200078eb8ff */
[----:B------:R-:W-:-:S05]  /*46c0*/  IMAD.SHL.U32 R0, R2, 0x200000, RZ ;  /* 0x0020000002007824 */ /* 0x000fca00078e00ff */
[----:B------:R-:W-:-:S07]  /*46d0*/  LOP3.LUT R0, R3, R0, R4, 0xfe, !PT ;  /* 0x0000000003007212 */ /* 0x000fce00078efe04 */
.L_x_3565:
[----:B------:R-:W-:Y:S05]  /*46e0*/  BSYNC B0 ;  /* 0x0000000000007941 */ /* 0x000fea0003800000 */
.L_x_3564:
[----:B------:R-:W-:Y:S01]  /*46f0*/  F2FP.BF16.F32.PACK_AB R0, RZ, R0 ;  /* 0x00000000ff00723e */ /* 0x000fe200000010ff */
[----:B------:R-:W-:Y:S06]  /*4700*/  BRA `(.L_x_3545) ;  /* 0x0000000000a87947 */ /* 0x000fec0003800000 */
.L_x_3557:
        /* <DEDUP_REMOVED lines=14> */
.L_x_3571:
[----:B------:R-:W-:Y:S05]  /*47f0*/  BSYNC B0 ;  /* 0x0000000000007941 */ /* 0x000fea0003800000 */
.L_x_3570:
[----:B------:R-:W-:Y:S01]  /*4800*/  F2FP.BF16.F32.PACK_AB R0, RZ, R0 ;  /* 0x00000000ff00723e */ /* 0x000fe200000010ff */
[----:B------:R-:W-:Y:S06]  /*4810*/  BRA `(.L_x_3545) ;  /* 0x0000000000647947 */ /* 0x000fec0003800000 */
.L_x_3544:
        /* <DEDUP_REMOVED lines=16> */
.L_x_3572:
[----:B------:R-:W-:Y:S01]  /*4920*/  PRMT R0, RZ, 0x7610, R0 ;  /* 0x00007610ff007816 */ /* 0x000fe20000000000 */
[----:B------:R-:W-:Y:S06]  /*4930*/  BRA `(.L_x_3545) ;  /* 0x00000000001c7947 */ /* 0x000fec0003800000 */
.L_x_3569:
[----:B------:R-:W2:Y:S02]  /*4940*/  LDG.E.64 R2, desc[UR36][R2.64] ;  /* 0x0000002402027981 */ /* 0x000ea4000c1e1b00 */
[----:B--2---:R-:W0:Y:S02]  /*4950*/  I2F.U64 R0, R2 ;  /* 0x0000000200007312 */ /* 0x004e240000301000 */
[----:B0-----:R-:W-:Y:S01]  /*4960*/  F2FP.BF16.F32.PACK_AB R0, RZ, R0 ;  /* 0x00000000ff00723e */ /* 0x001fe200000010ff */
[----:B------:R-:W-:Y:S06]  /*4970*/  BRA `(.L_x_3545) ;  /* 0x00000000000c7947 */ /* 0x000fec0003800000 */
.L_x_3568:
[----:B------:R-:W2:Y:S02]  /*4980*/  LDG.E R2, desc[UR36][R2.64] ;  /* 0x0000002402027981 */ /* 0x000ea4000c1e1900 */
[----:B--2---:R-:W-:-:S04]  /*4990*/  I2FP.F32.U32 R0, R2 ;  /* 0x0000000200007245 */ /* 0x004fc80000201000 */
[----:B------:R-:W-:-:S07]  /*49a0*/  F2FP.BF16.F32.PACK_AB R0, RZ, R0 ;  /* 0x00000000ff00723e */ /* 0x000fce00000010ff */
.L_x_3545:
[----:B------:R-:W1:Y:S01]  /*49b0*/  LDC.U8 R4, c[0x0][0x4f9] ;  /* 0x00013e40ff047b82 */ /* 0x000e620000000000 */
[----:B-----5:R-:W-:Y:S02]  /*49c0*/  IMAD.U32 R0, R0, 0x10000, RZ ;  /* 0x0001000000007824 */ /* 0x020fe400078e00ff */
[----:B------:R-:W-:Y:S02]  /*49d0*/  IMAD.U32 R19, R19, 0x10000, RZ ;  /* 0x0001000013137824 */ /* 0x000fe400078e00ff */
[----:B------:R-:W-:Y:S01]  /*49e0*/  IMAD.U32 R24, R24, 0x10000, RZ ;  /* 0x0001000018187824 */ /* 0x000fe200078e00ff */
[----:B------:R-:W-:-:S03]  /*49f0*/  FSETP.GEU.FTZ.AND P0, PT, |R0|, 0.5, PT ;  /* 0x3f0000000000780b */ /* 0x000fc60003f1e200 */
[----:B0-----:R-:W-:-:S04]  /*4a00*/  FADD.FTZ R3, -R19, R24 ;  /* 0x0000001813037221 */ /* 0x001fc80000010100 */
[C---:B------:R-:W-:Y:S01]  /*4a10*/  FFMA.FTZ R19, R0.reuse, R3, R19 ;  /* 0x0000000300137223 */ /* 0x040fe20000010013 */
[----:B------:R-:W-:-:S05]  /*4a20*/  FADD.FTZ R0, -R0, 1 ;  /* 0x3f80000000007421 */ /* 0x000fca0000010100 */
[----:B------:R-:W-:Y:S01]  /*4a30*/  @P0 FFMA.FTZ R19, -R3, R0, R24 ;  /* 0x0000000003130223 */ /* 0x000fe20000010118 */
[----:B-1----:R-:W-:-:S05]  /*4a40*/  PRMT R2, R4, 0x9910, RZ ;  /* 0x0000991004027816 */ /* 0x002fca00000000ff */
[----:B------:R-:W0:Y:S01]  /*4a50*/  F2F.BF16.F32 R19, R19 ;  /* 0x0000001300137304 */ /* 0x000e220000202000 */
[----:B------:R-:W-:-:S05]  /*4a60*/  IMAD.MOV.U32 R0, RZ, RZ, R2 ;  /* 0x000000ffff007224 */ /* 0x000fca00078e0002 */
[----:B------:R-:W-:-:S13]  /*4a70*/  ISETP.GT.AND P0, PT, R0, 0x9, PT ;  /* 0x000000090000780c */ /* 0x000fda0003f04270 */
        /* <DEDUP_REMOVED lines=9> */
[----:B------:R-:W-:-:S04]  /*4b10*/  IMAD.U32 R0, R19, 0x10000, RZ ;  /* 0x0001000013007824 */ /* 0x000fc800078e00ff */
[----:B------:R-:W0:Y:S02]  /*4b20*/  F2I.FTZ.TRUNC.NTZ R3, R0 ;  /* 0x0000000000037305 */ /* 0x000e24000021f100 */
[----:B0-----:R0:W-:Y:S01]  /*4b30*/  STG.E.U8 desc[UR36][R16.64], R3 ;  /* 0x0000000310007986 */ /* 0x0011e2000c101124 */
[----:B------:R-:W-:Y:S05]  /*4b40*/  BRA `(.L_x_3578) ;  /* 0x0000000c00947947 */ /* 0x000fea0003800000 */
.L_x_3576:
[----:B------:R-:W-:-:S06]  /*4b50*/  IMAD.U32 R3, R19, 0x10000, RZ ;  /* 0x0001000013037824 */ /* 0x000fcc00078e00ff */
[----:B------:R-:W0:Y:S02]  /*4b60*/  F2I.S64.TRUNC R2, R3 ;  /* 0x0000000300027311 */ /* 0x000e24000020d900 */
[----:B0-----:R0:W-:Y:S01]  /*4b70*/  STG.E.U8 desc[UR36][R16.64], R2 ;  /* 0x0000000210007986 */ /* 0x0011e2000c101124 */
[----:B------:R-:W-:Y:S05]  /*4b80*/  BRA `(.L_x_3578) ;  /* 0x0000000c00847947 */ /* 0x000fea0003800000 */
.L_x_3575:
        /* <DEDUP_REMOVED lines=10> */
.L_x_3580:
[----:B------:R-:W-:-:S06]  /*4c30*/  IMAD.U32 R19, R19, 0x10000, RZ ;  /* 0x0001000013137824 */ /* 0x000fcc00078e00ff */
[----:B------:R-:W0:Y:S02]  /*4c40*/  F2I.FTZ.TRUNC.NTZ R19, R19 ;  /* 0x0000001300137305 */ /* 0x000e24000021f100 */
[----:B0-----:R0:W-:Y:S01]  /*4c50*/  STG.E desc[UR36][R16.64], R19 ;  /* 0x0000001310007986 */ /* 0x0011e2000c101924 */
[----:B------:R-:W-:Y:S05]  /*4c60*/  BRA `(.L_x_3578) ;  /* 0x0000000c004c7947 */ /* 0x000fea0003800000 */
.L_x_3579:
[----:B------:R-:W-:-:S06]  /*4c70*/  IMAD.U32 R19, R19, 0x10000, RZ ;  /* 0x0001000013137824 */ /* 0x000fcc00078e00ff */
[----:B------:R-:W0:Y:S02]  /*4c80*/  F2I.FTZ.TRUNC.NTZ R19, R19 ;  /* 0x0000001300137305 */ /* 0x000e24000021f100 */
[----:B0-----:R0:W-:Y:S01]  /*4c90*/  STG.E.U16 desc[UR36][R16.64], R19 ;  /* 0x0000001310007986 */ /* 0x0011e2000c101524 */
[----:B------:R-:W-:Y:S05]  /*4ca0*/  BRA `(.L_x_3578) ;  /* 0x0000000c003c7947 */ /* 0x000fea0003800000 */
.L_x_3574:
        /* <DEDUP_REMOVED lines=9> */
.L_x_3582:
[----:B------:R-:W-:-:S05]  /*4d40*/  IMAD.U32 R0, R19, 0x10000, RZ ;  /* 0x0001000013007824 */ /* 0x000fca00078e00ff */
[----:B------:R-:W-:-:S05]  /*4d50*/  F2FP.F16.F32.PACK_AB R0, RZ, R0 ;  /* 0x00000000ff00723e */ /* 0x000fca00000000ff */
[----:B------:R0:W-:Y:S01]  /*4d60*/  STG.E.U16 desc[UR36][R16.64], R0 ;  /* 0x0000000010007986 */ /* 0x0001e2000c101524 */
[----:B------:R-:W-:Y:S05]  /*4d70*/  BRA `(.L_x_3578) ;  /* 0x0000000c00087947 */ /* 0x000fea0003800000 */
.L_x_3581:
        /* <DEDUP_REMOVED lines=10> */
.L_x_3584:
[----:B------:R-:W-:-:S05]  /*4e20*/  IMAD.U32 R19, R19, 0x10000, RZ ;  /* 0x0001000013137824 */ /* 0x000fca00078e00ff */
[----:B------:R-:W-:-:S04]  /*4e30*/  F2FP.F16.F32.PACK_AB R3, RZ, R19 ;  /* 0x00000013ff03723e */ /* 0x000fc800000000ff */
[----:B------:R-:W-:-:S05]  /*4e40*/  PRMT R3, R3, 0x5410, RZ ;  /* 0x0000541003037816 */ /* 0x000fca00000000ff */
[----:B------:R0:W-:Y:S01]  /*4e50*/  STG.E desc[UR36][R16.64], R3 ;  /* 0x0000000310007986 */ /* 0x0001e2000c101924 */
[----:B------:R-:W-:Y:S05]  /*4e60*/  BRA `(.L_x_3578) ;  /* 0x0000000800cc7947 */ /* 0x000fea0003800000 */
.L_x_3583:
[----:B------:R-:W-:-:S04]  /*4e70*/  IMAD.U32 R2, R19, 0x10000, RZ ;  /* 0x0001000013027824 */ /* 0x000fc800078e00ff */
[----:B------:R-:W-:-:S06]  /*4e80*/  FMUL.FTZ R2, R2, 1 ;  /* 0x3f80000002027820 */ /* 0x000fcc0000410000 */
[----:B------:R-:W0:Y:S02]  /*4e90*/  F2F.F64.F32 R2, R2 ;  /* 0x0000000200027310 */ /* 0x000e240000201800 */
[----:B0-----:R0:W-:Y:S01]  /*4ea0*/  STG.E.64 desc[UR36][R16.64], R2 ;  /* 0x0000000210007986 */ /* 0x0011e2000c101b24 */
[----:B------:R-:W-:Y:S05]  /*4eb0*/  BRA `(.L_x_3578) ;  /* 0x0000000800b87947 */ /* 0x000fea0003800000 */
.L_x_3573:
        /* <DEDUP_REMOVED lines=13> */
.L_x_3587:
[----:B------:R-:W-:Y:S01]  /*4f90*/  IMAD.U32 R19, R19, 0x10000, RZ ;  /* 0x0001000013137824 */ /* 0x000fe200078e00ff */
[----:B------:R-:W-:-:S03]  /*4fa0*/  CS2R R6, SRZ ;  /* 0x0000000000067805 */ /* 0x000fc6000001ff00 */
[----:B------:R-:W-:-:S06]  /*4fb0*/  FMUL.FTZ R4, R19, 1 ;  /* 0x3f80000013047820 */ /* 0x000fcc0000410000 */
[----:B------:R-:W0:Y:S02]  /*4fc0*/  F2F.F64.F32 R4, R4 ;  /* 0x0000000400047310 */ /* 0x000e240000201800 */
[----:B0-----:R0:W-:Y:S01]  /*4fd0*/  STG.E.128 desc[UR36][R16.64], R4 ;  /* 0x0000000410007986 */ /* 0x0011e2000c101d24 */
[----:B------:R-:W-:Y:S05]  /*4fe0*/  BRA `(.L_x_3578) ;  /* 0x00000008006c7947 */ /* 0x000fea0003800000 */
.L_x_3586:
        /* <DEDUP_REMOVED lines=21> */
.L_x_3591:
[----:B------:R-:W-:Y:S05]  /*5140*/  BSYNC B0 ;  /* 0x0000000000007941 */ /* 0x000fea0003800000 */
.L_x_3590:
[----:B------:R-:W-:-:S05]  /*5150*/  LOP3.LUT R3, R0, R3, RZ, 0xfc, !PT ;  /* 0x0000000300037212 */ /* 0x000fca00078efcff */
[----:B------:R0:W-:Y:S01]  /*5160*/  STG.E.U8 desc[UR36][R16.64], R3 ;  /* 0x0000000310007986 */ /* 0x0001e2000c101124 */
[----:B------:R-:W-:Y:S05]  /*5170*/  BRA `(.L_x_3578) ;  /* 0x0000000800087947 */ /* 0x000fea0003800000 */
.L_x_3589:
        /* <DEDUP_REMOVED lines=13> */
.L_x_3593:
[----:B------:R-:W-:Y:S01]  /*5250*/  IMAD.MOV.U32 R0, RZ, RZ, 0x7f ;  /* 0x0000007fff007424 */ /* 0x000fe200078e00ff */
[----:B------:R-:W-:-:S04]  /*5260*/  ISETP.GT.U32.AND P0, PT, R2, 0x7f800000, PT ;  /* 0x7f8000000200780c */ /* 0x000fc80003f04070 */
[----:B------:R-:W-:-:S09]  /*5270*/  SEL R0, R0, 0x7c, P0 ;  /* 0x0000007c00007807 */ /* 0x000fd20000000000 */
.L_x_3594:
[----:B------:R-:W-:Y:S05]  /*5280*/  BSYNC B0 ;  /* 0x0000000000007941 */ /* 0x000fea0003800000 */
.L_x_3592:
[----:B------:R-:W-:-:S04]  /*5290*/  LOP3.LUT R2, R19, 0x80000000, RZ, 0xc0, !PT ;  /* 0x8000000013027812 */ /* 0x000fc800078ec0ff */
[----:B------:R-:W-:-:S04]  /*52a0*/  SHF.R.U32.HI R3, RZ, 0x18, R2 ;  /* 0x00000018ff037819 */ /* 0x000fc80000011602 */
[----:B------:R-:W-:-:S05]  /*52b0*/  LOP3.LUT R3, R0, R3, RZ, 0xfc, !PT ;  /* 0x0000000300037212 */ /* 0x000fca00078efcff */
[----:B------:R0:W-:Y:S01]  /*52c0*/  STG.E.U8 desc[UR36][R16.64], R3 ;  /* 0x0000000310007986 */ /* 0x0001e2000c101124 */
[----:B------:R-:W-:Y:S05]  /*52d0*/  BRA `(.L_x_3578) ;  /* 0x0000000400b07947 */ /* 0x000fea0003800000 */
.L_x_3588:
[----:B------:R0:W-:Y:S01]  /*52e0*/  STG.E.U16 desc[UR36][R16.64], R19 ;  /* 0x0000001310007986 */ /* 0x0001e2000c101524 */
[----:B------:R-:W-:Y:S05]  /*52f0*/  BRA `(.L_x_3578) ;  /* 0x0000000400a87947 */ /* 0x000fea0003800000 */
.L_x_3585:
        /* <DEDUP_REMOVED lines=12> */
.L_x_3597:
        /* <DEDUP_REMOVED lines=17> */
.L_x_3600:
[----:B------:R-:W-:-:S04]  /*54d0*/  LOP3.LUT R2, R19, 0x80000000, RZ, 0xc0, !PT ;  /* 0x8000000013027812 */ /* 0x000fc800078ec0ff */
[----:B------:R-:W-:-:S04]  /*54e0*/  SHF.R.U32.HI R3, RZ, 0x18, R2 ;  /* 0x00000018ff037819 */ /* 0x000fc80000011602 */
[----:B------:R-:W-:-:S04]  /*54f0*/  LOP3.LUT R0, R0, R3, RZ, 0xfc, !PT ;  /* 0x0000000300007212 */ /* 0x000fc800078efcff */
[----:B------:R-:W-:-:S07]  /*5500*/  PRMT R8, R0, 0x7610, R8 ;  /* 0x0000761000087816 */ /* 0x000fce0000000008 */
.L_x_3599:
[----:B------:R-:W-:Y:S05]  /*5510*/  BSYNC B0 ;  /* 0x0000000000007941 */ /* 0x000fea0003800000 */
.L_x_3598:
[----:B------:R3:W-:Y:S01]  /*5520*/  STG.E.U8 desc[UR36][R16.64], R8 ;  /* 0x0000000810007986 */ /* 0x0007e2000c101124 */
[----:B------:R-:W-:Y:S05]  /*5530*/  BRA `(.L_x_3578) ;  /* 0x0000000400187947 */ /* 0x000fea0003800000 */
.L_x_3596:
        /* <DEDUP_REMOVED lines=17> */
.L_x_3603:
[----:B------:R-:W-:-:S04]  /*5650*/  LOP3.LUT R2, R19, 0x80000000, RZ, 0xc0, !PT ;  /* 0x8000000013027812 */ /* 0x000fc800078ec0ff */
[----:B------:R-:W-:-:S04]  /*5660*/  SHF.R.U32.HI R3, RZ, 0x18, R2 ;  /* 0x00000018ff037819 */ /* 0x000fc80000011602 */
[----:B------:R-:W-:-:S04]  /*5670*/  LOP3.LUT R0, R0, R3, RZ, 0xfc, !PT ;  /* 0x0000000300007212 */ /* 0x000fc800078efcff */
[----:B------:R-:W-:-:S07]  /*5680*/  PRMT R8, R0, 0x7610, R8 ;  /* 0x0000761000087816 */ /* 0x000fce0000000008 */
.L_x_3602:
[----:B------:R-:W-:Y:S05]  /*5690*/  BSYNC B0 ;  /* 0x0000000000007941 */ /* 0x000fea0003800000 */
.L_x_3601:
[----:B------:R0:W-:Y:S01]  /*56a0*/  STG.E.U8 desc[UR36][R16.64], R8 ;  /* 0x0000000810007986 */ /* 0x0001e2000c101124 */
[----:B------:R-:W-:Y:S05]  /*56b0*/  BRA `(.L_x_3578) ;  /* 0x0000000000b87947 */ /* 0x000fea0003800000 */
.L_x_3595:
        /* <DEDUP_REMOVED lines=22> */
.L_x_3577:
        /* <DEDUP_REMOVED lines=16> */
.L_x_3606:
[----:B------:R-:W-:Y:S05]  /*5920*/  BRA `(.L_x_3578) ;  /* 0x00000000001c7947 */ /* 0x000fea0003800000 */
.L_x_3605:
[----:B------:R-:W-:-:S06]  /*5930*/  IMAD.U32 R2, R19, 0x10000, RZ ;  /* 0x0001000013027824 */ /* 0x000fcc00078e00ff */
[----:B------:R-:W0:Y:S02]  /*5940*/  F2I.U64.TRUNC R2, R2 ;  /* 0x0000000200027311 */ /* 0x000e24000020d800 */
[----:B0-----:R1:W-:Y:S01]  /*5950*/  STG.E.64 desc[UR36][R16.64], R2 ;  /* 0x0000000210007986 */ /* 0x0013e2000c101b24 */
[----:B------:R-:W-:Y:S05]  /*5960*/  BRA `(.L_x_3578) ;  /* 0x00000000000c7947 */ /* 0x000fea0003800000 */
.L_x_3604:
[----:B------:R-:W-:-:S06]  /*5970*/  IMAD.U32 R19, R19, 0x10000, RZ ;  /* 0x0001000013137824 */ /* 0x000fcc00078e00ff */
[----:B------:R-:W0:Y:S02]  /*5980*/  F2I.FTZ.U32.TRUNC.NTZ R19, R19 ;  /* 0x0000001300137305 */ /* 0x000e24000021f000 */
[----:B0-----:R0:W-:Y:S02]  /*5990*/  STG.E desc[UR36][R16.64], R19 ;  /* 0x0000001310007986 */ /* 0x0011e4000c101924 */
.L_x_3578:
[----:B------:R-:W-:-:S04]  /*59a0*/  IMAD R18, R23, 0x200, R18 ;  /* 0x0000020017127824 */ /* 0x000fc800078e0212 */
[----:B0-----:R-:W-:-:S07]  /*59b0*/  VIADD R19, R18, 0x80 ;  /* 0x0000008012137836 */ /* 0x001fce0000000000 */
.L_x_3472:
[----:B------:R-:W-:Y:S05]  /*59c0*/  BSYNC B6 ;  /* 0x0000000000067941 */ /* 0x000fea0003800000 */
.L_x_3471:
[----:B------:R-:W-:Y:S01]  /*59d0*/  ULDC UR4, c[0x0][0x210] ;  /* 0x0000840000047ab9 */ /* 0x000fe20000000800 */
[----:B------:R-:W-:Y:S01]  /*59e0*/  BSSY B6, `(.L_x_3607) ;  /* 0x0000593000067945 */ /* 0x000fe20003800000 */
[----:B------:R-:W-:-:S13]  /*59f0*/  ISETP.GE.AND P0, PT, R19, UR4, PT ;  /* 0x0000000413007c0c */ /* 0x000fda000bf06270 */
[----:B------:R-:W-:Y:S05]  /*5a00*/  @P0 BRA `(.L_x_3608) ;  /* 0x0000005800400947 */ /* 0x000fea0003800000 */
[----:B------:R-:W0:Y:S01]  /*5a10*/  LDC R6, c[0x0][0x218] ;  /* 0x00008600ff067b82 */ /* 0x000e220000000800 */
[----:B------:R-:W-:Y:S02]  /*5a20*/  IMAD.MOV.U32 R18, RZ, RZ, RZ ;  /* 0x000000ffff127224 */ /* 0x000fe400078e00ff */
        /* <DEDUP_REMOVED lines=378> */
.L_x_3609:
        /* <DEDUP_REMOVED lines=23> */
.L_x_3613:
[----:B------:R-:W2:Y:S02]  /*7340*/  LDG.E.U8 R2, desc[UR36][R2.64] ;  /* 0x0000002402027981 */ /* 0x000ea4000c1e1100 */
[----:B--2---:R-:W-:-:S04]  /*7350*/  I2FP.F32.U32 R0, R2 ;  /* 0x0000000200007245 */ /* 0x004fc80000201000 */
[----:B------:R-:W-:-:S04]  /*7360*/  F2FP.BF16.F32.PACK_AB R0, RZ, R0 ;  /* 0x00000000ff00723e */ /* 0x000fc800000010ff */
[----:B------:R-:W-:Y:S01]  /*7370*/  PRMT R22, R0, 0x7610, R22 ;  /* 0x0000761000167816 */ /* 0x000fe20000000016 */
[----:B------:R-:W-:Y:S06]  /*7380*/  BRA `(.L_x_3615) ;  /* 0x0000000c00c87947 */ /* 0x000fec0003800000 */
.L_x_3612:
        /* <DEDUP_REMOVED lines=11> */
.L_x_3617:
[----:B------:R-:W2:Y:S02]  /*7440*/  LDG.E R2, desc[UR36][R2.64] ;  /* 0x0000002402027981 */ /* 0x000ea4000c1e1900 */
[----:B--2---:R-:W-:-:S04]  /*7450*/  I2FP.F32.S32 R0, R2 ;  /* 0x0000000200007245 */ /* 0x004fc80000201400 */
[----:B------:R-:W-:-:S04]  /*7460*/  F2FP.BF16.F32.PACK_AB R0, RZ, R0 ;  /* 0x00000000ff00723e */ /* 0x000fc800000010ff */
[----:B------:R-:W-:Y:S01]  /*7470*/  PRMT R22, R0, 0x7610, R22 ;  /* 0x0000761000167816 */ /* 0x000fe20000000016 */
[----:B------:R-:W-:Y:S06]  /*7480*/  BRA `(.L_x_3615) ;  /* 0x0000000c00887947 */ /* 0x000fec0003800000 */
.L_x_3616:
[----:B------:R-:W2:Y:S02]  /*7490*/  LDG.E.U16 R2, desc[UR36][R2.64] ;  /* 0x0000002402027981 */ /* 0x000ea4000c1e1500 */
[----:B--2---:R-:W0:Y:S02]  /*74a0*/  I2F.S16 R0, R2 ;  /* 0x0000000200007306 */ /* 0x004e240000101400 */
[----:B0-----:R-:W-:-:S04]  /*74b0*/  F2FP.BF16.F32.PACK_AB R0, RZ, R0 ;  /* 0x00000000ff00723e */ /* 0x001fc800000010ff */
[----:B------:R-:W-:Y:S01]  /*74c0*/  PRMT R22, R0, 0x7610, R22 ;  /* 0x0000761000167816 */ /* 0x000fe20000000016 */
[----:B------:R-:W-:Y:S06]  /*74d0*/  BRA `(.L_x_3615) ;  /* 0x0000000c00747947 */ /* 0x000fec0003800000 */
.L_x_3611:
        /* <DEDUP_REMOVED lines=9> */
.L_x_3619:
[----:B------:R-:W2:Y:S02]  /*7570*/  LDG.E.U16 R0, desc[UR36][R2.64] ;  /* 0x0000002402007981 */ /* 0x000ea4000c1e1500 */
[----:B--2---:R-:W-:-:S05]  /*7580*/  HADD2.F32 R0, -RZ, R0.H0_H0 ;  /* 0x20000000ff007230 */ /* 0x004fca0000004100 */
[----:B------:R-:W-:-:S04]  /*7590*/  F2FP.BF16.F32.PACK_AB R0, RZ, R0 ;  /* 0x00000000ff00723e */ /* 0x000fc800000010ff */
[----:B------:R-:W-:Y:S01]  /*75a0*/  PRMT R22, R0, 0x7610, R22 ;  /* 0x0000761000167816 */ /* 0x000fe20000000016 */
[----:B------:R-:W-:Y:S06]  /*75b0*/  BRA `(.L_x_3615) ;  /* 0x0000000c003c7947 */ /* 0x000fec0003800000 */
.L_x_3618:
        /* <DEDUP_REMOVED lines=9> */
.L_x_3621:
[----:B------:R-:W2:Y:S02]  /*7650*/  LDG.E.U16 R2, desc[UR36][R2.64] ;  /* 0x0000002402027981 */ /* 0x000ea4000c1e1500 */
[----:B--2---:R-:W-:-:S05]  /*7660*/  HADD2.F32 R0, -RZ, R2.H0_H0 ;  /* 0x20000002ff007230 */ /* 0x004fca0000004100 */
[----:B------:R-:W-:-:S04]  /*7670*/  F2FP.BF16.F32.PACK_AB R0, RZ, R0 ;  /* 0x00000000ff00723e */ /* 0x000fc800000010ff */
[----:B------:R-:W-:Y:S01]  /*7680*/  PRMT R22, R0, 0x7610, R22 ;  /* 0x0000761000167816 */ /* 0x000fe20000000016 */
[----:B------:R-:W-:Y:S06]  /*7690*/  BRA `(.L_x_3615) ;  /* 0x0000000c00047947 */ /* 0x000fec0003800000 */
.L_x_3620:
        /* <DEDUP_REMOVED lines=9> */
.L_x_3610:
        /* <DEDUP_REMOVED lines=14> */
.L_x_3624:
        /* <DEDUP_REMOVED lines=9> */
.L_x_3623:
        /* <DEDUP_REMOVED lines=28> */
.L_x_3626:
        /* <DEDUP_REMOVED lines=15> */
.L_x_3625:
[----:B------:R0:W5:Y:S01]  /*7b50*/  LDG.E.U16 R22, desc[UR36][R2.64] ;  /* 0x0000002402167981 */ /* 0x000162000c1e1500 */
[----:B------:R-:W-:Y:S05]  /*7b60*/  BRA `(.L_x_3615) ;  /* 0x0000000400d07947 */ /* 0x000fea0003800000 */
.L_x_3622:
        /* <DEDUP_REMOVED lines=13> */
.L_x_3629:
        /* <DEDUP_REMOVED lines=21> */
.L_x_3633:
[----:B------:R-:W-:Y:S05]  /*7d90*/  BSYNC B1 ;  /* 0x0000000000017941 */ /* 0x000fea0003800000 */
.L_x_3632:
[----:B------:R-:W-:Y:S01]  /*7da0*/  LEA R3, R0, 0x3b800000, 0x17 ;  /* 0x3b80000000037811 */ /* 0x000fe200078eb8ff */
[----:B------:R-:W-:-:S05]  /*7db0*/  IMAD.SHL.U32 R0, R2, 0x100000, RZ ;  /* 0x0010000002007824 */ /* 0x000fca00078e00ff */
[----:B------:R-:W-:-:S07]  /*7dc0*/  LOP3.LUT R0, R3, R0, R4, 0xfe, !PT ;  /* 0x0000000003007212 */ /* 0x000fce00078efe04 */
.L_x_3631:
[----:B------:R-:W-:Y:S05]  /*7dd0*/  BSYNC B0 ;  /* 0x0000000000007941 */ /* 0x000fea0003800000 */
.L_x_3630:
[----:B------:R-:W-:-:S04]  /*7de0*/  F2FP.BF16.F32.PACK_AB R0, RZ, R0 ;  /* 0x00000000ff00723e */ /* 0x000fc800000010ff */
[----:B------:R-:W-:Y:S01]  /*7df0*/  PRMT R22, R0, 0x7610, R22 ;  /* 0x0000761000167816 */ /* 0x000fe20000000016 */
[----:B------:R-:W-:Y:S06]  /*7e00*/  BRA `(.L_x_3615) ;  /* 0x0000000400287947 */ /* 0x000fec0003800000 */
.L_x_3628:
        /* <DEDUP_REMOVED lines=21> */
.L_x_3637:
[----:B------:R-:W-:Y:S05]  /*7f60*/  BSYNC B1 ;  /* 0x0000000000017941 */ /* 0x000fea0003800000 */
.L_x_3636:
[----:B------:R-:W-:Y:S01]  /*7f70*/  LEA R3, R0, 0x37800000, 0x17 ;  /* 0x3780000000037811 */ /* 0x000fe200078eb8ff */
[----:B------:R-:W-:-:S05]  /*7f80*/  IMAD.SHL.U32 R0, R2, 0x200000, RZ ;  /* 0x0020000002007824 */ /* 0x000fca00078e00ff */
[----:B------:R-:W-:-:S07]  /*7f90*/  LOP3.LUT R0, R3, R0, R4, 0xfe, !PT ;  /* 0x0000000003007212 */ /* 0x000fce00078efe04 */
.L_x_3635:
[----:B------:R-:W-:Y:S05]  /*7fa0*/  BSYNC B0 ;  /* 0x0000000000007941 */ /* 0x000fea0003800000 */
.L_x_3634:
[----:B------:R-:W-:-:S04]  /*7fb0*/  F2FP.BF16.F32.PACK_AB R0, RZ, R0 ;  /* 0x00000000ff00723e */ /* 0x000fc800000010ff */
[----:B------:R-:W-:Y:S01]  /*7fc0*/  PRMT R22, R0, 0x7610, R22 ;  /* 0x0000761000167816 */ /* 0x000fe20000000016 */
[----:B------:R-:W-:Y:S06]  /*7fd0*/  BRA `(.L_x_3615) ;  /* 0x0000000000b47947 */ /* 0x000fec0003800000 */
.L_x_3627:
        /* <DEDUP_REMOVED lines=14> */
.L_x_3641:
[----:B------:R-:W-:Y:S05]  /*80c0*/  BSYNC B0 ;  /* 0x0000000000007941 */ /* 0x000fea0003800000 */
.L_x_3640:
[----:B------:R-:W-:-:S04]  /*80d0*/  F2FP.BF16.F32.PACK_AB R0, RZ, R0 ;  /* 0x00000000ff00723e */ /* 0x000fc800000010ff */
[----:B------:R-:W-:Y:S01]  /*80e0*/  PRMT R22, R0, 0x7610, R22 ;  /* 0x0000761000167816 */ /* 0x000fe20000000016 */
[----:B------:R-:W-:Y:S06]  /*80f0*/  BRA `(.L_x_3615) ;  /* 0x00000000006c7947 */ /* 0x000fec0003800000 */
.L_x_3614:
        /* <DEDUP_REMOVED lines=16> */
.L_x_3642:
[----:B------:R-:W-:Y:S01]  /*8200*/  PRMT R22, RZ, 0x7610, R22 ;  /* 0x00007610ff167816 */ /* 0x000fe20000000016 */
[----:B------:R-:W-:Y:S06]  /*8210*/  BRA `(.L_x_3615) ;  /* 0x0000000000247947 */ /* 0x000fec0003800000 */
.L_x_3639:
[----:B------:R-:W2:Y:S02]  /*8220*/  LDG.E.64 R2, desc[UR36][R2.64] ;  /* 0x0000002402027981 */ /* 0x000ea4000c1e1b00 */
[----:B--2---:R-:W0:Y:S02]  /*8230*/  I2F.U64 R0, R2 ;  /* 0x0000000200007312 */ /* 0x004e240000301000 */
[----:B0-----:R-:W-:-:S04]  /*8240*/  F2FP.BF16.F32.PACK_AB R0, RZ, R0 ;  /* 0x00000000ff00723e */ /* 0x001fc800000010ff */
[----:B------:R-:W-:Y:S01]  /*8250*/  PRMT R22, R0, 0x7610, R22 ;  /* 0x0000761000167816 */ /* 0x000fe20000000016 */
[----:B------:R-:W-:Y:S06]  /*8260*/  BRA `(.L_x_3615) ;  /* 0x0000000000107947 */ /* 0x000fec0003800000 */
.L_x_3638:
[----:B------:R-:W2:Y:S02]  /*8270*/  LDG.E R2, desc[UR36][R2.64] ;  /* 0x0000002402027981 */ /* 0x000ea4000c1e1900 */
[----:B--2---:R-:W-:-:S04]  /*8280*/  I2FP.F32.U32 R0, R2 ;  /* 0x0000000200007245 */ /* 0x004fc80000201000 */
[----:B------:R-:W-:-:S04]  /*8290*/  F2FP.BF16.F32.PACK_AB R0, RZ, R0 ;  /* 0x00000000ff00723e */ /* 0x000fc800000010ff */
[----:B------:R-:W-:-:S07]  /*82a0*/  PRMT R22, R0, 0x7610, R22 ;  /* 0x0000761000167816 */ /* 0x000fce0000000016 */
.L_x_3615:
        /* <DEDUP_REMOVED lines=20> */
.L_x_3646:
[----:B------:R-:W2:Y:S02]  /*83f0*/  LDG.E.U8 R2, desc[UR36][R2.64] ;  /* 0x0000002402027981 */ /* 0x000ea4000c1e1100 */
[----:B--2---:R-:W-:-:S04]  /*8400*/  I2FP.F32.U32 R0, R2 ;  /* 0x0000000200007245 */ /* 0x004fc80000201000 */
[----:B------:R-:W-:-:S04]  /*8410*/  F2FP.BF16.F32.PACK_AB R0, RZ, R0 ;  /* 0x00000000ff00723e */ /* 0x000fc800000010ff */
[----:B------:R-:W-:Y:S01]  /*8420*/  PRMT R23, R0, 0x7610, R23 ;  /* 0x0000761000177816 */ /* 0x000fe20000000017 */
[----:B------:R-:W-:Y:S06]  /*8430*/  BRA `(.L_x_3648) ;  /* 0x0000000c00c87947 */ /* 0x000fec0003800000 */
.L_x_3645:
        /* <DEDUP_REMOVED lines=11> */
.L_x_3650:
[----:B------:R-:W2:Y:S02]  /*84f0*/  LDG.E R2, desc[UR36][R2.64] ;  /* 0x0000002402027981 */ /* 0x000ea4000c1e1900 */
[----:B--2---:R-:W-:-:S04]  /*8500*/  I2FP.F32.S32 R0, R2 ;  /* 0x0000000200007245 */ /* 0x004fc80000201400 */
[----:B------:R-:W-:-:S04]  /*8510*/  F2FP.BF16.F32.PACK_AB R0, RZ, R0 ;  /* 0x00000000ff00723e */ /* 0x000fc800000010ff */
[----:B------:R-:W-:Y:S01]  /*8520*/  PRMT R23, R0, 0x7610, R23 ;  /* 0x0000761000177816 */ /* 0x000fe20000000017 */
[----:B------:R-:W-:Y:S06]  /*8530*/  BRA `(.L_x_3648) ;  /* 0x0000000c00887947 */ /* 0x000fec0003800000 */
.L_x_3649:
[----:B------:R-:W2:Y:S02]  /*8540*/  LDG.E.U16 R2, desc[UR36][R2.64] ;  /* 0x0000002402027981 */ /* 0x000ea4000c1e1500 */
[----:B--2---:R-:W0:Y:S02]  /*8550*/  I2F.S16 R0, R2 ;  /* 0x0000000200007306 */ /* 0x004e240000101400 */
[----:B0-----:R-:W-:-:S04]  /*8560*/  F2FP.BF16.F32.PACK_AB R0, RZ, R0 ;  /* 0x00000000ff00723e */ /* 0x001fc800000010ff */
[----:B------:R-:W-:Y:S01]  /*8570*/  PRMT R23, R0, 0x7610, R23 ;  /* 0x0000761000177816 */ /* 0x000fe20000000017 */
[----:B------:R-:W-:Y:S06]  /*8580*/  BRA `(.L_x_3648) ;  /* 0x0000000c00747947 */ /* 0x000fec0003800000 */
.L_x_3644:
        /* <DEDUP_REMOVED lines=9> */
.L_x_3652:
[----:B------:R-:W2:Y:S02]  /*8620*/  LDG.E.U16 R0, desc[UR36][R2.64] ;  /* 0x0000002402007981 */ /* 0x000ea4000c1e1500 */
[----:B--2---:R-:W-:-:S05]  /*8630*/  HADD2.F32 R0, -RZ, R0.H0_H0 ;  /* 0x20000000ff007230 */ /* 0x004fca0000004100 */
[----:B------:R-:W-:-:S04]  /*8640*/  F2FP.BF16.F32.PACK_AB R0, RZ, R0 ;  /* 0x00000000ff00723e */ /* 0x000fc800000010ff */
[----:B------:R-:W-:Y:S01]  /*8650*/  PRMT R23, R0, 0x7610, R23 ;  /* 0x0000761000177816 */ /* 0x000fe20000000017 */
[----:B------:R-:W-:Y:S06]  /*8660*/  BRA `(.L_x_3648) ;  /* 0x0000000c003c7947 */ /* 0x000fec0003800000 */
.L_x_3651:
        /* <DEDUP_REMOVED lines=9> */
.L_x_3654:
[----:B------:R-:W2:Y:S02]  /*8700*/  LDG.E.U16 R2, desc[UR36][R2.64] ;  /* 0x0000002402027981 */ /* 0x000ea4000c1e1500 */
[----:B--2---:R-:W-:-:S05]  /*8710*/  HADD2.F32 R0, -RZ, R2.H0_H0 ;  /* 0x20000002ff007230 */ /* 0x004fca0000004100 */
[----:B------:R-:W-:-:S04]  /*8720*/  F2FP.BF16.F32.PACK_AB R0, RZ, R0 ;  /* 0x00000000ff00723e */ /* 0x000fc800000010ff */
[----:B------:R-:W-:Y:S01]  /*8730*/  PRMT R23, R0, 0x7610, R23 ;  /* 0x0000761000177816 */ /* 0x000fe20000000017 */
[----:B------:R-:W-:Y:S06]  /*8740*/  BRA `(.L_x_3648) ;  /* 0x0000000c00047947 */ /* 0x000fec0003800000 */
.L_x_3653:
        /* <DEDUP_REMOVED lines=9> */
.L_x_3643:
        /* <DEDUP_REMOVED lines=14> */
.L_x_3657:
        /* <DEDUP_REMOVED lines=9> */
.L_x_3656:
        /* <DEDUP_REMOVED lines=28> */
.L_x_3659:
        /* <DEDUP_REMOVED lines=15> */
.L_x_3658:
[----:B------:R0:W5:Y:S01]  /*8c00*/  LDG.E.U16 R23, desc[UR36][R2.64] ;  /* 0x0000002402177981 */ /* 0x000162000c1e1500 */
[----:B------:R-:W-:Y:S05]  /*8c10*/  BRA `(.L_x_3648) ;  /* 0x0000000400d07947 */ /* 0x000fea0003800000 */
.L_x_3655:
        /* <DEDUP_REMOVED lines=13> */
.L_x_3662:
        /* <DEDUP_REMOVED lines=21> */
.L_x_3666:
[----:B------:R-:W-:Y:S05]  /*8e40*/  BSYNC B1 ;  /* 0x0000000000017941 */ /* 0x000fea0003800000 */
.L_x_3665:
[----:B------:R-:W-:Y:S01]  /*8e50*/  LEA R3, R0, 0x3b800000, 0x17 ;  /* 0x3b80000000037811 */ /* 0x000fe200078eb8ff */
[----:B------:R-:W-:-:S05]  /*8e60*/  IMAD.SHL.U32 R0, R2, 0x100000, RZ ;  /* 0x0010000002007824 */ /* 0x000fca00078e00ff */
[----:B------:R-:W-:-:S07]  /*8e70*/  LOP3.LUT R0, R3, R0, R4, 0xfe, !PT ;  /* 0x0000000003007212 */ /* 0x000fce00078efe04 */
.L_x_3664:
[----:B------:R-:W-:Y:S05]  /*8e80*/  BSYNC B0 ;  /* 0x0000000000007941 */ /* 0x000fea0003800000 */
.L_x_3663:
[----:B------:R-:W-:-:S04]  /*8e90*/  F2FP.BF16.F32.PACK_AB R0, RZ, R0 ;  /* 0x00000000ff00723e */ /* 0x000fc800000010ff */
[----:B------:R-:W-:Y:S01]  /*8ea0*/  PRMT R23, R0, 0x7610, R23 ;  /* 0x0000761000177816 */ /* 0x000fe20000000017 */
[----:B------:R-:W-:Y:S06]  /*8eb0*/  BRA `(.L_x_3648) ;  /* 0x0000000400287947 */ /* 0x000fec0003800000 */
.L_x_3661:
        /* <DEDUP_REMOVED lines=21> */
.L_x_3670:
[----:B------:R-:W-:Y:S05]  /*9010*/  BSYNC B1 ;  /* 0x0000000000017941 */ /* 0x000fea0003800000 */
.L_x_3669:
[----:B------:R-:W-:Y:S01]  /*9020*/  LEA R3, R0, 0x37800000, 0x17 ;  /* 0x3780000000037811 */ /* 0x000fe200078eb8ff */
[----:B------:R-:W-:-:S05]  /*9030*/  IMAD.SHL.U32 R0, R2, 0x200000, RZ ;  /* 0x0020000002007824 */ /* 0x000fca00078e00ff */
[----:B------:R-:W-:-:S07]  /*9040*/  LOP3.LUT R0, R3, R0, R4, 0xfe, !PT ;  /* 0x0000000003007212 */ /* 0x000fce00078efe04 */
.L_x_3668:
[----:B------:R-:W-:Y:S05]  /*9050*/  BSYNC B0 ;  /* 0x0000000000007941 */ /* 0x000fea0003800000 */
.L_x_3667:
[----:B------:R-:W-:-:S04]  /*9060*/  F2FP.BF16.F32.PACK_AB R0, RZ, R0 ;  /* 0x00000000ff00723e */ /* 0x000fc800000010ff */
[----:B------:R-:W-:Y:S01]  /*9070*/  PRMT R23, R0, 0x7610, R23 ;  /* 0x0000761000177816 */ /* 0x000fe20000000017 */
[----:B------:R-:W-:Y:S06]  /*9080*/  BRA `(.L_x_3648) ;  /* 0x0000000000b47947 */ /* 0x000fec0003800000 */
.L_x_3660:
        /* <DEDUP_REMOVED lines=14> */
.L_x_3674:
[----:B------:R-:W-:Y:S05]  /*9170*/  BSYNC B0 ;  /* 0x0000000000007941 */ /* 0x000fea0003800000 */
.L_x_3673:
[----:B------:R-:W-:-:S04]  /*9180*/  F2FP.BF16.F32.PACK_AB R0, RZ, R0 ;  /* 0x00000000ff00723e */ /* 0x000fc800000010ff */
[----:B------:R-:W-:Y:S01]  /*9190*/  PRMT R23, R0, 0x7610, R23 ;  /* 0x0000761000177816 */ /* 0x000fe20000000017 */
[----:B------:R-:W-:Y:S06]  /*91a0*/  BRA `(.L_x_3648) ;  /* 0x00000000006c7947 */ /* 0x000fec0003800000 */
.L_x_3647:
        /* <DEDUP_REMOVED lines=16> */
.L_x_3675:
[----:B------:R-:W-:Y:S01]  /*92b0*/  PRMT R23, RZ, 0x7610, R23 ;  /* 0x00007610ff177816 */ /* 0x000fe20000000017 */
[----:B------:R-:W-:Y:S06]  /*92c0*/  BRA `(.L_x_3648) ;  /* 0x0000000000247947 */ /* 0x000fec0003800000 */
.L_x_3672:
[----:B------:R-:W2:Y:S02]  /*92d0*/  LDG.E.64 R2, desc[UR36][R2.64] ;  /* 0x0000002402027981 */ /* 0x000ea4000c1e1b00 */
[----:B--2---:R-:W0:Y:S02]  /*92e0*/  I2F.U64 R0, R2 ;  /* 0x0000000200007312 */ /* 0x004e240000301000 */
[----:B0-----:R-:W-:-:S04]  /*92f0*/  F2FP.BF16.F32.PACK_AB R0, RZ, R0 ;  /* 0x00000000ff00723e */ /* 0x001fc800000010ff */
[----:B------:R-:W-:Y:S01]  /*9300*/  PRMT R23, R0, 0x7610, R23 ;  /* 0x0000761000177816 */ /* 0x000fe20000000017 */
[----:B------:R-:W-:Y:S06]  /*9310*/  BRA `(.L_x_3648) ;  /* 0x0000000000107947 */ /* 0x000fec0003800000 */
.L_x_3671:
[----:B------:R-:W2:Y:S02]  /*9320*/  LDG.E R2, desc[UR36][R2.64] ;  /* 0x0000002402027981 */ /* 0x000ea4000c1e1900 */
[----:B--2---:R-:W-:-:S04]  /*9330*/  I2FP.F32.U32 R0, R2 ;  /* 0x0000000200007245 */ /* 0x004fc80000201000 */
[----:B------:R-:W-:-:S04]  /*9340*/  F2FP.BF16.F32.PACK_AB R0, RZ, R0 ;  /* 0x00000000ff00723e */ /* 0x000fc800000010ff */
[----:B------:R-:W-:-:S07]  /*9350*/  PRMT R23, R0, 0x7610, R23 ;  /* 0x0000761000177816 */ /* 0x000fce0000000017 */
.L_x_3648:
        /* <DEDUP_REMOVED lines=19> */
.L_x_3679:
[----:B------:R-:W2:Y:S02]  /*9490*/  LDG.E.U8 R2, desc[UR36][R2.64] ;  /* 0x0000002402027981 */ /* 0x000ea4000c1e1100 */
[----:B--2---:R-:W-:-:S04]  /*94a0*/  I2FP.F32.U32 R0, R2 ;  /* 0x0000000200007245 */ /* 0x004fc80000201000 */
[----:B------:R-:W-:Y:S01]  /*94b0*/  F2FP.BF16.F32.PACK_AB R0, RZ, R0 ;  /* 0x00000000ff00723e */ /* 0x000fe200000010ff */
[----:B------:R-:W-:Y:S06]  /*94c0*/  BRA `(.L_x_3681) ;  /* 0x0000000c00907947 */ /* 0x000fec0003800000 */
.L_x_3678:
        /* <DEDUP_REMOVED lines=10> */
.L_x_3683:
[----:B------:R-:W2:Y:S02]  /*9570*/  LDG.E R2, desc[UR36][R2.64] ;  /* 0x0000002402027981 */ /* 0x000ea4000c1e1900 */
[----:B--2---:R-:W-:-:S04]  /*9580*/  I2FP.F32.S32 R0, R2 ;  /* 0x0000000200007245 */ /* 0x004fc80000201400 */
[----:B------:R-:W-:Y:S01]  /*9590*/  F2FP.BF16.F32.PACK_AB R0, RZ, R0 ;  /* 0x00000000ff00723e */ /* 0x000fe200000010ff */
[----:B------:R-:W-:Y:S06]  /*95a0*/  BRA `(.L_x_3681) ;  /* 0x0000000c00587947 */ /* 0x000fec0003800000 */
.L_x_3682:
[----:B------:R-:W2:Y:S02]  /*95b0*/  LDG.E.U16 R2, desc[UR36][R2.64] ;  /* 0x0000002402027981 */ /* 0x000ea4000c1e1500 */
[----:B--2---:R-:W0:Y:S02]  /*95c0*/  I2F.S16 R0, R2 ;  /* 0x0000000200007306 */ /* 0x004e240000101400 */
[----:B0-----:R-:W-:Y:S01]  /*95d0*/  F2FP.BF16.F32.PACK_AB R0, RZ, R0 ;  /* 0x00000000ff00723e */ /* 0x001fe200000010ff */
[----:B------:R-:W-:Y:S06]  /*95e0*/  BRA `(.L_x_3681) ;  /* 0x0000000c00487947 */ /* 0x000fec0003800000 */
.L_x_3677:
        /* <DEDUP_REMOVED lines=9> */
.L_x_3685:
[----:B------:R-:W2:Y:S02]  /*9680*/  LDG.E.U16 R0, desc[UR36][R2.64] ;  /* 0x0000002402007981 */ /* 0x000ea4000c1e1500 */
[----:B--2---:R-:W-:-:S05]  /*9690*/  HADD2.F32 R0, -RZ, R0.H0_H0 ;  /* 0x20000000ff007230 */ /* 0x004fca0000004100 */
[----:B------:R-:W-:Y:S01]  /*96a0*/  F2FP.BF16.F32.PACK_AB R0, RZ, R0 ;  /* 0x00000000ff00723e */ /* 0x000fe200000010ff */
[----:B------:R-:W-:Y:S06]  /*96b0*/  BRA `(.L_x_3681) ;  /* 0x0000000c00147947 */ /* 0x000fec0003800000 */
.L_x_3684:
        /* <DEDUP_REMOVED lines=9> */
.L_x_3687:
[----:B------:R-:W2:Y:S02]  /*9750*/  LDG.E.U16 R2, desc[UR36][R2.64] ;  /* 0x0000002402027981 */ /* 0x000ea4000c1e1500 */
[----:B--2---:R-:W-:-:S05]  /*9760*/  HADD2.F32 R0, -RZ, R2.H0_H0 ;  /* 0x20000002ff007230 */ /* 0x004fca0000004100 */
[----:B------:R-:W-:Y:S01]  /*9770*/  F2FP.BF16.F32.PACK_AB R0, RZ, R0 ;  /* 0x00000000ff00723e */ /* 0x000fe200000010ff */
[----:B------:R-:W-:Y:S06]  /*9780*/  BRA `(.L_x_3681) ;  /* 0x0000000800e07947 */ /* 0x000fec0003800000 */
.L_x_3686:
        /* <DEDUP_REMOVED lines=8> */
.L_x_3676:
        /* <DEDUP_REMOVED lines=13> */
.L_x_3690:
        /* <DEDUP_REMOVED lines=8> */
.L_x_3689:
        /* <DEDUP_REMOVED lines=28> */
.L_x_3692:
        /* <DEDUP_REMOVED lines=15> */
.L_x_3691:
[----:B------:R0:W5:Y:S01]  /*9c10*/  LDG.E.U16 R0, desc[UR36][R2.64] ;  /* 0x0000002402007981 */ /* 0x000162000c1e1500 */
[----:B------:R-:W-:Y:S05]  /*9c20*/  BRA `(.L_x_3681) ;  /* 0x0000000400b87947 */ /* 0x000fea0003800000 */
.L_x_3688:
        /* <DEDUP_REMOVED lines=12> */
.L_x_3695:
        /* <DEDUP_REMOVED lines=21> */
.L_x_3699:
[----:B------:R-:W-:Y:S05]  /*9e40*/  BSYNC B1 ;  /* 0x0000000000017941 */ /* 0x000fea0003800000 */
.L_x_3698:
[----:B------:R-:W-:Y:S01]  /*9e50*/  LEA R3, R0, 0x3b800000, 0x17 ;  /* 0x3b80000000037811 */ /* 0x000fe200078eb8ff */
[----:B------:R-:W-:-:S05]  /*9e60*/  IMAD.SHL.U32 R0, R2, 0x100000, RZ ;  /* 0x0010000002007824 */ /* 0x000fca00078e00ff */
[----:B------:R-:W-:-:S07]  /*9e70*/  LOP3.LUT R0, R3, R0, R4, 0xfe, !PT ;  /* 0x0000000003007212 */ /* 0x000fce00078efe04 */
.L_x_3697:
[----:B------:R-:W-:Y:S05]  /*9e80*/  BSYNC B0 ;  /* 0x0000000000007941 */ /* 0x000fea0003800000 */
.L_x_3696:
[----:B------:R-:W-:Y:S01]  /*9e90*/  F2FP.BF16.F32.PACK_AB R0, RZ, R0 ;  /* 0x00000000ff00723e */ /* 0x000fe200000010ff */
[----:B------:R-:W-:Y:S06]  /*9ea0*/  BRA `(.L_x_3681) ;  /* 0x0000000400187947 */ /* 0x000fec0003800000 */
.L_x_3694:
        /* <DEDUP_REMOVED lines=21> */
.L_x_3703:
[----:B------:R-:W-:Y:S05]  /*a000*/  BSYNC B1 ;  /* 0x0000000000017941 */ /* 0x000fea0003800000 */
.L_x_3702:
[----:B------:R-:W-:Y:S01]  /*a010*/  LEA R3, R0, 0x37800000, 0x17 ;  /* 0x3780000000037811 */ /* 0x000fe200078eb8ff */
[----:B------:R-:W-:-:S05]  /*a020*/  IMAD.SHL.U32 R0, R2, 0x200000, RZ ;  /* 0x0020000002007824 */ /* 0x000fca00078e00ff */
[----:B------:R-:W-:-:S07]  /*a030*/  LOP3.LUT R0, R3, R0, R4, 0xfe, !PT ;  /* 0x0000000003007212 */ /* 0x000fce00078efe04 */
.L_x_3701:
[----:B------:R-:W-:Y:S05]  /*a040*/  BSYNC B0 ;  /* 0x0000000000007941 */ /* 0x000fea0003800000 */
.L_x_3700:
[----:B------:R-:W-:Y:S01]  /*a050*/  F2FP.BF16.F32.PACK_AB R0, RZ, R0 ;  /* 0x00000000ff00723e */ /* 0x000fe200000010ff */
[----:B------:R-:W-:Y:S06]  /*a060*/  BRA `(.L_x_3681) ;  /* 0x0000000000a87947 */ /* 0x000fec0003800000 */
.L_x_3693:
        /* <DEDUP_REMOVED lines=14> */
.L_x_3707:
[----:B------:R-:W-:Y:S05]  /*a150*/  BSYNC B0 ;  /* 0x0000000000007941 */ /* 0x000fea0003800000 */
.L_x_3706:
[----:B------:R-:W-:Y:S01]  /*a160*/  F2FP.BF16.F32.PACK_AB R0, RZ, R0 ;  /* 0x00000000ff00723e */ /* 0x000fe200000010ff */
[----:B------:R-:W-:Y:S06]  /*a170*/  BRA `(.L_x_3681) ;  /* 0x0000000000647947 */ /* 0x000fec0003800000 */
.L_x_3680:
        /* <DEDUP_REMOVED lines=16> */
.L_x_3708:
[----:B------:R-:W-:Y:S01]  /*a280*/  PRMT R0, RZ, 0x7610, R0 ;  /* 0x00007610ff007816 */ /* 0x000fe20000000000 */
[----:B------:R-:W-:Y:S06]  /*a290*/  BRA `(.L_x_3681) ;  /* 0x00000000001c7947 */ /* 0x000fec0003800000 */
.L_x_3705:
[----:B------:R-:W2:Y:S02]  /*a2a0*/  LDG.E.64 R2, desc[UR36][R2.64] ;  /* 0x0000002402027981 */ /* 0x000ea4000c1e1b00 */
[----:B--2---:R-:W0:Y:S02]  /*a2b0*/  I2F.U64 R0, R2 ;  /* 0x0000000200007312 */ /* 0x004e240000301000 */
[----:B0-----:R-:W-:Y:S01]  /*a2c0*/  F2FP.BF16.F32.PACK_AB R0, RZ, R0 ;  /* 0x00000000ff00723e */ /* 0x001fe200000010ff */
[----:B------:R-:W-:Y:S06]  /*a2d0*/  BRA `(.L_x_3681) ;  /* 0x00000000000c7947 */ /* 0x000fec0003800000 */
.L_x_3704:
[----:B------:R-:W2:Y:S02]  /*a2e0*/  LDG.E R2, desc[UR36][R2.64] ;  /* 0x0000002402027981 */ /* 0x000ea4000c1e1900 */
[----:B--2---:R-:W-:-:S04]  /*a2f0*/  I2FP.F32.U32 R0, R2 ;  /* 0x0000000200007245 */ /* 0x004fc80000201000 */
[----:B------:R-:W-:-:S07]  /*a300*/  F2FP.BF16.F32.PACK_AB R0, RZ, R0 ;  /* 0x00000000ff00723e */ /* 0x000fce00000010ff */
.L_x_3681:
[----:B------:R-:W1:Y:S01]  /*a310*/  LDC.U8 R4, c[0x0][0x4f9] ;  /* 0x00013e40ff047b82 */ /* 0x000e620000000000 */
[----:B0----5:R-:W-:Y:S02]  /*a320*/  IMAD.U32 R3, R0, 0x10000, RZ ;  /* 0x0001000000037824 */ /* 0x021fe400078e00ff */
[----:B------:R-:W-:Y:S02]  /*a330*/  IMAD.U32 R22, R22, 0x10000, RZ ;  /* 0x0001000016167824 */ /* 0x000fe400078e00ff */
[----:B------:R-:W-:Y:S01]  /*a340*/  IMAD.U32 R23, R23, 0x10000, RZ ;  /* 0x0001000017177824 */ /* 0x000fe200078e00ff */
[----:B------:R-:W-:-:S03]  /*a350*/  FSETP.GEU.FTZ.AND P0, PT, |R3|, 0.5, PT ;  /* 0x3f0000000300780b */ /* 0x000fc60003f1e200 */
[----:B------:R-:W-:-:S04]  /*a360*/  FADD.FTZ R0, -R22, R23 ;  /* 0x0000001716007221 */ /* 0x000fc80000010100 */
[C---:B------:R-:W-:Y:S01]  /*a370*/  FFMA.FTZ R22, R3.reuse, R0, R22 ;  /* 0x0000000003167223 */ /* 0x040fe20000010016 */
[----:B------:R-:W-:-:S05]  /*a380*/  FADD.FTZ R3, -R3, 1 ;  /* 0x3f80000003037421 */ /* 0x000fca0000010100 */
[----:B------:R-:W-:-:S04]  /*a390*/  @P0 FFMA.FTZ R22, -R0, R3, R23 ;  /* 0x0000000300160223 */ /* 0x000fc80000010117 */
[----:B------:R0:W2:Y:S01]  /*a3a0*/  F2F.BF16.F32 R3, R22 ;  /* 0x0000001600037304 */ /* 0x0000a20000202000 */
[----:B-1----:R-:W-:-:S05]  /*a3b0*/  PRMT R2, R4, 0x9910, RZ ;  /* 0x0000991004027816 */ /* 0x002fca00000000ff */
[----:B------:R-:W-:-:S05]  /*a3c0*/  IMAD.MOV.U32 R0, RZ, RZ, R2 ;  /* 0x000000ffff007224 */ /* 0x000fca00078e0002 */
[----:B------:R-:W-:-:S13]  /*a3d0*/  ISETP.GT.AND P0, PT, R0, 0x9, PT ;  /* 0x000000090000780c */ /* 0x000fda0003f04270 */
[----:B0-2---:R-:W-:Y:S05]  /*a3e0*/  @P0 BRA `(.L_x_3709) ;  /* 0x00000004000c0947 */ /* 0x005fea0003800000 */
        /* <DEDUP_REMOVED lines=12> */
.L_x_3712:
[----:B------:R-:W-:-:S06]  /*a4b0*/  IMAD.U32 R3, R3, 0x10000, RZ ;  /* 0x0001000003037824 */ /* 0x000fcc00078e00ff */
[----:B------:R-:W0:Y:S02]  /*a4c0*/  F2I.S64.TRUNC R2, R3 ;  /* 0x0000000300027311 */ /* 0x000e24000020d900 */
[----:B0-----:R0:W-:Y:S01]  /*a4d0*/  STG.E.U8 desc[UR36][R16.64], R2 ;  /* 0x0000000210007986 */ /* 0x0011e2000c101124 */
[----:B------:R-:W-:Y:S05]  /*a4e0*/  BRA `(.L_x_3714) ;  /* 0x0000000c00847947 */ /* 0x000fea0003800000 */
.L_x_3711:
        /* <DEDUP_REMOVED lines=10> */
.L_x_3716:
[----:B------:R-:W-:-:S06]  /*a590*/  IMAD.U32 R3, R3, 0x10000, RZ ;  /* 0x0001000003037824 */ /* 0x000fcc00078e00ff */
[----:B------:R-:W0:Y:S02]  /*a5a0*/  F2I.FTZ.TRUNC.NTZ R3, R3 ;  /* 0x0000000300037305 */ /* 0x000e24000021f100 */
[----:B0-----:R0:W-:Y:S01]  /*a5b0*/  STG.E desc[UR36][R16.64], R3 ;  /* 0x0000000310007986 */ /* 0x0011e2000c101924 */
[----:B------:R-:W-:Y:S05]  /*a5c0*/  BRA `(.L_x_3714) ;  /* 0x0000000c004c7947 */ /* 0x000fea0003800000 */
.L_x_3715:
[----:B------:R-:W-:-:S06]  /*a5d0*/  IMAD.U32 R3, R3, 0x10000, RZ ;  /* 0x0001000003037824 */ /* 0x000fcc00078e00ff */
[----:B------:R-:W0:Y:S02]  /*a5e0*/  F2I.FTZ.TRUNC.NTZ R3, R3 ;  /* 0x0000000300037305 */ /* 0x000e24000021f100 */
[----:B0-----:R0:W-:Y:S01]  /*a5f0*/  STG.E.U16 desc[UR36][R16.64], R3 ;  /* 0x0000000310007986 */ /* 0x0011e2000c101524 */
[----:B------:R-:W-:Y:S05]  /*a600*/  BRA `(.L_x_3714) ;  /* 0x0000000c003c7947 */ /* 0x000fea0003800000 */
.L_x_3710:
        /* <DEDUP_REMOVED lines=9> */
.L_x_3718:
[----:B------:R-:W-:-:S05]  /*a6a0*/  IMAD.U32 R0, R3, 0x10000, RZ ;  /* 0x0001000003007824 */ /* 0x000fca00078e00ff */
[----:B------:R-:W-:-:S05]  /*a6b0*/  F2FP.F16.F32.PACK_AB R0, RZ, R0 ;  /* 0x00000000ff00723e */ /* 0x000fca00000000ff */
[----:B------:R0:W-:Y:S01]  /*a6c0*/  STG.E.U16 desc[UR36][R16.64], R0 ;  /* 0x0000000010007986 */ /* 0x0001e2000c101524 */
[----:B------:R-:W-:Y:S05]  /*a6d0*/  BRA `(.L_x_3714) ;  /* 0x0000000c00087947 */ /* 0x000fea0003800000 */
.L_x_3717:
        /* <DEDUP_REMOVED lines=10> */
.L_x_3720:
[----:B------:R-:W-:-:S05]  /*a780*/  IMAD.U32 R3, R3, 0x10000, RZ ;  /* 0x0001000003037824 */ /* 0x000fca00078e00ff */
[----:B------:R-:W-:-:S04]  /*a790*/  F2FP.F16.F32.PACK_AB R3, RZ, R3 ;  /* 0x00000003ff03723e */ /* 0x000fc800000000ff */
[----:B------:R-:W-:-:S05]  /*a7a0*/  PRMT R3, R3, 0x5410, RZ ;  /* 0x0000541003037816 */ /* 0x000fca00000000ff */
[----:B------:R0:W-:Y:S01]  /*a7b0*/  STG.E desc[UR36][R16.64], R3 ;  /* 0x0000000310007986 */ /* 0x0001e2000c101924 */
[----:B------:R-:W-:Y:S05]  /*a7c0*/  BRA `(.L_x_3714) ;  /* 0x0000000800cc7947 */ /* 0x000fea0003800000 */
.L_x_3719:
[----:B------:R-:W-:-:S04]  /*a7d0*/  IMAD.U32 R2, R3, 0x10000, RZ ;  /* 0x0001000003027824 */ /* 0x000fc800078e00ff */
[----:B------:R-:W-:-:S06]  /*a7e0*/  FMUL.FTZ R2, R2, 1 ;  /* 0x3f80000002027820 */ /* 0x000fcc0000410000 */
[----:B------:R-:W0:Y:S02]  /*a7f0*/  F2F.F64.F32 R2, R2 ;  /* 0x0000000200027310 */ /* 0x000e240000201800 */
[----:B0-----:R0:W-:Y:S01]  /*a800*/  STG.E.64 desc[UR36][R16.64], R2 ;  /* 0x0000000210007986 */ /* 0x0011e2000c101b24 */
[----:B------:R-:W-:Y:S05]  /*a810*/  BRA `(.L_x_3714) ;  /* 0x0000000800b87947 */ /* 0x000fea0003800000 */
.L_x_3709:
        /* <DEDUP_REMOVED lines=13> */
.L_x_3723:
[----:B------:R-:W-:Y:S01]  /*a8f0*/  IMAD.U32 R3, R3, 0x10000, RZ ;  /* 0x0001000003037824 */ /* 0x000fe200078e00ff */
[----:B------:R-:W-:-:S03]  /*a900*/  CS2R R6, SRZ ;  /* 0x0000000000067805 */ /* 0x000fc6000001ff00 */
[----:B------:R-:W-:-:S04]  /*a910*/  FMUL.FTZ R3, R3, 1 ;  /* 0x3f80000003037820 */ /* 0x000fc80000410000 */
[----:B------:R-:W0:Y:S02]  /*a920*/  F2F.F64.F32 R4, R3 ;  /* 0x0000000300047310 */ /* 0x000e240000201800 */
[----:B0-----:R0:W-:Y:S01]  /*a930*/  STG.E.128 desc[UR36][R16.64], R4 ;  /* 0x0000000410007986 */ /* 0x0011e2000c101d24 */
[----:B------:R-:W-:Y:S05]  /*a940*/  BRA `(.L_x_3714) ;  /* 0x00000008006c7947 */ /* 0x000fea0003800000 */
.L_x_3722:
        /* <DEDUP_REMOVED lines=21> */
.L_x_3727:
[----:B------:R-:W-:Y:S05]  /*aaa0*/  BSYNC B0 ;  /* 0x0000000000007941 */ /* 0x000fea0003800000 */
.L_x_3726:
[----:B------:R-:W-:-:S05]  /*aab0*/  LOP3.LUT R3, R0, R3, RZ, 0xfc, !PT ;  /* 0x0000000300037212 */ /* 0x000fca00078efcff */
[----:B------:R0:W-:Y:S01]  /*aac0*/  STG.E.U8 desc[UR36][R16.64], R3 ;  /* 0x0000000310007986 */ /* 0x0001e2000c101124 */
[----:B------:R-:W-:Y:S05]  /*aad0*/  BRA `(.L_x_3714) ;  /* 0x0000000800087947 */ /* 0x000fea0003800000 */
.L_x_3725:
        /* <DEDUP_REMOVED lines=13> */
.L_x_3729:
[----:B------:R-:W-:Y:S01]  /*abb0*/  IMAD.MOV.U32 R0, RZ, RZ, 0x7f ;  /* 0x0000007fff007424 */ /* 0x000fe200078e00ff */
[----:B------:R-:W-:-:S04]  /*abc0*/  ISETP.GT.U32.AND P0, PT, R2, 0x7f800000, PT ;  /* 0x7f8000000200780c */ /* 0x000fc80003f04070 */
[----:B------:R-:W-:-:S09]  /*abd0*/  SEL R0, R0, 0x7c, P0 ;  /* 0x0000007c00007807 */ /* 0x000fd20000000000 */
.L_x_3730:
[----:B------:R-:W-:Y:S05]  /*abe0*/  BSYNC B0 ;  /* 0x0000000000007941 */ /* 0x000fea0003800000 */
.L_x_3728:
[----:B------:R-:W-:-:S04]  /*abf0*/  LOP3.LUT R2, R3, 0x80000000, RZ, 0xc0, !PT ;  /* 0x8000000003027812 */ /* 0x000fc800078ec0ff */
[----:B------:R-:W-:-:S04]  /*ac00*/  SHF.R.U32.HI R3, RZ, 0x18, R2 ;  /* 0x00000018ff037819 */ /* 0x000fc80000011602 */
[----:B------:R-:W-:-:S05]  /*ac10*/  LOP3.LUT R3, R0, R3, RZ, 0xfc, !PT ;  /* 0x0000000300037212 */ /* 0x000fca00078efcff */
[----:B------:R0:W-:Y:S01]  /*ac20*/  STG.E.U8 desc[UR36][R16.64], R3 ;  /* 0x0000000310007986 */ /* 0x0001e2000c101124 */
[----:B------:R-:W-:Y:S05]  /*ac30*/  BRA `(.L_x_3714) ;  /* 0x0000000400b07947 */ /* 0x000fea0003800000 */
.L_x_3724:
[----:B------:R0:W-:Y:S01]  /*ac40*/  STG.E.U16 desc[UR36][R16.64], R3 ;  /* 0x0000000310007986 */ /* 0x0001e2000c101524 */
[----:B------:R-:W-:Y:S05]  /*ac50*/  BRA `(.L_x_3714) ;  /* 0x0000000400a87947 */ /* 0x000fea0003800000 */
.L_x_3721:
        /* <DEDUP_REMOVED lines=12> */
.L_x_3733:
        /* <DEDUP_REMOVED lines=17> */
.L_x_3736:
[----:B------:R-:W-:-:S04]  /*ae30*/  LOP3.LUT R2, R3, 0x80000000, RZ, 0xc0, !PT ;  /* 0x8000000003027812 */ /* 0x000fc800078ec0ff */
[----:B------:R-:W-:-:S04]  /*ae40*/  SHF.R.U32.HI R3, RZ, 0x18, R2 ;  /* 0x00000018ff037819 */ /* 0x000fc80000011602 */
[----:B------:R-:W-:-:S04]  /*ae50*/  LOP3.LUT R0, R0, R3, RZ, 0xfc, !PT ;  /* 0x0000000300007212 */ /* 0x000fc800078efcff */
[----:B------:R-:W-:-:S07]  /*ae60*/  PRMT R8, R0, 0x7610, R8 ;  /* 0x0000761000087816 */ /* 0x000fce0000000008 */
.L_x_3735:
[----:B------:R-:W-:Y:S05]  /*ae70*/  BSYNC B0 ;  /* 0x0000000000007941 */ /* 0x000fea0003800000 */
.L_x_3734:
[----:B------:R0:W-:Y:S01]  /*ae80*/  STG.E.U8 desc[UR36][R16.64], R8 ;  /* 0x0000000810007986 */ /* 0x0001e2000c101124 */
[----:B------:R-:W-:Y:S05]  /*ae90*/  BRA `(.L_x_3714) ;  /* 0x0000000400187947 */ /* 0x000fea0003800000 */
.L_x_3732:
        /* <DEDUP_REMOVED lines=17> */
.L_x_3739:
[----:B------:R-:W-:-:S04]  /*afb0*/  LOP3.LUT R2, R3, 0x80000000, RZ, 0xc0, !PT ;  /* 0x8000000003027812 */ /* 0x000fc800078ec0ff */
[----:B------:R-:W-:-:S04]  /*afc0*/  SHF.R.U32.HI R3, RZ, 0x18, R2 ;  /* 0x00000018ff037819 */ /* 0x000fc80000011602 */
[----:B------:R-:W-:-:S04]  /*afd0*/  LOP3.LUT R0, R0, R3, RZ, 0xfc, !PT ;  /* 0x0000000300007212 */ /* 0x000fc800078efcff */
[----:B------:R-:W-:-:S07]  /*afe0*/  PRMT R8, R0, 0x7610, R8 ;  /* 0x0000761000087816 */ /* 0x000fce0000000008 */
.L_x_3738:
[----:B------:R-:W-:Y:S05]  /*aff0*/  BSYNC B0 ;  /* 0x0000000000007941 */ /* 0x000fea0003800000 */
.L_x_3737:
[----:B------:R3:W-:Y:S01]  /*b000*/  STG.E.U8 desc[UR36][R16.64], R8 ;  /* 0x0000000810007986 */ /* 0x0007e2000c101124 */
[----:B------:R-:W-:Y:S05]  /*b010*/  BRA `(.L_x_3714) ;  /* 0x0000000000b87947 */ /* 0x000fea0003800000 */
.L_x_3731:
        /* <DEDUP_REMOVED lines=22> */
.L_x_3713:
        /* <DEDUP_REMOVED lines=16> */
.L_x_3742:
[----:B------:R-:W-:Y:S05]  /*b280*/  BRA `(.L_x_3714) ;  /* 0x00000000001c7947 */ /* 0x000fea0003800000 */
.L_x_3741:
[----:B------:R-:W-:-:S06]  /*b290*/  IMAD.U32 R3, R3, 0x10000, RZ ;  /* 0x0001000003037824 */ /* 0x000fcc00078e00ff */
[----:B------:R-:W0:Y:S02]  /*b2a0*/  F2I.U64.TRUNC R2, R3 ;  /* 0x0000000300027311 */ /* 0x000e24000020d800 */
[----:B0-----:R2:W-:Y:S01]  /*b2b0*/  STG.E.64 desc[UR36][R16.64], R2 ;  /* 0x0000000210007986 */ /* 0x0015e2000c101b24 */
[----:B------:R-:W-:Y:S05]  /*b2c0*/  BRA `(.L_x_3714) ;  /* 0x00000000000c7947 */ /* 0x000fea0003800000 */
.L_x_3740:
[----:B------:R-:W-:-:S06]  /*b2d0*/  IMAD.U32 R3, R3, 0x10000, RZ ;  /* 0x0001000003037824 */ /* 0x000fcc00078e00ff */
[----:B------:R-:W0:Y:S02]  /*b2e0*/  F2I.FTZ.U32.TRUNC.NTZ R3, R3 ;  /* 0x0000000300037305 */ /* 0x000e24000021f000 */
[----:B0-----:R0:W-:Y:S02]  /*b2f0*/  STG.E desc[UR36][R16.64], R3 ;  /* 0x0000000310007986 */ /* 0x0011e4000c101924 */
.L_x_3714:
[----:B------:R-:W-:-:S07]  /*b300*/  VIADD R19, R19, 0x80 ;  /* 0x0000008013137836 */ /* 0x000fce0000000000 */
.L_x_3608:
[----:B------:R-:W-:Y:S05]  /*b310*/  BSYNC B6 ;  /* 0x0000000000067941 */ /* 0x000fea0003800000 */
.L_x_3607:
[----:B------:R-:W-:Y:S01]  /*b320*/  ULDC UR4, c[0x0][0x210] ;  /* 0x0000840000047ab9 */ /* 0x000fe20000000800 */
[----:B------:R-:W-:Y:S01]  /*b330*/  BSSY B6, `(.L_x_3743) ;  /* 0x0000593000067945 */ /* 0x000fe20003800000 */
[----:B------:R-:W-:-:S13]  /*b340*/  ISETP.GE.AND P0, PT, R19, UR4, PT ;  /* 0x0000000413007c0c */ /* 0x000fda000bf06270 */
[----:B------:R-:W-:Y:S05]  /*b350*/  @P0 BRA `(.L_x_3744) ;  /* 0x0000005800400947 */ /* 0x000fea0003800000 */
[----:B0-----:R-:W0:Y:S01]  /*b360*/  LDC R6, c[0x0][0x218] ;  /* 0x00008600ff067b82 */ /* 0x001e220000000800 */
        /* <DEDUP_REMOVED lines=379> */
.L_x_3745:
        /* <DEDUP_REMOVED lines=23> */
.L_x_3749:
[----:B------:R-:W2:Y:S02]  /*cc90*/  LDG.E.U8 R2, desc[UR36][R2.64] ;  /* 0x0000002402027981 */ /* 0x000ea4000c1e1100 */
[----:B--2---:R-:W-:-:S04]  /*cca0*/  I2FP.F32.U32 R0, R2 ;  /* 0x0000000200007245 */ /* 0x004fc80000201000 */
[----:B------:R-:W-:-:S04]  /*ccb0*/  F2FP.BF16.F32.PACK_AB R0, RZ, R0 ;  /* 0x00000000ff00723e */ /* 0x000fc800000010ff */
[----:B------:R-:W-:Y:S01]  /*ccc0*/  PRMT R22, R0, 0x7610, R22 ;  /* 0x0000761000167816 */ /* 0x000fe20000000016 */
[----:B------:R-:W-:Y:S06]  /*ccd0*/  BRA `(.L_x_3751) ;  /* 0x0000000c00c87947 */ /* 0x000fec0003800000 */
.L_x_3748:
        /* <DEDUP_REMOVED lines=11> */
.L_x_3753:
[----:B------:R-:W2:Y:S02]  /*cd90*/  LDG.E R2, desc[UR36][R2.64] ;  /* 0x0000002402027981 */ /* 0x000ea4000c1e1900 */
[----:B--2---:R-:W-:-:S04]  /*cda0*/  I2FP.F32.S32 R0, R2 ;  /* 0x0000000200007245 */ /* 0x004fc80000201400 */
[----:B------:R-:W-:-:S04]  /*cdb0*/  F2FP.BF16.F32.PACK_AB R0, RZ, R0 ;  /* 0x00000000ff00723e */ /* 0x000fc800000010ff */
[----:B------:R-:W-:Y:S01]  /*cdc0*/  PRMT R22, R0, 0x7610, R22 ;  /* 0x0000761000167816 */ /* 0x000fe20000000016 */
[----:B------:R-:W-:Y:S06]  /*cdd0*/  BRA `(.L_x_3751) ;  /* 0x0000000c00887947 */ /* 0x000fec0003800000 */
.L_x_3752:
[----:B------:R-:W2:Y:S02]  /*cde0*/  LDG.E.U16 R2, desc[UR36][R2.64] ;  /* 0x0000002402027981 */ /* 0x000ea4000c1e1500 */
[----:B--2---:R-:W0:Y:S02]  /*cdf0*/  I2F.S16 R0, R2 ;  /* 0x0000000200007306 */ /* 0x004e240000101400 */
[----:B0-----:R-:W-:-:S04]  /*ce00*/  F2FP.BF16.F32.PACK_AB R0, RZ, R0 ;  /* 0x00000000ff00723e */ /* 0x001fc800000010ff */
[----:B------:R-:W-:Y:S01]  /*ce10*/  PRMT R22, R0, 0x7610, R22 ;  /* 0x0000761000167816 */ /* 0x000fe20000000016 */
[----:B------:R-:W-:Y:S06]  /*ce20*/  BRA `(.L_x_3751) ;  /* 0x0000000c00747947 */ /* 0x000fec0003800000 */
.L_x_3747:
        /* <DEDUP_REMOVED lines=9> */
.L_x_3755:
[----:B------:R-:W2:Y:S02]  /*cec0*/  LDG.E.U16 R0, desc[UR36][R2.64] ;  /* 0x0000002402007981 */ /* 0x000ea4000c1e1500 */
[----:B--2---:R-:W-:-:S05]  /*ced0*/  HADD2.F32 R0, -RZ, R0.H0_H0 ;  /* 0x20000000ff007230 */ /* 0x004fca0000004100 */
[----:B------:R-:W-:-:S04]  /*cee0*/  F2FP.BF16.F32.PACK_AB R0, RZ, R0 ;  /* 0x00000000ff00723e */ /* 0x000fc800000010ff */
[----:B------:R-:W-:Y:S01]  /*cef0*/  PRMT R22, R0, 0x7610, R22 ;  /* 0x0000761000167816 */ /* 0x000fe20000000016 */
[----:B------:R-:W-:Y:S06]  /*cf00*/  BRA `(.L_x_3751) ;  /* 0x0000000c003c7947 */ /* 0x000fec0003800000 */
.L_x_3754:
        /* <DEDUP_REMOVED lines=9> */
.L_x_3757:
[----:B------:R-:W2:Y:S02]  /*cfa0*/  LDG.E.U16 R2, desc[UR36][R2.64] ;  /* 0x0000002402027981 */ /* 0x000ea4000c1e1500 */
[----:B--2---:R-:W-:-:S05]  /*cfb0*/  HADD2.F32 R0, -RZ, R2.H0_H0 ;  /* 0x20000002ff007230 */ /* 0x004fca0000004100 */
[----:B------:R-:W-:-:S04]  /*cfc0*/  F2FP.BF16.F32.PACK_AB R0, RZ, R0 ;  /* 0x00000000ff00723e */ /* 0x000fc800000010ff */
[----:B------:R-:W-:Y:S01]  /*cfd0*/  PRMT R22, R0, 0x7610, R22 ;  /* 0x0000761000167816 */ /* 0x000fe20000000016 */
[----:B------:R-:W-:Y:S06]  /*cfe0*/  BRA `(.L_x_3751) ;  /* 0x0000000c00047947 */ /* 0x000fec0003800000 */
.L_x_3756:
        /* <DEDUP_REMOVED lines=9> */
.L_x_3746:
        /* <DEDUP_REMOVED lines=14> */
.L_x_3760:
        /* <DEDUP_REMOVED lines=9> */
.L_x_3759:
        /* <DEDUP_REMOVED lines=28> */
.L_x_3762:
        /* <DEDUP_REMOVED lines=15> */
.L_x_3761:
[----:B------:R0:W5:Y:S01]  /*d4a0*/  LDG.E.U16 R22, desc[UR36][R2.64] ;  /* 0x0000002402167981 */ /* 0x000162000c1e1500 */
[----:B------:R-:W-:Y:S05]  /*d4b0*/  BRA `(.L_x_3751) ;  /* 0x0000000400d07947 */ /* 0x000fea0003800000 */
.L_x_3758:
        /* <DEDUP_REMOVED lines=13> */
.L_x_3765:
        /* <DEDUP_REMOVED lines=21> */
.L_x_3769:
[----:B------:R-:W-:Y:S05]  /*d6e0*/  BSYNC B1 ;  /* 0x0000000000017941 */ /* 0x000fea0003800000 */
.L_x_3768:
[----:B------:R-:W-:Y:S01]  /*d6f0*/  LEA R3, R0, 0x3b800000, 0x17 ;  /* 0x3b80000000037811 */ /* 0x000fe200078eb8ff */
[----:B------:R-:W-:-:S05]  /*d700*/  IMAD.SHL.U32 R0, R2, 0x100000, RZ ;  /* 0x0010000002007824 */ /* 0x000fca00078e00ff */
[----:B------:R-:W-:-:S07]  /*d710*/  LOP3.LUT R0, R3, R0, R4, 0xfe, !PT ;  /* 0x0000000003007212 */ /* 0x000fce00078efe04 */
.L_x_3767:
[----:B------:R-:W-:Y:S05]  /*d720*/  BSYNC B0 ;  /* 0x0000000000007941 */ /* 0x000fea0003800000 */
.L_x_3766:
[----:B------:R-:W-:-:S04]  /*d730*/  F2FP.BF16.F32.PACK_AB R0, RZ, R0 ;  /* 0x00000000ff00723e */ /* 0x000fc800000010ff */
[----:B------:R-:W-:Y:S01]  /*d740*/  PRMT R22, R0, 0x7610, R22 ;  /* 0x0000761000167816 */ /* 0x000fe20000000016 */
[----:B------:R-:W-:Y:S06]  /*d750*/  BRA `(.L_x_3751) ;  /* 0x0000000400287947 */ /* 0x000fec0003800000 */
.L_x_3764:
        /* <DEDUP_REMOVED lines=21> */
.L_x_3773:
[----:B------:R-:W-:Y:S05]  /*d8b0*/  BSYNC B1 ;  /* 0x0000000000017941 */ /* 0x000fea0003800000 */
.L_x_3772:
[----:B------:R-:W-:Y:S01]  /*d8c0*/  LEA R3, R0, 0x37800000, 0x17 ;  /* 0x3780000000037811 */ /* 0x000fe200078eb8ff */
[----:B------:R-:W-:-:S05]  /*d8d0*/  IMAD.SHL.U32 R0, R2, 0x200000, RZ ;  /* 0x0020000002007824 */ /* 0x000fca00078e00ff */
[----:B------:R-:W-:-:S07]  /*d8e0*/  LOP3.LUT R0, R3, R0, R4, 0xfe, !PT ;  /* 0x0000000003007212 */ /* 0x000fce00078efe04 */
.L_x_3771:
[----:B------:R-:W-:Y:S05]  /*d8f0*/  BSYNC B0 ;  /* 0x0000000000007941 */ /* 0x000fea0003800000 */
.L_x_3770:
[----:B------:R-:W-:-:S04]  /*d900*/  F2FP.BF16.F32.PACK_AB R0, RZ, R0 ;  /* 0x00000000ff00723e */ /* 0x000fc800000010ff */
[----:B------:R-:W-:Y:S01]  /*d910*/  PRMT R22, R0, 0x7610, R22 ;  /* 0x0000761000167816 */ /* 0x000fe20000000016 */
[----:B------:R-:W-:Y:S06]  /*d920*/  BRA `(.L_x_3751) ;  /* 0x0000000000b47947 */ /* 0x000fec0003800000 */
.L_x_3763:
        /* <DEDUP_REMOVED lines=14> */
.L_x_3777:
[----:B------:R-:W-:Y:S05]  /*da10*/  BSYNC B0 ;  /* 0x0000000000007941 */ /* 0x000fea0003800000 */
.L_x_3776:
[----:B------:R-:W-:-:S04]  /*da20*/  F2FP.BF16.F32.PACK_AB R0, RZ, R0 ;  /* 0x00000000ff00723e */ /* 0x000fc800000010ff */
[----:B------:R-:W-:Y:S01]  /*da30*/  PRMT R22, R0, 0x7610, R22 ;  /* 0x0000761000167816 */ /* 0x000fe20000000016 */
[----:B------:R-:W-:Y:S06]  /*da40*/  BRA `(.L_x_3751) ;  /* 0x00000000006c7947 */ /* 0x000fec0003800000 */
.L_x_3750:
        /* <DEDUP_REMOVED lines=16> */
.L_x_3778:
[----:B------:R-:W-:Y:S01]  /*db50*/  PRMT R22, RZ, 0x7610, R22 ;  /* 0x00007610ff167816 */ /* 0x000fe20000000016 */
[----:B------:R-:W-:Y:S06]  /*db60*/  BRA `(.L_x_3751) ;  /* 0x0000000000247947 */ /* 0x000fec0003800000 */
.L_x_3775:
[----:B------:R-:W2:Y:S02]  /*db70*/  LDG.E.64 R2, desc[UR36][R2.64] ;  /* 0x0000002402027981 */ /* 0x000ea4000c1e1b00 */
[----:B--2---:R-:W0:Y:S02]  /*db80*/  I2F.U64 R0, R2 ;  /* 0x0000000200007312 */ /* 0x004e240000301000 */
[----:B0-----:R-:W-:-:S04]  /*db90*/  F2FP.BF16.F32.PACK_AB R0, RZ, R0 ;  /* 0x00000000ff00723e */ /* 0x001fc800000010ff */
[----:B------:R-:W-:Y:S01]  /*dba0*/  PRMT R22, R0, 0x7610, R22 ;  /* 0x0000761000167816 */ /* 0x000fe20000000016 */
[----:B------:R-:W-:Y:S06]  /*dbb0*/  BRA `(.L_x_3751) ;  /* 0x0000000000107947 */ /* 0x000fec0003800000 */
.L_x_3774:
[----:B------:R-:W2:Y:S02]  /*dbc0*/  LDG.E R2, desc[UR36][R2.64] ;  /* 0x0000002402027981 */ /* 0x000ea4000c1e1900 */
[----:B--2---:R-:W-:-:S04]  /*dbd0*/  I2FP.F32.U32 R0, R2 ;  /* 0x0000000200007245 */ /* 0x004fc80000201000 */
[----:B------:R-:W-:-:S04]  /*dbe0*/  F2FP.BF16.F32.PACK_AB R0, RZ, R0 ;  /* 0x00000000ff00723e */ /* 0x000fc800000010ff */
[----:B------:R-:W-:-:S07]  /*dbf0*/  PRMT R22, R0, 0x7610, R22 ;  /* 0x0000761000167816 */ /* 0x000fce0000000016 */
.L_x_3751:
        /* <DEDUP_REMOVED lines=20> */
.L_x_3782:
[----:B------:R-:W2:Y:S02]  /*dd40*/  LDG.E.U8 R2, desc[UR36][R2.64] ;  /* 0x0000002402027981 */ /* 0x000ea4000c1e1100 */
[----:B--2---:R-:W-:-:S04]  /*dd50*/  I2FP.F32.U32 R0, R2 ;  /* 0x0000000200007245 */ /* 0x004fc80000201000 */
[----:B------:R-:W-:-:S04]  /*dd60*/  F2FP.BF16.F32.PACK_AB R0, RZ, R0 ;  /* 0x00000000ff00723e */ /* 0x000fc800000010ff */
[----:B------:R-:W-:Y:S01]  /*dd70*/  PRMT R23, R0, 0x7610, R23 ;  /* 0x0000761000177816 */ /* 0x000fe20000000017 */
[----:B------:R-:W-:Y:S06]  /*dd80*/  BRA `(.L_x_3784) ;  /* 0x0000000c00c87947 */ /* 0x000fec0003800000 */
.L_x_3781:
        /* <DEDUP_REMOVED lines=11> */
.L_x_3786:
[----:B------:R-:W2:Y:S02]  /*de40*/  LDG.E R2, desc[UR36][R2.64] ;  /* 0x0000002402027981 */ /* 0x000ea4000c1e1900 */
[----:B--2---:R-:W-:-:S04]  /*de50*/  I2FP.F32.S32 R0, R2 ;  /* 0x0000000200007245 */ /* 0x004fc80000201400 */
[----:B------:R-:W-:-:S04]  /*de60*/  F2FP.BF16.F32.PACK_AB R0, RZ, R0 ;  /* 0x00000000ff00723e */ /* 0x000fc800000010ff */
[----:B------:R-:W-:Y:S01]  /*de70*/  PRMT R23, R0, 0x7610, R23 ;  /* 0x0000761000177816 */ /* 0x000fe20000000017 */
[----:B------:R-:W-:Y:S06]  /*de80*/  BRA `(.L_x_3784) ;  /* 0x0000000c00887947 */ /* 0x000fec0003800000 */
.L_x_3785:
[----:B------:R-:W2:Y:S02]  /*de90*/  LDG.E.U16 R2, desc[UR36][R2.64] ;  /* 0x0000002402027981 */ /* 0x000ea4000c1e1500 */
[----:B--2---:R-:W0:Y:S02]  /*dea0*/  I2F.S16 R0, R2 ;  /* 0x0000000200007306 */ /* 0x004e240000101400 */
[----:B0-----:R-:W-:-:S04]  /*deb0*/  F2FP.BF16.F32.PACK_AB R0, RZ, R0 ;  /* 0x00000000ff00723e */ /* 0x001fc800000010ff */
[----:B------:R-:W-:Y:S01]  /*dec0*/  PRMT R23, R0, 0x7610, R23 ;  /* 0x0000761000177816 */ /* 0x000fe20000000017 */
[----:B------:R-:W-:Y:S06]  /*ded0*/  BRA `(.L_x_3784) ;  /* 0x0000000c00747947 */ /* 0x000fec0003800000 */
.L_x_3780:
        /* <DEDUP_REMOVED lines=9> */
.L_x_3788:
[----:B------:R-:W2:Y:S02]  /*df70*/  LDG.E.U16 R0, desc[UR36][R2.64] ;  /* 0x0000002402007981 */ /* 0x000ea4000c1e1500 */
[----:B--2---:R-:W-:-:S05]  /*df80*/  HADD2.F32 R0, -RZ, R0.H0_H0 ;  /* 0x20000000ff007230 */ /* 0x004fca0000004100 */
[----:B------:R-:W-:-:S04]  /*df90*/  F2FP.BF16.F32.PACK_AB R0, RZ, R0 ;  /* 0x00000000ff00723e */ /* 0x000fc800000010ff */
[----:B------:R-:W-:Y:S01]  /*dfa0*/  PRMT R23, R0, 0x7610, R23 ;  /* 0x0000761000177816 */ /* 0x000fe20000000017 */
[----:B------:R-:W-:Y:S06]  /*dfb0*/  BRA `(.L_x_3784) ;  /* 0x0000000c003c7947 */ /* 0x000fec0003800000 */
.L_x_3787:
        /* <DEDUP_REMOVED lines=9> */
.L_x_3790:
[----:B------:R-:W2:Y:S02]  /*e050*/  LDG.E.U16 R2, desc[UR36][R2.64] ;  /* 0x0000002402027981 */ /* 0x000ea4000c1e1500 */
[----:B--2---:R-:W-:-:S05]  /*e060*/  HADD2.F32 R0, -RZ, R2.H0_H0 ;  /* 0x20000002ff007230 */ /* 0x004fca0000004100 */
[----:B------:R-:W-:-:S04]  /*e070*/  F2FP.BF16.F32.PACK_AB R0, RZ, R0 ;  /* 0x00000000ff00723e */ /* 0x000fc800000010ff */
[----:B------:R-:W-:Y:S01]  /*e080*/  PRMT R23, R0, 0x7610, R23 ;  /* 0x0000761000177816 */ /* 0x000fe20000000017 */
[----:B------:R-:W-:Y:S06]  /*e090*/  BRA `(.L_x_3784) ;  /* 0x0000000c00047947 */ /* 0x000fec0003800000 */
.L_x_3789:
        /* <DEDUP_REMOVED lines=9> */
.L_x_3779:
        /* <DEDUP_REMOVED lines=14> */
.L_x_3793:
        /* <DEDUP_REMOVED lines=9> */
.L_x_3792:
        /* <DEDUP_REMOVED lines=28> */
.L_x_3795:
        /* <DEDUP_REMOVED lines=15> */
.L_x_3794:
[----:B------:R0:W5:Y:S01]  /*e550*/  LDG.E.U16 R23, desc[UR36][R2.64] ;  /* 0x0000002402177981 */ /* 0x000162000c1e1500 */
[----:B------:R-:W-:Y:S05]  /*e560*/  BRA `(.L_x_3784) ;  /* 0x0000000400d07947 */ /* 0x000fea0003800000 */
.L_x_3791:
        /* <DEDUP_REMOVED lines=13> */
.L_x_3798:
        /* <DEDUP_REMOVED lines=21> */
.L_x_3802:
[----:B------:R-:W-:Y:S05]  /*e790*/  BSYNC B1 ;  /* 0x0000000000017941 */ /* 0x000fea0003800000 */
.L_x_3801:
[----:B------:R-:W-:Y:S01]  /*e7a0*/  LEA R3, R0, 0x3b800000, 0x17 ;  /* 0x3b80000000037811 */ /* 0x000fe200078eb8ff */
[----:B------:R-:W-:-:S05]  /*e7b0*/  IMAD.SHL.U32 R0, R2, 0x100000, RZ ;  /* 0x0010000002007824 */ /* 0x000fca00078e00ff */
[----:B------:R-:W-:-:S07]  /*e7c0*/  LOP3.LUT R0, R3, R0, R4, 0xfe, !PT ;  /* 0x0000000003007212 */ /* 0x000fce00078efe04 */
.L_x_3800:
[----:B------:R-:W-:Y:S05]  /*e7d0*/  BSYNC B0 ;  /* 0x0000000000007941 */ /* 0x000fea0003800000 */
.L_x_3799:
[----:B------:R-:W-:-:S04]  /*e7e0*/  F2FP.BF16.F32.PACK_AB R0, RZ, R0 ;  /* 0x00000000ff00723e */ /* 0x000fc800000010ff */
[----:B------:R-:W-:Y:S01]  /*e7f0*/  PRMT R23, R0, 0x7610, R23 ;  /* 0x0000761000177816 */ /* 0x000fe20000000017 */
[----:B------:R-:W-:Y:S06]  /*e800*/  BRA `(.L_x_3784) ;  /* 0x0000000400287947 */ /* 0x000fec0003800000 */
.L_x_3797:
        /* <DEDUP_REMOVED lines=21> */
.L_x_3806:
[----:B------:R-:W-:Y:S05]  /*e960*/  BSYNC B1 ;  /* 0x0000000000017941 */ /* 0x000fea0003800000 */
.L_x_3805:
[----:B------:R-:W-:Y:S01]  /*e970*/  LEA R3, R0, 0x37800000, 0x17 ;  /* 0x3780000000037811 */ /* 0x000fe200078eb8ff */
[----:B------:R-:W-:-:S05]  /*e980*/  IMAD.SHL.U32 R0, R2, 0x200000, RZ ;  /* 0x0020000002007824 */ /* 0x000fca00078e00ff */
[----:B------:R-:W-:-:S07]  /*e990*/  LOP3.LUT R0, R3, R0, R4, 0xfe, !PT ;  /* 0x0000000003007212 */ /* 0x000fce00078efe04 */
.L_x_3804:
[----:B------:R-:W-:Y:S05]  /*e9a0*/  BSYNC B0 ;  /* 0x0000000000007941 */ /* 0x000fea0003800000 */
.L_x_3803:
[----:B------:R-:W-:-:S04]  /*e9b0*/  F2FP.BF16.F32.PACK_AB R0, RZ, R0 ;  /* 0x00000000ff00723e */ /* 0x000fc800000010ff */
[----:B------:R-:W-:Y:S01]  /*e9c0*/  PRMT R23, R0, 0x7610, R23 ;  /* 0x0000761000177816 */ /* 0x000fe20000000017 */
[----:B------:R-:W-:Y:S06]  /*e9d0*/  BRA `(.L_x_3784) ;  /* 0x0000000000b47947 */ /* 0x000fec0003800000 */
.L_x_3796:
        /* <DEDUP_REMOVED lines=14> */
.L_x_3810:
[----:B------:R-:W-:Y:S05]  /*eac0*/  BSYNC B0 ;  /* 0x0000000000007941 */ /* 0x000fea0003800000 */
.L_x_3809:
[----:B------:R-:W-:-:S04]  /*ead0*/  F2FP.BF16.F32.PACK_AB R0, RZ, R0 ;  /* 0x00000000ff00723e */ /* 0x000fc800000010ff */
[----:B------:R-:W-:Y:S01]  /*eae0*/  PRMT R23, R0, 0x7610, R23 ;  /* 0x0000761000177816 */ /* 0x000fe20000000017 */
[----:B------:R-:W-:Y:S06]  /*eaf0*/  BRA `(.L_x_3784) ;  /* 0x00000000006c7947 */ /* 0x000fec0003800000 */
.L_x_3783:
        /* <DEDUP_REMOVED lines=16> */
.L_x_3811:
[----:B------:R-:W-:Y:S01]  /*ec00*/  PRMT R23, RZ, 0x7610, R23 ;  /* 0x00007610ff177816 */ /* 0x000fe20000000017 */
[----:B------:R-:W-:Y:S06]  /*ec10*/  BRA `(.L_x_3784) ;  /* 0x0000000000247947 */ /* 0x000fec0003800000 */
.L_x_3808:
[----:B------:R-:W2:Y:S02]  /*ec20*/  LDG.E.64 R2, desc[UR36][R2.64] ;  /* 0x0000002402027981 */ /* 0x000ea4000c1e1b00 */
[----:B--2---:R-:W0:Y:S02]  /*ec30*/  I2F.U64 R0, R2 ;  /* 0x0000000200007312 */ /* 0x004e240000301000 */
[----:B0-----:R-:W-:-:S04]  /*ec40*/  F2FP.BF16.F32.PACK_AB R0, RZ, R0 ;  /* 0x00000000ff00723e */ /* 0x001fc800000010ff */
[----:B------:R-:W-:Y:S01]  /*ec50*/  PRMT R23, R0, 0x7610, R23 ;  /* 0x0000761000177816 */ /* 0x000fe20000000017 */
[----:B------:R-:W-:Y:S06]  /*ec60*/  BRA `(.L_x_3784) ;  /* 0x0000000000107947 */ /* 0x000fec0003800000 */
.L_x_3807:
[----:B------:R-:W2:Y:S02]  /*ec70*/  LDG.E R2, desc[UR36][R2.64] ;  /* 0x0000002402027981 */ /* 0x000ea4000c1e1900 */
[----:B--2---:R-:W-:-:S04]  /*ec80*/  I2FP.F32.U32 R0, R2 ;  /* 0x0000000200007245 */ /* 0x004fc80000201000 */
[----:B------:R-:W-:-:S04]  /*ec90*/  F2FP.BF16.F32.PACK_AB R0, RZ, R0 ;  /* 0x00000000ff00723e */ /* 0x000fc800000010ff */
[----:B------:R-:W-:-:S07]  /*eca0*/  PRMT R23, R0, 0x7610, R23 ;  /* 0x0000761000177816 */ /* 0x000fce0000000017 */
.L_x_3784:
        /* <DEDUP_REMOVED lines=19> */
.L_x_3815:
[----:B------:R-:W2:Y:S02]  /*ede0*/  LDG.E.U8 R2, desc[UR36][R2.64] ;  /* 0x0000002402027981 */ /* 0x000ea4000c1e1100 */
[----:B--2---:R-:W-:-:S04]  /*edf0*/  I2FP.F32.U32 R0, R2 ;  /* 0x0000000200007245 */ /* 0x004fc80000201000 */
[----:B------:R-:W-:Y:S01]  /*ee00*/  F2FP.BF16.F32.PACK_AB R0, RZ, R0 ;  /* 0x00000000ff00723e */ /* 0x000fe200000010ff */
[----:B------:R-:W-:Y:S06]  /*ee10*/  BRA `(.L_x_3817) ;  /* 0x0000000c00907947 */ /* 0x000fec0003800000 */
.L_x_3814:
        /* <DEDUP_REMOVED lines=10> */
.L_x_3819:
[----:B------:R-:W2:Y:S02]  /*eec0*/  LDG.E R2, desc[UR36][R2.64] ;  /* 0x0000002402027981 */ /* 0x000ea4000c1e1900 */
[----:B--2---:R-:W-:-:S04]  /*eed0*/  I2FP.F32.S32 R0, R2 ;  /* 0x0000000200007245 */ /* 0x004fc80000201400 */
[----:B------:R-:W-:Y:S01]  /*eee0*/  F2FP.BF16.F32.PACK_AB R0, RZ, R0 ;  /* 0x00000000ff00723e */ /* 0x000fe200000010ff */
[----:B------:R-:W-:Y:S06]  /*eef0*/  BRA `(.L_x_3817) ;  /* 0x0000000c00587947 */ /* 0x000fec0003800000 */
.L_x_3818:
[----:B------:R-:W2:Y:S02]  /*ef00*/  LDG.E.U16 R2, desc[UR36][R2.64] ;  /* 0x0000002402027981 */ /* 0x000ea4000c1e1500 */
[----:B--2---:R-:W0:Y:S02]  /*ef10*/  I2F.S16 R0, R2 ;  /* 0x0000000200007306 */ /* 0x004e240000101400 */
[----:B0-----:R-:W-:Y:S01]  /*ef20*/  F2FP.BF16.F32.PACK_AB R0, RZ, R0 ;  /* 0x00000000ff00723e */ /* 0x001fe200000010ff */
[----:B------:R-:W-:Y:S06]  /*ef30*/  BRA `(.L_x_3817) ;  /* 0x0000000c00487947 */ /* 0x000fec0003800000 */
.L_x_3813:
        /* <DEDUP_REMOVED lines=9> */
.L_x_3821:
[----:B------:R-:W2:Y:S02]  /*efd0*/  LDG.E.U16 R0, desc[UR36][R2.64] ;  /* 0x0000002402007981 */ /* 0x000ea4000c1e1500 */
[----:B--2---:R-:W-:-:S05]  /*efe0*/  HADD2.F32 R0, -RZ, R0.H0_H0 ;  /* 0x20000000ff007230 */ /* 0x004fca0000004100 */
[----:B------:R-:W-:Y:S01]  /*eff0*/  F2FP.BF16.F32.PACK_AB R0, RZ, R0 ;  /* 0x00000000ff00723e */ /* 0x000fe200000010ff */
[----:B------:R-:W-:Y:S06]  /*f000*/  BRA `(.L_x_3817) ;  /* 0x0000000c00147947 */ /* 0x000fec0003800000 */
.L_x_3820:
        /* <DEDUP_REMOVED lines=9> */
.L_x_3823:
[----:B------:R-:W2:Y:S02]  /*f0a0*/  LDG.E.U16 R2, desc[UR36][R2.64] ;  /* 0x0000002402027981 */ /* 0x000ea4000c1e1500 */
[----:B--2---:R-:W-:-:S05]  /*f0b0*/  HADD2.F32 R0, -RZ, R2.H0_H0 ;  /* 0x20000002ff007230 */ /* 0x004fca0000004100 */
[----:B------:R-:W-:Y:S01]  /*f0c0*/  F2FP.BF16.F32.PACK_AB R0, RZ, R0 ;  /* 0x00000000ff00723e */ /* 0x000fe200000010ff */
[----:B------:R-:W-:Y:S06]  /*f0d0*/  BRA `(.L_x_3817) ;  /* 0x0000000800e07947 */ /* 0x000fec0003800000 */
.L_x_3822:
        /* <DEDUP_REMOVED lines=8> */
.L_x_3812:
        /* <DEDUP_REMOVED lines=13> */
.L_x_3826:
        /* <DEDUP_REMOVED lines=8> */
.L_x_3825:
        /* <DEDUP_REMOVED lines=28> */
.L_x_3828:
        /* <DEDUP_REMOVED lines=15> */
.L_x_3827:
[----:B------:R0:W5:Y:S01]  /*f560*/  LDG.E.U16 R0, desc[UR36][R2.64] ;  /* 0x0000002402007981 */ /* 0x000162000c1e1500 */
[----:B------:R-:W-:Y:S05]  /*f570*/  BRA `(.L_x_3817) ;  /* 0x0000000400b87947 */ /* 0x000fea0003800000 */
.L_x_3824:
        /* <DEDUP_REMOVED lines=12> */
.L_x_3831:
        /* <DEDUP_REMOVED lines=21> */
.L_x_3835:
[----:B------:R-:W-:Y:S05]  /*f790*/  BSYNC B1 ;  /* 0x0000000000017941 */ /* 0x000fea0003800000 */
.L_x_3834:
[----:B------:R-:W-:Y:S01]  /*f7a0*/  LEA R3, R0, 0x3b800000, 0x17 ;  /* 0x3b80000000037811 */ /* 0x000fe200078eb8ff */
[----:B------:R-:W-:-:S05]  /*f7b0*/  IMAD.SHL.U32 R0, R2, 0x100000, RZ ;  /* 0x0010000002007824 */ /* 0x000fca00078e00ff */
[----:B------:R-:W-:-:S07]  /*f7c0*/  LOP3.LUT R0, R3, R0, R4, 0xfe, !PT ;  /* 0x0000000003007212 */ /* 0x000fce00078efe04 */
.L_x_3833:
[----:B------:R-:W-:Y:S05]  /*f7d0*/  BSYNC B0 ;  /* 0x0000000000007941 */ /* 0x000fea0003800000 */
.L_x_3832:
[----:B------:R-:W-:Y:S01]  /*f7e0*/  F2FP.BF16.F32.PACK_AB R0, RZ, R0 ;  /* 0x00000000ff00723e */ /* 0x000fe200000010ff */
[----:B------:R-:W-:Y:S06]  /*f7f0*/  BRA `(.L_x_3817) ;  /* 0x0000000400187947 */ /* 0x000fec0003800000 */
.L_x_3830:
        /* <DEDUP_REMOVED lines=21> */
.L_x_3839:
[----:B------:R-:W-:Y:S05]  /*f950*/  BSYNC B1 ;  /* 0x0000000000017941 */ /* 0x000fea0003800000 */
.L_x_3838:
[----:B------:R-:W-:Y:S01]  /*f960*/  LEA R3, R0, 0x37800000, 0x17 ;  /* 0x3780000000037811 */ /* 0x000fe200078eb8ff */
[----:B------:R-:W-:-:S05]  /*f970*/  IMAD.SHL.U32 R0, R2, 0x200000, RZ ;  /* 0x0020000002007824 */ /* 0x000fca00078e00ff */
[----:B------:R-:W-:-:S07]  /*f980*/  LOP3.LUT R0, R3, R0, R4, 0xfe, !PT ;  /* 0x0000000003007212 */ /* 0x000fce00078efe04 */
.L_x_3837:
[----:B------:R-:W-:Y:S05]  /*f990*/  BSYNC B0 ;  /* 0x0000000000007941 */ /* 0x000fea0003800000 */
.L_x_3836:
[----:B------:R-:W-:Y:S01]  /*f9a0*/  F2FP.BF16.F32.PACK_AB R0, RZ, R0 ;  /* 0x00000000ff00723e */ /* 0x000fe200000010ff */
[----:B------:R-:W-:Y:S06]  /*f9b0*/  BRA `(.L_x_3817) ;  /* 0x0000000000a87947 */ /* 0x000fec0003800000 */
.L_x_3829:
        /* <DEDUP_REMOVED lines=14> */
.L_x_3843:
[----:B------:R-:W-:Y:S05]  /*faa0*/  BSYNC B0 ;  /* 0x0000000000007941 */ /* 0x000fea0003800000 */
.L_x_3842:
[----:B------:R-:W-:Y:S01]  /*fab0*/  F2FP.BF16.F32.PACK_AB R0, RZ, R0 ;  /* 0x00000000ff00723e */ /* 0x000fe200000010ff */
[----:B------:R-:W-:Y:S06]  /*fac0*/  BRA `(.L_x_3817) ;  /* 0x0000000000647947 */ /* 0x000fec0003800000 */
.L_x_3816:
        /* <DEDUP_REMOVED lines=16> */
.L_x_3844:
[----:B------:R-:W-:Y:S01]  /*fbd0*/  PRMT R0, RZ, 0x7610, R0 ;  /* 0x00007610ff007816 */ /* 0x000fe20000000000 */
[----:B------:R-:W-:Y:S06]  /*fbe0*/  BRA `(.L_x_3817) ;  /* 0x00000000001c7947 */ /* 0x000fec0003800000 */
.L_x_3841:
[----:B------:R-:W2:Y:S02]  /*fbf0*/  LDG.E.64 R2, desc[UR36][R2.64] ;  /* 0x0000002402027981 */ /* 0x000ea4000c1e1b00 */
[----:B--2---:R-:W0:Y:S02]  /*fc00*/  I2F.U64 R0, R2 ;  /* 0x0000000200007312 */ /* 0x004e240000301000 */
[----:B0-----:R-:W-:Y:S01]  /*fc10*/  F2FP.BF16.F32.PACK_AB R0, RZ, R0 ;  /* 0x00000000ff00723e */ /* 0x001fe200000010ff */
[----:B------:R-:W-:Y:S06]  /*fc20*/  BRA `(.L_x_3817) ;  /* 0x00000000000c7947 */ /* 0x000fec0003800000 */
.L_x_3840:
[----:B------:R-:W2:Y:S02]  /*fc30*/  LDG.E R2, desc[UR36][R2.64] ;  /* 0x0000002402027981 */ /* 0x000ea4000c1e1900 */
[----:B--2---:R-:W-:-:S04]  /*fc40*/  I2FP.F32.U32 R0, R2 ;  /* 0x0000000200007245 */ /* 0x004fc80000201000 */
[----:B------:R-:W-:-:S07]  /*fc50*/  F2FP.BF16.F32.PACK_AB R0, RZ, R0 ;  /* 0x00000000ff00723e */ /* 0x000fce00000010ff */
.L_x_3817:
        /* <DEDUP_REMOVED lines=26> */
.L_x_3848:
[----:B------:R-:W-:-:S06]  /*fe00*/  IMAD.U32 R3, R3, 0x10000, RZ ;  /* 0x0001000003037824 */ /* 0x000fcc00078e00ff */
[----:B------:R-:W0:Y:S02]  /*fe10*/  F2I.S64.TRUNC R2, R3 ;  /* 0x0000000300027311 */ /* 0x000e24000020d900 */
[----:B0-----:R0:W-:Y:S01]  /*fe20*/  STG.E.U8 desc[UR36][R16.64], R2 ;  /* 0x0000000210007986 */ /* 0x0011e2000c101124 */
[----:B------:R-:W-:Y:S05]  /*fe30*/  BRA `(.L_x_3850) ;  /* 0x0000000c00847947 */ /* 0x000fea0003800000 */
.L_x_3847:
        /* <DEDUP_REMOVED lines=10> */
.L_x_3852:
[----:B------:R-:W-:-:S06]  /*fee0*/  IMAD.U32 R3, R3, 0x10000, RZ ;  /* 0x0001000003037824 */ /* 0x000fcc00078e00ff */
[----:B------:R-:W0:Y:S02]  /*fef0*/  F2I.FTZ.TRUNC.NTZ R3, R3 ;  /* 0x0000000300037305 */ /* 0x000e24000021f100 */
[----:B0-----:R0:W-:Y:S01]  /*ff00*/  STG.E desc[UR36][R16.64], R3 ;  /* 0x0000000310007986 */ /* 0x0011e2000c101924 */
[----:B------:R-:W-:Y:S05]  /*ff10*/  BRA `(.L_x_3850) ;  /* 0x0000000c004c7947 */ /* 0x000fea0003800000 */
.L_x_3851:
[----:B------:R-:W-:-:S06]  /*ff20*/  IMAD.U32 R3, R3, 0x10000, RZ ;  /* 0x0001000003037824 */ /* 0x000fcc00078e00ff */
[----:B------:R-:W0:Y:S02]  /*ff30*/  F2I.FTZ.TRUNC.NTZ R3, R3 ;  /* 0x0000000300037305 */ /* 0x000e24000021f100 */
[----:B0-----:R0:W-:Y:S01]  /*ff40*/  STG.E.U16 desc[UR36][R16.64], R3 ;  /* 0x0000000310007986 */ /* 0x0011e2000c101524 */
[----:B------:R-:W-:Y:S05]  /*ff50*/  BRA `(.L_x_3850) ;  /* 0x0000000c003c7947 */ /* 0x000fea0003800000 */
.L_x_3846:
        /* <DEDUP_REMOVED lines=9> */
.L_x_3854:
[----:B------:R-:W-:-:S05]  /*fff0*/  IMAD.U32 R0, R3, 0x10000, RZ ;  /* 0x0001000003007824 */ /* 0x000fca00078e00ff */
[----:B------:R-:W-:-:S05]  /*10000*/  F2FP.F16.F32.PACK_AB R0, RZ, R0 ;  /* 0x00000000ff00723e */ /* 0x000fca00000000ff */
[----:B------:R0:W-:Y:S01]  /*10010*/  STG.E.U16 desc[UR36][R16.64], R0 ;  /* 0x0000000010007986 */ /* 0x0001e2000c101524 */
[----:B------:R-:W-:Y:S05]  /*10020*/  BRA `(.L_x_3850) ;  /* 0x0000000c00087947 */ /* 0x000fea0003800000 */
.L_x_3853:
        /* <DEDUP_REMOVED lines=10> */
.L_x_3856:
[----:B------:R-:W-:-:S05]  /*100d0*/  IMAD.U32 R3, R3, 0x10000, RZ ;  /* 0x0001000003037824 */ /* 0x000fca00078e00ff */
[----:B------:R-:W-:-:S04]  /*100e0*/  F2FP.F16.F32.PACK_AB R3, RZ, R3 ;  /* 0x00000003ff03723e */ /* 0x000fc800000000ff */
[----:B------:R-:W-:-:S05]  /*100f0*/  PRMT R3, R3, 0x5410, RZ ;  /* 0x0000541003037816 */ /* 0x000fca00000000ff */
[----:B------:R0:W-:Y:S01]  /*10100*/  STG.E desc[UR36][R16.64], R3 ;  /* 0x0000000310007986 */ /* 0x0001e2000c101924 */
[----:B------:R-:W-:Y:S05]  /*10110*/  BRA `(.L_x_3850) ;  /* 0x0000000800cc7947 */ /* 0x000fea0003800000 */
.L_x_3855:
[----:B------:R-:W-:-:S04]  /*10120*/  IMAD.U32 R2, R3, 0x10000, RZ ;  /* 0x0001000003027824 */ /* 0x000fc800078e00ff */
[----:B------:R-:W-:-:S06]  /*10130*/  FMUL.FTZ R2, R2, 1 ;  /* 0x3f80000002027820 */ /* 0x000fcc0000410000 */
[----:B------:R-:W0:Y:S02]  /*10140*/  F2F.F64.F32 R2, R2 ;  /* 0x0000000200027310 */ /* 0x000e240000201800 */
[----:B0-----:R0:W-:Y:S01]  /*10150*/  STG.E.64 desc[UR36][R16.64], R2 ;  /* 0x0000000210007986 */ /* 0x0011e2000c101b24 */
[----:B------:R-:W-:Y:S05]  /*10160*/  BRA `(.L_x_3850) ;  /* 0x0000000800b87947 */ /* 0x000fea0003800000 */
.L_x_3845:
        /* <DEDUP_REMOVED lines=13> */
.L_x_3859:
[----:B------:R-:W-:Y:S01]  /*10240*/  IMAD.U32 R3, R3, 0x10000, RZ ;  /* 0x0001000003037824 */ /* 0x000fe200078e00ff */
[----:B------:R-:W-:-:S03]  /*10250*/  CS2R R6, SRZ ;  /* 0x0000000000067805 */ /* 0x000fc6000001ff00 */
[----:B------:R-:W-:-:S04]  /*10260*/  FMUL.FTZ R3, R3, 1 ;  /* 0x3f80000003037820 */ /* 0x000fc80000410000 */
[----:B------:R-:W0:Y:S02]  /*10270*/  F2F.F64.F32 R4, R3 ;  /* 0x0000000300047310 */ /* 0x000e240000201800 */
[----:B0-----:R1:W-:Y:S01]  /*10280*/  STG.E.128 desc[UR36][R16.64], R4 ;  /* 0x0000000410007986 */ /* 0x0013e2000c101d24 */
[----:B------:R-:W-:Y:S05]  /*10290*/  BRA `(.L_x_3850) ;  /* 0x00000008006c7947 */ /* 0x000fea0003800000 */
.L_x_3858:
        /* <DEDUP_REMOVED lines=21> */
.L_x_3863:
[----:B------:R-:W-:Y:S05]  /*103f0*/  BSYNC B0 ;  /* 0x0000000000007941 */ /* 0x000fea0003800000 */
.L_x_3862:
[----:B------:R-:W-:-:S05]  /*10400*/  LOP3.LUT R3, R0, R3, RZ, 0xfc, !PT ;  /* 0x0000000300037212 */ /* 0x000fca00078efcff */
[----:B------:R2:W-:Y:S01]  /*10410*/  STG.E.U8 desc[UR36][R16.64], R3 ;  /* 0x0000000310007986 */ /* 0x0005e2000c101124 */
[----:B------:R-:W-:Y:S05]  /*10420*/  BRA `(.L_x_3850) ;  /* 0x0000000800087947 */ /* 0x000fea0003800000 */
.L_x_3861:
        /* <DEDUP_REMOVED lines=13> */
.L_x_3865:
[----:B------:R-:W-:Y:S01]  /*10500*/  IMAD.MOV.U32 R0, RZ, RZ, 0x7f ;  /* 0x0000007fff007424 */ /* 0x000fe200078e00ff */
[----:B------:R-:W-:-:S04]  /*10510*/  ISETP.GT.U32.AND P0, PT, R2, 0x7f800000, PT ;  /* 0x7f8000000200780c */ /* 0x000fc80003f04070 */
[----:B------:R-:W-:-:S09]  /*10520*/  SEL R0, R0, 0x7c, P0 ;  /* 0x0000007c00007807 */ /* 0x000fd20000000000 */
.L_x_3866:
[----:B------:R-:W-:Y:S05]  /*10530*/  BSYNC B0 ;  /* 0x0000000000007941 */ /* 0x000fea0003800000 */
.L_x_3864:
[----:B------:R-:W-:-:S04]  /*10540*/  LOP3.LUT R2, R3, 0x80000000, RZ, 0xc0, !PT ;  /* 0x8000000003027812 */ /* 0x000fc800078ec0ff */
[----:B------:R-:W-:-:S04]  /*10550*/  SHF.R.U32.HI R3, RZ, 0x18, R2 ;  /* 0x00000018ff037819 */ /* 0x000fc80000011602 */
[----:B------:R-:W-:-:S05]  /*10560*/  LOP3.LUT R3, R0, R3, RZ, 0xfc, !PT ;  /* 0x0000000300037212 */ /* 0x000fca00078efcff */
[----:B------:R3:W-:Y:S01]  /*10570*/  STG.E.U8 desc[UR36][R16.64], R3 ;  /* 0x0000000310007986 */ /* 0x0007e2000c101124 */
[----:B------:R-:W-:Y:S05]  /*10580*/  BRA `(.L_x_3850) ;  /* 0x0000000400b07947 */ /* 0x000fea0003800000 */
.L_x_3860:
[----:B------:R4:W-:Y:S01]  /*10590*/  STG.E.U16 desc[UR36][R16.64], R3 ;  /* 0x0000000310007986 */ /* 0x0009e2000c101524 */
[----:B------:R-:W-:Y:S05]  /*105a0*/  BRA `(.L_x_3850) ;  /* 0x0000000400a87947 */ /* 0x000fea0003800000 */
.L_x_3857:
        /* <DEDUP_REMOVED lines=12> */
.L_x_3869:
        /* <DEDUP_REMOVED lines=17> */
.L_x_3872:
[----:B------:R-:W-:-:S04]  /*10780*/  LOP3.LUT R2, R3, 0x80000000, RZ, 0xc0, !PT ;  /* 0x8000000003027812 */ /* 0x000fc800078ec0ff */
[----:B------:R-:W-:-:S04]  /*10790*/  SHF.R.U32.HI R3, RZ, 0x18, R2 ;  /* 0x00000018ff037819 */ /* 0x000fc80000011602 */
[----:B------:R-:W-:-:S04]  /*107a0*/  LOP3.LUT R0, R0, R3, RZ, 0xfc, !PT ;  /* 0x0000000300007212 */ /* 0x000fc800078efcff */
[----:B------:R-:W-:-:S07]  /*107b0*/  PRMT R8, R0, 0x7610, R8 ;  /* 0x0000761000087816 */ /* 0x000fce0000000008 */
.L_x_3871:
[----:B------:R-:W-:Y:S05]  /*107c0*/  BSYNC B0 ;  /* 0x0000000000007941 */ /* 0x000fea0003800000 */
.L_x_3870:
[----:B------:R0:W-:Y:S01]  /*107d0*/  STG.E.U8 desc[UR36][R16.64], R8 ;  /* 0x0000000810007986 */ /* 0x0001e2000c101124 */
[----:B------:R-:W-:Y:S05]  /*107e0*/  BRA `(.L_x_3850) ;  /* 0x0000000400187947 */ /* 0x000fea0003800000 */
.L_x_3868:
        /* <DEDUP_REMOVED lines=17> */
.L_x_3875:
[----:B------:R-:W-:-:S04]  /*10900*/  LOP3.LUT R2, R3, 0x80000000, RZ, 0xc0, !PT ;  /* 0x8000000003027812 */ /* 0x000fc800078ec0ff */
[----:B------:R-:W-:-:S04]  /*10910*/  SHF.R.U32.HI R3, RZ, 0x18, R2 ;  /* 0x00000018ff037819 */ /* 0x000fc80000011602 */
[----:B------:R-:W-:-:S04]  /*10920*/  LOP3.LUT R0, R0, R3, RZ, 0xfc, !PT ;  /* 0x0000000300007212 */ /* 0x000fc800078efcff */
[----:B------:R-:W-:-:S07]  /*10930*/  PRMT R8, R0, 0x7610, R8 ;  /* 0x0000761000087816 */ /* 0x000fce0000000008 */
.L_x_3874:
[----:B------:R-:W-:Y:S05]  /*10940*/  BSYNC B0 ;  /* 0x0000000000007941 */ /* 0x000fea0003800000 */
.L_x_3873:
[----:B------:R0:W-:Y:S01]  /*10950*/  STG.E.U8 desc[UR36][R16.64], R8 ;  /* 0x0000000810007986 */ /* 0x0001e2000c101124 */
[----:B------:R-:W-:Y:S05]  /*10960*/  BRA `(.L_x_3850) ;  /* 0x0000000000b87947 */ /* 0x000fea0003800000 */
.L_x_3867:
        /* <DEDUP_REMOVED lines=22> */
.L_x_3849:
        /* <DEDUP_REMOVED lines=16> */
.L_x_3878:
[----:B------:R-:W-:Y:S05]  /*10bd0*/  BRA `(.L_x_3850) ;  /* 0x00000000001c7947 */ /* 0x000fea0003800000 */
.L_x_3877:
[----:B------:R-:W-:-:S06]  /*10be0*/  IMAD.U32 R3, R3, 0x10000, RZ ;  /* 0x0001000003037824 */ /* 0x000fcc00078e00ff */
[----:B------:R-:W0:Y:S02]  /*10bf0*/  F2I.U64.TRUNC R2, R3 ;  /* 0x0000000300027311 */ /* 0x000e24000020d800 */
[----:B0-----:R0:W-:Y:S01]  /*10c00*/  STG.E.64 desc[UR36][R16.64], R2 ;  /* 0x0000000210007986 */ /* 0x0011e2000c101b24 */
[----:B------:R-:W-:Y:S05]  /*10c10*/  BRA `(.L_x_3850) ;  /* 0x00000000000c7947 */ /* 0x000fea0003800000 */
.L_x_3876:
[----:B------:R-:W-:-:S06]  /*10c20*/  IMAD.U32 R3, R3, 0x10000, RZ ;  /* 0x0001000003037824 */ /* 0x000fcc00078e00ff */
[----:B------:R-:W0:Y:S02]  /*10c30*/  F2I.FTZ.U32.TRUNC.NTZ R3, R3 ;  /* 0x0000000300037305 */ /* 0x000e24000021f000 */
[----:B0-----:R0:W-:Y:S02]  /*10c40*/  STG.E desc[UR36][R16.64], R3 ;  /* 0x0000000310007986 */ /* 0x0011e4000c101924 */
.L_x_3850:
[----:B------:R-:W-:-:S07]  /*10c50*/  VIADD R19, R19, 0x80 ;  /* 0x0000008013137836 */ /* 0x000fce0000000000 */
.L_x_3744:
[----:B------:R-:W-:Y:S05]  /*10c60*/  BSYNC B6 ;  /* 0x0000000000067941 */ /* 0x000fea0003800000 */
.L_x_3743:
[----:B------:R-:W-:Y:S02]  /*10c70*/  ULDC UR4, c[0x0][0x210] ;  /* 0x0000840000047ab9 */ /* 0x000fe40000000800 */
[----:B------:R-:W-:-:S13]  /*10c80*/  ISETP.GE.AND P0, PT, R19, UR4, PT ;  /* 0x0000000413007c0c */ /* 0x000fda000bf06270 */
[----:B------:R-:W-:Y:S05]  /*10c90*/  @P0 EXIT ;  /* 0x000000000000094d */ /* 0x000fea0003800000 */
[----:B01----:R-:W0:Y:S01]  /*10ca0*/  LDC R6, c[0x0][0x218] ;  /* 0x00008600ff067b82 */ /* 0x003e220000000800 */
[----:B------:R-:W-:Y:S02]  /*10cb0*/  IMAD.MOV.U32 R18, RZ, RZ, RZ ;  /* 0x000000ffff127224 */ /* 0x000fe400078e00ff */
[----:B------:R-:W-:Y:S02]  /*10cc0*/  IMAD.MOV.U32 R22, RZ, RZ, RZ ;  /* 0x000000ffff167224 */ /* 0x000fe400078e00ff */
[----:B------:R-:W-:Y:S02]  /*10cd0*/  IMAD.MOV.U32 R0, RZ, RZ, RZ ;  /* 0x000000ffff007224 */ /* 0x000fe400078e00ff */
[----:B--234-:R-:W-:Y:S01]  /*10ce0*/  IMAD.MOV.U32 R16, RZ, RZ, RZ ;  /* 0x000000ffff107224 */ /* 0x01cfe200078e00ff */
        /* <DEDUP_REMOVED lines=375> */
.L_x_3879:
        /* <DEDUP_REMOVED lines=23> */
.L_x_3883:
[----:B------:R-:W2:Y:S02]  /*125d0*/  LDG.E.U8 R2, desc[UR36][R2.64] ;  /* 0x0000002402027981 */ /* 0x000ea4000c1e1100 */
[----:B--2---:R-:W-:-:S04]  /*125e0*/  I2FP.F32.U32 R0, R2 ;  /* 0x0000000200007245 */ /* 0x004fc80000201000 */
[----:B------:R-:W-:-:S04]  /*125f0*/  F2FP.BF16.F32.PACK_AB R0, RZ, R0 ;  /* 0x00000000ff00723e */ /* 0x000fc800000010ff */
[----:B------:R-:W-:Y:S01]  /*12600*/  PRMT R19, R0, 0x7610, R19 ;  /* 0x0000761000137816 */ /* 0x000fe20000000013 */
[----:B------:R-:W-:Y:S06]  /*12610*/  BRA `(.L_x_3885) ;  /* 0x0000000c00c87947 */ /* 0x000fec0003800000 */
.L_x_3882:
        /* <DEDUP_REMOVED lines=11> */
.L_x_3887:
[----:B------:R-:W2:Y:S02]  /*126d0*/  LDG.E R2, desc[UR36][R2.64] ;  /* 0x0000002402027981 */ /* 0x000ea4000c1e1900 */
[----:B--2---:R-:W-:-:S04]  /*126e0*/  I2FP.F32.S32 R0, R2 ;  /* 0x0000000200007245 */ /* 0x004fc80000201400 */
[----:B------:R-:W-:-:S04]  /*126f0*/  F2FP.BF16.F32.PACK_AB R0, RZ, R0 ;  /* 0x00000000ff00723e */ /* 0x000fc800000010ff */
[----:B------:R-:W-:Y:S01]  /*12700*/  PRMT R19, R0, 0x7610, R19 ;  /* 0x0000761000137816 */ /* 0x000fe20000000013 */
[----:B------:R-:W-:Y:S06]  /*12710*/  BRA `(.L_x_3885) ;  /* 0x0000000c00887947 */ /* 0x000fec0003800000 */
.L_x_3886:
[----:B------:R-:W2:Y:S02]  /*12720*/  LDG.E.U16 R2, desc[UR36][R2.64] ;  /* 0x0000002402027981 */ /* 0x000ea4000c1e1500 */
[----:B--2---:R-:W0:Y:S02]  /*12730*/  I2F.S16 R0, R2 ;  /* 0x0000000200007306 */ /* 0x004e240000101400 */
[----:B0-----:R-:W-:-:S04]  /*12740*/  F2FP.BF16.F32.PACK_AB R0, RZ, R0 ;  /* 0x00000000ff00723e */ /* 0x001fc800000010ff */
[----:B------:R-:W-:Y:S01]  /*12750*/  PRMT R19, R0, 0x7610, R19 ;  /* 0x0000761000137816 */ /* 0x000fe20000000013 */
[----:B------:R-:W-:Y:S06]  /*12760*/  BRA `(.L_x_3885) ;  /* 0x0000000c00747947 */ /* 0x000fec0003800000 */
.L_x_3881:
        /* <DEDUP_REMOVED lines=9> */
.L_x_3889:
[----:B------:R-:W2:Y:S02]  /*12800*/  LDG.E.U16 R0, desc[UR36][R2.64] ;  /* 0x0000002402007981 */ /* 0x000ea4000c1e1500 */
[----:B--2---:R-:W-:-:S05]  /*12810*/  HADD2.F32 R0, -RZ, R0.H0_H0 ;  /* 0x20000000ff007230 */ /* 0x004fca0000004100 */
[----:B------:R-:W-:-:S04]  /*12820*/  F2FP.BF16.F32.PACK_AB R0, RZ, R0 ;  /* 0x00000000ff00723e */ /* 0x000fc800000010ff */
[----:B------:R-:W-:Y:S01]  /*12830*/  PRMT R19, R0, 0x7610, R19 ;  /* 0x0000761000137816 */ /* 0x000fe20000000013 */
[----:B------:R-:W-:Y:S06]  /*12840*/  BRA `(.L_x_3885) ;  /* 0x0000000c003c7947 */ /* 0x000fec0003800000 */
.L_x_3888:
        /* <DEDUP_REMOVED lines=9> */
.L_x_3891:
[----:B------:R-:W2:Y:S02]  /*128e0*/  LDG.E.U16 R2, desc[UR36][R2.64] ;  /* 0x0000002402027981 */ /* 0x000ea4000c1e1500 */
[----:B--2---:R-:W-:-:S05]  /*128f0*/  HADD2.F32 R0, -RZ, R2.H0_H0 ;  /* 0x20000002ff007230 */ /* 0x004fca0000004100 */
[----:B------:R-:W-:-:S04]  /*12900*/  F2FP.BF16.F32.PACK_AB R0, RZ, R0 ;  /* 0x00000000ff00723e */ /* 0x000fc800000010ff */
[----:B------:R-:W-:Y:S01]  /*12910*/  PRMT R19, R0, 0x7610, R19 ;  /* 0x0000761000137816 */ /* 0x000fe20000000013 */
[----:B------:R-:W-:Y:S06]  /*12920*/  BRA `(.L_x_3885) ;  /* 0x0000000c00047947 */ /* 0x000fec0003800000 */
.L_x_3890:
        /* <DEDUP_REMOVED lines=9> */
.L_x_3880:
        /* <DEDUP_REMOVED lines=14> */
.L_x_3894:
        /* <DEDUP_REMOVED lines=9> */
.L_x_3893:
        /* <DEDUP_REMOVED lines=28> */
.L_x_3896:
        /* <DEDUP_REMOVED lines=15> */
.L_x_3895:
[----:B------:R0:W5:Y:S01]  /*12de0*/  LDG.E.U16 R19, desc[UR36][R2.64] ;  /* 0x0000002402137981 */ /* 0x000162000c1e1500 */
[----:B------:R-:W-:Y:S05]  /*12df0*/  BRA `(.L_x_3885) ;  /* 0x0000000400d07947 */ /* 0x000fea0003800000 */
.L_x_3892:
        /* <DEDUP_REMOVED lines=13> */
.L_x_3899:
        /* <DEDUP_REMOVED lines=21> */
.L_x_3903:
[----:B------:R-:W-:Y:S05]  /*13020*/  BSYNC B1 ;  /* 0x0000000000017941 */ /* 0x000fea0003800000 */
.L_x_3902:
[----:B------:R-:W-:Y:S01]  /*13030*/  LEA R3, R0, 0x3b800000, 0x17 ;  /* 0x3b80000000037811 */ /* 0x000fe200078eb8ff */
[----:B------:R-:W-:-:S05]  /*13040*/  IMAD.SHL.U32 R0, R2, 0x100000, RZ ;  /* 0x0010000002007824 */ /* 0x000fca00078e00ff */
[----:B------:R-:W-:-:S07]  /*13050*/  LOP3.LUT R0, R3, R0, R4, 0xfe, !PT ;  /* 0x0000000003007212 */ /* 0x000fce00078efe04 */
.L_x_3901:
[----:B------:R-:W-:Y:S05]  /*13060*/  BSYNC B0 ;  /* 0x0000000000007941 */ /* 0x000fea0003800000 */
.L_x_3900:
[----:B------:R-:W-:-:S04]  /*13070*/  F2FP.BF16.F32.PACK_AB R0, RZ, R0 ;  /* 0x00000000ff00723e */ /* 0x000fc800000010ff */
[----:B------:R-:W-:Y:S01]  /*13080*/  PRMT R19, R0, 0x7610, R19 ;  /* 0x0000761000137816 */ /* 0x000fe20000000013 */
[----:B------:R-:W-:Y:S06]  /*13090*/  BRA `(.L_x_3885) ;  /* 0x0000000400287947 */ /* 0x000fec0003800000 */
.L_x_3898:
        /* <DEDUP_REMOVED lines=21> */
.L_x_3907:
[----:B------:R-:W-:Y:S05]  /*131f0*/  BSYNC B1 ;  /* 0x0000000000017941 */ /* 0x000fea0003800000 */
.L_x_3906:
[----:B------:R-:W-:Y:S01]  /*13200*/  LEA R3, R0, 0x37800000, 0x17 ;  /* 0x3780000000037811 */ /* 0x000fe200078eb8ff */
[----:B------:R-:W-:-:S05]  /*13210*/  IMAD.SHL.U32 R0, R2, 0x200000, RZ ;  /* 0x0020000002007824 */ /* 0x000fca00078e00ff */
[----:B------:R-:W-:-:S07]  /*13220*/  LOP3.LUT R0, R3, R0, R4, 0xfe, !PT ;  /* 0x0000000003007212 */ /* 0x000fce00078efe04 */
.L_x_3905:
[----:B------:R-:W-:Y:S05]  /*13230*/  BSYNC B0 ;  /* 0x0000000000007941 */ /* 0x000fea0003800000 */
.L_x_3904:
[----:B------:R-:W-:-:S04]  /*13240*/  F2FP.BF16.F32.PACK_AB R0, RZ, R0 ;  /* 0x00000000ff00723e */ /* 0x000fc800000010ff */
[----:B------:R-:W-:Y:S01]  /*13250*/  PRMT R19, R0, 0x7610, R19 ;  /* 0x0000761000137816 */ /* 0x000fe20000000013 */
[----:B------:R-:W-:Y:S06]  /*13260*/  BRA `(.L_x_3885) ;  /* 0x0000000000b47947 */ /* 0x000fec0003800000 */
.L_x_3897:
        /* <DEDUP_REMOVED lines=14> */
.L_x_3911:
[----:B------:R-:W-:Y:S05]  /*13350*/  BSYNC B0 ;  /* 0x0000000000007941 */ /* 0x000fea0003800000 */
.L_x_3910:
[----:B------:R-:W-:-:S04]  /*13360*/  F2FP.BF16.F32.PACK_AB R0, RZ, R0 ;  /* 0x00000000ff00723e */ /* 0x000fc800000010ff */
[----:B------:R-:W-:Y:S01]  /*13370*/  PRMT R19, R0, 0x7610, R19 ;  /* 0x0000761000137816 */ /* 0x000fe20000000013 */
[----:B------:R-:W-:Y:S06]  /*13380*/  BRA `(.L_x_3885) ;  /* 0x00000000006c7947 */ /* 0x000fec0003800000 */
.L_x_3884:
        /* <DEDUP_REMOVED lines=16> */
.L_x_3912:
[----:B------:R-:W-:Y:S01]  /*13490*/  PRMT R19, RZ, 0x7610, R19 ;  /* 0x00007610ff137816 */ /* 0x000fe20000000013 */
[----:B------:R-:W-:Y:S06]  /*134a0*/  BRA `(.L_x_3885) ;  /* 0x0000000000247947 */ /* 0x000fec0003800000 */
.L_x_3909:
[----:B------:R-:W2:Y:S02]  /*134b0*/  LDG.E.64 R2, desc[UR36][R2.64] ;  /* 0x0000002402027981 */ /* 0x000ea4000c1e1b00 */
[----:B--2---:R-:W0:Y:S02]  /*134c0*/  I2F.U64 R0, R2 ;  /* 0x0000000200007312 */ /* 0x004e240000301000 */
[----:B0-----:R-:W-:-:S04]  /*134d0*/  F2FP.BF16.F32.PACK_AB R0, RZ, R0 ;  /* 0x00000000ff00723e */ /* 0x001fc800000010ff */
[----:B------:R-:W-:Y:S01]  /*134e0*/  PRMT R19, R0, 0x7610, R19 ;  /* 0x0000761000137816 */ /* 0x000fe20000000013 */
[----:B------:R-:W-:Y:S06]  /*134f0*/  BRA `(.L_x_3885) ;  /* 0x0000000000107947 */ /* 0x000fec0003800000 */
.L_x_3908:
[----:B------:R-:W2:Y:S02]  /*13500*/  LDG.E R2, desc[UR36][R2.64] ;  /* 0x0000002402027981 */ /* 0x000ea4000c1e1900 */
[----:B--2---:R-:W-:-:S04]  /*13510*/  I2FP.F32.U32 R0, R2 ;  /* 0x0000000200007245 */ /* 0x004fc80000201000 */
[----:B------:R-:W-:-:S04]  /*13520*/  F2FP.BF16.F32.PACK_AB R0, RZ, R0 ;  /* 0x00000000ff00723e */ /* 0x000fc800000010ff */
[----:B------:R-:W-:-:S07]  /*13530*/  PRMT R19, R0, 0x7610, R19 ;  /* 0x0000761000137816 */ /* 0x000fce0000000013 */
.L_x_3885:
        /* <DEDUP_REMOVED lines=20> */
.L_x_3916:
[----:B------:R-:W2:Y:S02]  /*13680*/  LDG.E.U8 R2, desc[UR36][R2.64] ;  /* 0x0000002402027981 */ /* 0x000ea4000c1e1100 */
[----:B--2---:R-:W-:-:S04]  /*13690*/  I2FP.F32.U32 R0, R2 ;  /* 0x0000000200007245 */ /* 0x004fc80000201000 */
[----:B------:R-:W-:-:S04]  /*136a0*/  F2FP.BF16.F32.PACK_AB R0, RZ, R0 ;  /* 0x00000000ff00723e */ /* 0x000fc800000010ff */
[----:B------:R-:W-:Y:S01]  /*136b0*/  PRMT R22, R0, 0x7610, R22 ;  /* 0x0000761000167816 */ /* 0x000fe20000000016 */
[----:B------:R-:W-:Y:S06]  /*136c0*/  BRA `(.L_x_3918) ;  /* 0x0000000c00c87947 */ /* 0x000fec0003800000 */
.L_x_3915:
        /* <DEDUP_REMOVED lines=11> */
.L_x_3920:
[----:B------:R-:W2:Y:S02]  /*13780*/  LDG.E R2, desc[UR36][R2.64] ;  /* 0x0000002402027981 */ /* 0x000ea4000c1e1900 */
[----:B--2---:R-:W-:-:S04]  /*13790*/  I2FP.F32.S32 R0, R2 ;  /* 0x0000000200007245 */ /* 0x004fc80000201400 */
[----:B------:R-:W-:-:S04]  /*137a0*/  F2FP.BF16.F32.PACK_AB R0, RZ, R0 ;  /* 0x00000000ff00723e */ /* 0x000fc800000010ff */
[----:B------:R-:W-:Y:S01]  /*137b0*/  PRMT R22, R0, 0x7610, R22 ;  /* 0x0000761000167816 */ /* 0x000fe20000000016 */
[----:B------:R-:W-:Y:S06]  /*137c0*/  BRA `(.L_x_3918) ;  /* 0x0000000c00887947 */ /* 0x000fec0003800000 */
.L_x_3919:
[----:B------:R-:W2:Y:S02]  /*137d0*/  LDG.E.U16 R2, desc[UR36][R2.64] ;  /* 0x0000002402027981 */ /* 0x000ea4000c1e1500 */
[----:B--2---:R-:W0:Y:S02]  /*137e0*/  I2F.S16 R0, R2 ;  /* 0x0000000200007306 */ /* 0x004e240000101400 */
[----:B0-----:R-:W-:-:S04]  /*137f0*/  F2FP.BF16.F32.PACK_AB R0, RZ, R0 ;  /* 0x00000000ff00723e */ /* 0x001fc800000010ff */
[----:B------:R-:W-:Y:S01]  /*13800*/  PRMT R22, R0, 0x7610, R22 ;  /* 0x0000761000167816 */ /* 0x000fe20000000016 */
[----:B------:R-:W-:Y:S06]  /*13810*/  BRA `(.L_x_3918) ;  /* 0x0000000c00747947 */ /* 0x000fec0003800000 */
.L_x_3914:
        /* <DEDUP_REMOVED lines=9> */
.L_x_3922:
[----:B------:R-:W2:Y:S02]  /*138b0*/  LDG.E.U16 R0, desc[UR36][R2.64] ;  /* 0x0000002402007981 */ /* 0x000ea4000c1e1500 */
[----:B--2---:R-:W-:-:S05]  /*138c0*/  HADD2.F32 R0, -RZ, R0.H0_H0 ;  /* 0x20000000ff007230 */ /* 0x004fca0000004100 */
[----:B------:R-:W-:-:S04]  /*138d0*/  F2FP.BF16.F32.PACK_AB R0, RZ, R0 ;  /* 0x00000000ff00723e */ /* 0x000fc800000010ff */
[----:B------:R-:W-:Y:S01]  /*138e0*/  PRMT R22, R0, 0x7610, R22 ;  /* 0x0000761000167816 */ /* 0x000fe20000000016 */
[----:B------:R-:W-:Y:S06]  /*138f0*/  BRA `(.L_x_3918) ;  /* 0x0000000c003c7947 */ /* 0x000fec0003800000 */
.L_x_3921:
        /* <DEDUP_REMOVED lines=9> */
.L_x_3924:
[----:B------:R-:W2:Y:S02]  /*13990*/  LDG.E.U16 R2, desc[UR36][R2.64] ;  /* 0x0000002402027981 */ /* 0x000ea4000c1e1500 */
[----:B--2---:R-:W-:-:S05]  /*139a0*/  HADD2.F32 R0, -RZ, R2.H0_H0 ;  /* 0x20000002ff007230 */ /* 0x004fca0000004100 */
[----:B------:R-:W-:-:S04]  /*139b0*/  F2FP.BF16.F32.PACK_AB R0, RZ, R0 ;  /* 0x00000000ff00723e */ /* 0x000fc800000010ff */
[----:B------:R-:W-:Y:S01]  /*139c0*/  PRMT R22, R0, 0x7610, R22 ;  /* 0x0000761000167816 */ /* 0x000fe20000000016 */
[----:B------:R-:W-:Y:S06]  /*139d0*/  BRA `(.L_x_3918) ;  /* 0x0000000c00047947 */ /* 0x000fec0003800000 */
.L_x_3923:
        /* <DEDUP_REMOVED lines=9> */
.L_x_3913:
        /* <DEDUP_REMOVED lines=14> */
.L_x_3927:
        /* <DEDUP_REMOVED lines=9> */
.L_x_3926:
        /* <DEDUP_REMOVED lines=28> */
.L_x_3929:
        /* <DEDUP_REMOVED lines=15> */
.L_x_3928:
[----:B------:R0:W5:Y:S01]  /*13e90*/  LDG.E.U16 R22, desc[UR36][R2.64] ;  /* 0x0000002402167981 */ /* 0x000162000c1e1500 */
[----:B------:R-:W-:Y:S05]  /*13ea0*/  BRA `(.L_x_3918) ;  /* 0x0000000400d07947 */ /* 0x000fea0003800000 */
.L_x_3925:
        /* <DEDUP_REMOVED lines=13> */
.L_x_3932:
        /* <DEDUP_REMOVED lines=21> */
.L_x_3936:
[----:B------:R-:W-:Y:S05]  /*140d0*/  BSYNC B1 ;  /* 0x0000000000017941 */ /* 0x000fea0003800000 */
.L_x_3935:
[----:B------:R-:W-:Y:S01]  /*140e0*/  LEA R3, R0, 0x3b800000, 0x17 ;  /* 0x3b80000000037811 */ /* 0x000fe200078eb8ff */
[----:B------:R-:W-:-:S05]  /*140f0*/  IMAD.SHL.U32 R0, R2, 0x100000, RZ ;  /* 0x0010000002007824 */ /* 0x000fca00078e00ff */
[----:B------:R-:W-:-:S07]  /*14100*/  LOP3.LUT R0, R3, R0, R4, 0xfe, !PT ;  /* 0x0000000003007212 */ /* 0x000fce00078efe04 */
.L_x_3934:
[----:B------:R-:W-:Y:S05]  /*14110*/  BSYNC B0 ;  /* 0x0000000000007941 */ /* 0x000fea0003800000 */
.L_x_3933:
[----:B------:R-:W-:-:S04]  /*14120*/  F2FP.BF16.F32.PACK_AB R0, RZ, R0 ;  /* 0x00000000ff00723e */ /* 0x000fc800000010ff */
[----:B------:R-:W-:Y:S01]  /*14130*/  PRMT R22, R0, 0x7610, R22 ;  /* 0x0000761000167816 */ /* 0x000fe20000000016 */
[----:B------:R-:W-:Y:S06]  /*14140*/  BRA `(.L_x_3918) ;  /* 0x0000000400287947 */ /* 0x000fec0003800000 */
.L_x_3931:
        /* <DEDUP_REMOVED lines=21> */
.L_x_3940:
[----:B------:R-:W-:Y:S05]  /*142a0*/  BSYNC B1 ;  /* 0x0000000000017941 */ /* 0x000fea0003800000 */
.L_x_3939:
[----:B------:R-:W-:Y:S01]  /*142b0*/  LEA R3, R0, 0x37800000, 0x17 ;  /* 0x3780000000037811 */ /* 0x000fe200078eb8ff */
[----:B------:R-:W-:-:S05]  /*142c0*/  IMAD.SHL.U32 R0, R2, 0x200000, RZ ;  /* 0x0020000002007824 */ /* 0x000fca00078e00ff */
[----:B------:R-:W-:-:S07]  /*142d0*/  LOP3.LUT R0, R3, R0, R4, 0xfe, !PT ;  /* 0x0000000003007212 */ /* 0x000fce00078efe04 */
.L_x_3938:
[----:B------:R-:W-:Y:S05]  /*142e0*/  BSYNC B0 ;  /* 0x0000000000007941 */ /* 0x000fea0003800000 */
.L_x_3937:
[----:B------:R-:W-:-:S04]  /*142f0*/  F2FP.BF16.F32.PACK_AB R0, RZ, R0 ;  /* 0x00000000ff00723e */ /* 0x000fc800000010ff */
[----:B------:R-:W-:Y:S01]  /*14300*/  PRMT R22, R0, 0x7610, R22 ;  /* 0x0000761000167816 */ /* 0x000fe20000000016 */
[----:B------:R-:W-:Y:S06]  /*14310*/  BRA `(.L_x_3918) ;  /* 0x0000000000b47947 */ /* 0x000fec0003800000 */
.L_x_3930:
        /* <DEDUP_REMOVED lines=14> */
.L_x_3944:
[----:B------:R-:W-:Y:S05]  /*14400*/  BSYNC B0 ;  /* 0x0000000000007941 */ /* 0x000fea0003800000 */
.L_x_3943:
[----:B------:R-:W-:-:S04]  /*14410*/  F2FP.BF16.F32.PACK_AB R0, RZ, R0 ;  /* 0x00000000ff00723e */ /* 0x000fc800000010ff */
[----:B------:R-:W-:Y:S01]  /*14420*/  PRMT R22, R0, 0x7610, R22 ;  /* 0x0000761000167816 */ /* 0x000fe20000000016 */
[----:B------:R-:W-:Y:S06]  /*14430*/  BRA `(.L_x_3918) ;  /* 0x00000000006c7947 */ /* 0x000fec0003800000 */
.L_x_3917:
        /* <DEDUP_REMOVED lines=16> */
.L_x_3945:
[----:B------:R-:W-:Y:S01]  /*14540*/  PRMT R22, RZ, 0x7610, R22 ;  /* 0x00007610ff167816 */ /* 0x000fe20000000016 */
[----:B------:R-:W-:Y:S06]  /*14550*/  BRA `(.L_x_3918) ;  /* 0x0000000000247947 */ /* 0x000fec0003800000 */
.L_x_3942:
[----:B------:R-:W2:Y:S02]  /*14560*/  LDG.E.64 R2, desc[UR36][R2.64] ;  /* 0x0000002402027981 */ /* 0x000ea4000c1e1b00 */
[----:B--2---:R-:W0:Y:S02]  /*14570*/  I2F.U64 R0, R2 ;  /* 0x0000000200007312 */ /* 0x004e240000301000 */
[----:B0-----:R-:W-:-:S04]  /*14580*/  F2FP.BF16.F32.PACK_AB R0, RZ, R0 ;  /* 0x00000000ff00723e */ /* 0x001fc800000010ff */
[----:B------:R-:W-:Y:S01]  /*14590*/  PRMT R22, R0, 0x7610, R22 ;  /* 0x0000761000167816 */ /* 0x000fe20000000016 */
[----:B------:R-:W-:Y:S06]  /*145a0*/  BRA `(.L_x_3918) ;  /* 0x0000000000107947 */ /* 0x000fec0003800000 */
.L_x_3941:
[----:B------:R-:W2:Y:S02]  /*145b0*/  LDG.E R2, desc[UR36][R2.64] ;  /* 0x0000002402027981 */ /* 0x000ea4000c1e1900 */
[----:B--2---:R-:W-:-:S04]  /*145c0*/  I2FP.F32.U32 R0, R2 ;  /* 0x0000000200007245 */ /* 0x004fc80000201000 */
[----:B------:R-:W-:-:S04]  /*145d0*/  F2FP.BF16.F32.PACK_AB R0, RZ, R0 ;  /* 0x00000000ff00723e */ /* 0x000fc800000010ff */
[----:B------:R-:W-:-:S07]  /*145e0*/  PRMT R22, R0, 0x7610, R22 ;  /* 0x0000761000167816 */ /* 0x000fce0000000016 */
.L_x_3918:
        /* <DEDUP_REMOVED lines=19> */
.L_x_3949:
[----:B------:R-:W2:Y:S02]  /*14720*/  LDG.E.U8 R2, desc[UR36][R2.64] ;  /* 0x0000002402027981 */ /* 0x000ea4000c1e1100 */
[----:B--2---:R-:W-:-:S04]  /*14730*/  I2FP.F32.U32 R0, R2 ;  /* 0x0000000200007245 */ /* 0x004fc80000201000 */
[----:B------:R-:W-:Y:S01]  /*14740*/  F2FP.BF16.F32.PACK_AB R0, RZ, R0 ;  /* 0x00000000ff00723e */ /* 0x000fe200000010ff */
[----:B------:R-:W-:Y:S06]  /*14750*/  BRA `(.L_x_3951) ;  /* 0x0000000c00907947 */ /* 0x000fec0003800000 */
.L_x_3948:
        /* <DEDUP_REMOVED lines=10> */
.L_x_3953:
[----:B------:R-:W2:Y:S02]  /*14800*/  LDG.E R2, desc[UR36][R2.64] ;  /* 0x0000002402027981 */ /* 0x000ea4000c1e1900 */
[----:B--2---:R-:W-:-:S04]  /*14810*/  I2FP.F32.S32 R0, R2 ;  /* 0x0000000200007245 */ /* 0x004fc80000201400 */
[----:B------:R-:W-:Y:S01]  /*14820*/  F2FP.BF16.F32.PACK_AB R0, RZ, R0 ;  /* 0x00000000ff00723e */ /* 0x000fe200000010ff */
[----:B------:R-:W-:Y:S06]  /*14830*/  BRA `(.L_x_3951) ;  /* 0x0000000c00587947 */ /* 0x000fec0003800000 */
.L_x_3952:
[----:B------:R-:W2:Y:S02]  /*14840*/  LDG.E.U16 R2, desc[UR36][R2.64] ;  /* 0x0000002402027981 */ /* 0x000ea4000c1e1500 */
[----:B--2---:R-:W0:Y:S02]  /*14850*/  I2F.S16 R0, R2 ;  /* 0x0000000200007306 */ /* 0x004e240000101400 */
[----:B0-----:R-:W-:Y:S01]  /*14860*/  F2FP.BF16.F32.PACK_AB R0, RZ, R0 ;  /* 0x00000000ff00723e */ /* 0x001fe200000010ff */
[----:B------:R-:W-:Y:S06]  /*14870*/  BRA `(.L_x_3951) ;  /* 0x0000000c00487947 */ /* 0x000fec0003800000 */
.L_x_3947:
        /* <DEDUP_REMOVED lines=9> */
.L_x_3955:
[----:B------:R-:W2:Y:S02]  /*14910*/  LDG.E.U16 R0, desc[UR36][R2.64] ;  /* 0x0000002402007981 */ /* 0x000ea4000c1e1500 */
[----:B--2---:R-:W-:-:S05]  /*14920*/  HADD2.F32 R0, -RZ, R0.H0_H0 ;  /* 0x20000000ff007230 */ /* 0x004fca0000004100 */
[----:B------:R-:W-:Y:S01]  /*14930*/  F2FP.BF16.F32.PACK_AB R0, RZ, R0 ;  /* 0x00000000ff00723e */ /* 0x000fe200000010ff */
[----:B------:R-:W-:Y:S06]  /*14940*/  BRA `(.L_x_3951) ;  /* 0x0000000c00147947 */ /* 0x000fec0003800000 */
.L_x_3954:
        /* <DEDUP_REMOVED lines=9> */
.L_x_3957:
[----:B------:R-:W2:Y:S02]  /*149e0*/  LDG.E.U16 R2, desc[UR36][R2.64] ;  /* 0x0000002402027981 */ /* 0x000ea4000c1e1500 */
[----:B--2---:R-:W-:-:S05]  /*149f0*/  HADD2.F32 R0, -RZ, R2.H0_H0 ;  /* 0x20000002ff007230 */ /* 0x004fca0000004100 */
[----:B------:R-:W-:Y:S01]  /*14a00*/  F2FP.BF16.F32.PACK_AB R0, RZ, R0 ;  /* 0x00000000ff00723e */ /* 0x000fe200000010ff */
[----:B------:R-:W-:Y:S06]  /*14a10*/  BRA `(.L_x_3951) ;  /* 0x0000000800e07947 */ /* 0x000fec0003800000 */
.L_x_3956:
        /* <DEDUP_REMOVED lines=8> */
.L_x_3946:
        /* <DEDUP_REMOVED lines=13> */
.L_x_3960:
        /* <DEDUP_REMOVED lines=8> */
.L_x_3959:
        /* <DEDUP_REMOVED lines=28> */
.L_x_3962:
        /* <DEDUP_REMOVED lines=15> */
.L_x_3961:
[----:B------:R0:W5:Y:S01]  /*14ea0*/  LDG.E.U16 R0, desc[UR36][R2.64] ;  /* 0x0000002402007981 */ /* 0x000162000c1e1500 */
[----:B------:R-:W-:Y:S05]  /*14eb0*/  BRA `(.L_x_3951) ;  /* 0x0000000400b87947 */ /* 0x000fea0003800000 */
.L_x_3958:
        /* <DEDUP_REMOVED lines=12> */
.L_x_3965:
        /* <DEDUP_REMOVED lines=21> */
.L_x_3969:
[----:B------:R-:W-:Y:S05]  /*150d0*/  BSYNC B1 ;  /* 0x0000000000017941 */ /* 0x000fea0003800000 */
.L_x_3968:
[----:B------:R-:W-:Y:S01]  /*150e0*/  LEA R3, R0, 0x3b800000, 0x17 ;  /* 0x3b80000000037811 */ /* 0x000fe200078eb8ff */
[----:B------:R-:W-:-:S05]  /*150f0*/  IMAD.SHL.U32 R0, R2, 0x100000, RZ ;  /* 0x0010000002007824 */ /* 0x000fca00078e00ff */
[----:B------:R-:W-:-:S07]  /*15100*/  LOP3.LUT R0, R3, R0, R4, 0xfe, !PT ;  /* 0x0000000003007212 */ /* 0x000fce00078efe04 */
.L_x_3967:
[----:B------:R-:W-:Y:S05]  /*15110*/  BSYNC B0 ;  /* 0x0000000000007941 */ /* 0x000fea0003800000 */
.L_x_3966:
[----:B------:R-:W-:Y:S01]  /*15120*/  F2FP.BF16.F32.PACK_AB R0, RZ, R0 ;  /* 0x00000000ff00723e */ /* 0x000fe200000010ff */
[----:B------:R-:W-:Y:S06]  /*15130*/  BRA `(.L_x_3951) ;  /* 0x0000000400187947 */ /* 0x000fec0003800000 */
.L_x_3964:
        /* <DEDUP_REMOVED lines=21> */
.L_x_3973:
[----:B------:R-:W-:Y:S05]  /*15290*/  BSYNC B1 ;  /* 0x0000000000017941 */ /* 0x000fea0003800000 */
.L_x_3972:
[----:B------:R-:W-:Y:S01]  /*152a0*/  LEA R3, R0, 0x37800000, 0x17 ;  /* 0x3780000000037811 */ /* 0x000fe200078eb8ff */
[----:B------:R-:W-:-:S05]  /*152b0*/  IMAD.SHL.U32 R0, R2, 0x200000, RZ ;  /* 0x0020000002007824 */ /* 0x000fca00078e00ff */
[----:B------:R-:W-:-:S07]  /*152c0*/  LOP3.LUT R0, R3, R0, R4, 0xfe, !PT ;  /* 0x0000000003007212 */ /* 0x000fce00078efe04 */
.L_x_3971:
[----:B------:R-:W-:Y:S05]  /*152d0*/  BSYNC B0 ;  /* 0x0000000000007941 */ /* 0x000fea0003800000 */
.L_x_3970:
[----:B------:R-:W-:Y:S01]  /*152e0*/  F2FP.BF16.F32.PACK_AB R0, RZ, R0 ;  /* 0x00000000ff00723e */ /* 0x000fe200000010ff */
[----:B------:R-:W-:Y:S06]  /*152f0*/  BRA `(.L_x_3951) ;  /* 0x0000000000a87947 */ /* 0x000fec0003800000 */
.L_x_3963:
        /* <DEDUP_REMOVED lines=14> */
.L_x_3977:
[----:B------:R-:W-:Y:S05]  /*153e0*/  BSYNC B0 ;  /* 0x0000000000007941 */ /* 0x000fea0003800000 */
.L_x_3976:
[----:B------:R-:W-:Y:S01]  /*153f0*/  F2FP.BF16.F32.PACK_AB R0, RZ, R0 ;  /* 0x00000000ff00723e */ /* 0x000fe200000010ff */
[----:B------:R-:W-:Y:S06]  /*15400*/  BRA `(.L_x_3951) ;  /* 0x0000000000647947 */ /* 0x000fec0003800000 */
.L_x_3950:
        /* <DEDUP_REMOVED lines=16> */
.L_x_3978:
[----:B------:R-:W-:Y:S01]  /*15510*/  PRMT R0, RZ, 0x7610, R0 ;  /* 0x00007610ff007816 */ /* 0x000fe20000000000 */
[----:B------:R-:W-:Y:S06]  /*15520*/  BRA `(.L_x_3951) ;  /* 0x00000000001c7947 */ /* 0x000fec0003800000 */
.L_x_3975:
[----:B------:R-:W2:Y:S02]  /*15530*/  LDG.E.64 R2, desc[UR36][R2.64] ;  /* 0x0000002402027981 */ /* 0x000ea4000c1e1b00 */
[----:B--2---:R-:W0:Y:S02]  /*15540*/  I2F.U64 R0, R2 ;  /* 0x0000000200007312 */ /* 0x004e240000301000 */
[----:B0-----:R-:W-:Y:S01]  /*15550*/  F2FP.BF16.F32.PACK_AB R0, RZ, R0 ;  /* 0x00000000ff00723e */ /* 0x001fe200000010ff */
[----:B------:R-:W-:Y:S06]  /*15560*/  BRA `(.L_x_3951) ;  /* 0x00000000000c7947 */ /* 0x000fec0003800000 */
.L_x_3974:
[----:B------:R-:W2:Y:S02]  /*15570*/  LDG.E R2, desc[UR36][R2.64] ;  /* 0x0000002402027981 */ /* 0x000ea4000c1e1900 */
[----:B--2---:R-:W-:-:S04]  /*15580*/  I2FP.F32.U32 R0, R2 ;  /* 0x0000000200007245 */ /* 0x004fc80000201000 */
[----:B------:R-:W-:-:S07]  /*15590*/  F2FP.BF16.F32.PACK_AB R0, RZ, R0 ;  /* 0x00000000ff00723e */ /* 0x000fce00000010ff */
.L_x_3951:
        /* <DEDUP_REMOVED lines=24> */
[----:B0-----:R-:W-:Y:S01]  /*15720*/  STG.E.U8 desc[UR36][R16.64], R3 ;  /* 0x0000000310007986 */ /* 0x001fe2000c101124 */
[----:B------:R-:W-:Y:S05]  /*15730*/  EXIT ;  /* 0x000000000000794d */ /* 0x000fea0003800000 */
.L_x_3982:
[----:B------:R-:W-:-:S06]  /*15740*/  IMAD.U32 R3, R19, 0x10000, RZ ;  /* 0x0001000013037824 */ /* 0x000fcc00078e00ff */
[----:B------:R-:W0:Y:S02]  /*15750*/  F2I.S64.TRUNC R2, R3 ;  /* 0x0000000300027311 */ /* 0x000e24000020d900 */
[----:B0-----:R-:W-:Y:S01]  /*15760*/  STG.E.U8 desc[UR36][R16.64], R2 ;  /* 0x0000000210007986 */ /* 0x001fe2000c101124 */
[----:B------:R-:W-:Y:S05]  /*15770*/  EXIT ;  /* 0x000000000000794d */ /* 0x000fea0003800000 */
.L_x_3981:
        /* <DEDUP_REMOVED lines=10> */
.L_x_3985:
[----:B------:R-:W-:-:S06]  /*15820*/  IMAD.U32 R19, R19, 0x10000, RZ ;  /* 0x0001000013137824 */ /* 0x000fcc00078e00ff */
[----:B------:R-:W0:Y:S02]  /*15830*/  F2I.FTZ.TRUNC.NTZ R19, R19 ;  /* 0x0000001300137305 */ /* 0x000e24000021f100 */
[----:B0-----:R-:W-:Y:S01]  /*15840*/  STG.E desc[UR36][R16.64], R19 ;  /* 0x0000001310007986 */ /* 0x001fe2000c101924 */
[----:B------:R-:W-:Y:S05]  /*15850*/  EXIT ;  /* 0x000000000000794d */ /* 0x000fea0003800000 */
.L_x_3984:
[----:B------:R-:W-:-:S06]  /*15860*/  IMAD.U32 R19, R19, 0x10000, RZ ;  /* 0x0001000013137824 */ /* 0x000fcc00078e00ff */
[----:B------:R-:W0:Y:S02]  /*15870*/  F2I.FTZ.TRUNC.NTZ R19, R19 ;  /* 0x0000001300137305 */ /* 0x000e24000021f100 */
[----:B0-----:R-:W-:Y:S01]  /*15880*/  STG.E.U16 desc[UR36][R16.64], R19 ;  /* 0x0000001310007986 */ /* 0x001fe2000c101524 */
[----:B------:R-:W-:Y:S05]  /*15890*/  EXIT ;  /* 0x000000000000794d */ /* 0x000fea0003800000 */
.L_x_3980:
        /* <DEDUP_REMOVED lines=9> */
.L_x_3987:
[----:B------:R-:W-:-:S05]  /*15930*/  IMAD.U32 R0, R19, 0x10000, RZ ;  /* 0x0001000013007824 */ /* 0x000fca00078e00ff */
[----:B------:R-:W-:-:S05]  /*15940*/  F2FP.F16.F32.PACK_AB R0, RZ, R0 ;  /* 0x00000000ff00723e */ /* 0x000fca00000000ff */
[----:B------:R-:W-:Y:S01]  /*15950*/  STG.E.U16 desc[UR36][R16.64], R0 ;  /* 0x0000000010007986 */ /* 0x000fe2000c101524 */
[----:B------:R-:W-:Y:S05]  /*15960*/  EXIT ;  /* 0x000000000000794d */ /* 0x000fea0003800000 */
.L_x_3986:
        /* <DEDUP_REMOVED lines=10> */
.L_x_3989:
[----:B------:R-:W-:-:S05]  /*15a10*/  IMAD.U32 R19, R19, 0x10000, RZ ;  /* 0x0001000013137824 */ /* 0x000fca00078e00ff */
[----:B------:R-:W-:-:S04]  /*15a20*/  F2FP.F16.F32.PACK_AB R3, RZ, R19 ;  /* 0x00000013ff03723e */ /* 0x000fc800000000ff */
[----:B------:R-:W-:-:S05]  /*15a30*/  PRMT R3, R3, 0x5410, RZ ;  /* 0x0000541003037816 */ /* 0x000fca00000000ff */
[----:B------:R-:W-:Y:S01]  /*15a40*/  STG.E desc[UR36][R16.64], R3 ;  /* 0x0000000310007986 */ /* 0x000fe2000c101924 */
[----:B------:R-:W-:Y:S05]  /*15a50*/  EXIT ;  /* 0x000000000000794d */ /* 0x000fea0003800000 */
.L_x_3988:
[----:B------:R-:W-:-:S04]  /*15a60*/  IMAD.U32 R2, R19, 0x10000, RZ ;  /* 0x0001000013027824 */ /* 0x000fc800078e00ff */
[----:B------:R-:W-:-:S06]  /*15a70*/  FMUL.FTZ R2, R2, 1 ;  /* 0x3f80000002027820 */ /* 0x000fcc0000410000 */
[----:B------:R-:W0:Y:S02]  /*15a80*/  F2F.F64.F32 R2, R2 ;  /* 0x0000000200027310 */ /* 0x000e240000201800 */
[----:B0-----:R-:W-:Y:S01]  /*15a90*/  STG.E.64 desc[UR36][R16.64], R2 ;  /* 0x0000000210007986 */ /* 0x001fe2000c101b24 */
[----:B------:R-:W-:Y:S05]  /*15aa0*/  EXIT ;  /* 0x000000000000794d */ /* 0x000fea0003800000 */
.L_x_3979:
        /* <DEDUP_REMOVED lines=13> */
.L_x_3992:
[----:B------:R-:W-:Y:S01]  /*15b80*/  IMAD.U32 R19, R19, 0x10000, RZ ;  /* 0x0001000013137824 */ /* 0x000fe200078e00ff */
[----:B------:R-:W-:-:S03]  /*15b90*/  CS2R R6, SRZ ;  /* 0x0000000000067805 */ /* 0x000fc6000001ff00 */
[----:B------:R-:W-:-:S06]  /*15ba0*/  FMUL.FTZ R4, R19, 1 ;  /* 0x3f80000013047820 */ /* 0x000fcc0000410000 */
[----:B------:R-:W0:Y:S02]  /*15bb0*/  F2F.F64.F32 R4, R4 ;  /* 0x0000000400047310 */ /* 0x000e240000201800 */
[----:B0-----:R-:W-:Y:S01]  /*15bc0*/  STG.E.128 desc[UR36][R16.64], R4 ;  /* 0x0000000410007986 */ /* 0x001fe2000c101d24 */
[----:B------:R-:W-:Y:S05]  /*15bd0*/  EXIT ;  /* 0x000000000000794d */ /* 0x000fea0003800000 */
.L_x_3991:
        /* <DEDUP_REMOVED lines=21> */
.L_x_3996:
[----:B------:R-:W-:Y:S05]  /*15d30*/  BSYNC B0 ;  /* 0x0000000000007941 */ /* 0x000fea0003800000 */
.L_x_3995:
[----:B------:R-:W-:-:S05]  /*15d40*/  LOP3.LUT R3, R0, R3, RZ, 0xfc, !PT ;  /* 0x0000000300037212 */ /* 0x000fca00078efcff */
[----:B------:R-:W-:Y:S01]  /*15d50*/  STG.E.U8 desc[UR36][R16.64], R3 ;  /* 0x0000000310007986 */ /* 0x000fe2000c101124 */
[----:B------:R-:W-:Y:S05]  /*15d60*/  EXIT ;  /* 0x000000000000794d */ /* 0x000fea0003800000 */
.L_x_3994:
        /* <DEDUP_REMOVED lines=13> */
.L_x_3998:
[----:B------:R-:W-:Y:S01]  /*15e40*/  IMAD.MOV.U32 R0, RZ, RZ, 0x7f ;  /* 0x0000007fff007424 */ /* 0x000fe200078e00ff */
[----:B------:R-:W-:-:S04]  /*15e50*/  ISETP.GT.U32.AND P0, PT, R2, 0x7f800000, PT ;  /* 0x7f8000000200780c */ /* 0x000fc80003f04070 */
[----:B------:R-:W-:-:S09]  /*15e60*/  SEL R0, R0, 0x7c, P0 ;  /* 0x0000007c00007807 */ /* 0x000fd20000000000 */
.L_x_3999:
[----:B------:R-:W-:Y:S05]  /*15e70*/  BSYNC B0 ;  /* 0x0000000000007941 */ /* 0x000fea0003800000 */
.L_x_3997:
[----:B------:R-:W-:-:S04]  /*15e80*/  LOP3.LUT R2, R19, 0x80000000, RZ, 0xc0, !PT ;  /* 0x8000000013027812 */ /* 0x000fc800078ec0ff */
[----:B------:R-:W-:-:S04]  /*15e90*/  SHF.R.U32.HI R3, RZ, 0x18, R2 ;  /* 0x00000018ff037819 */ /* 0x000fc80000011602 */
[----:B------:R-:W-:-:S05]  /*15ea0*/  LOP3.LUT R3, R0, R3, RZ, 0xfc, !PT ;  /* 0x0000000300037212 */ /* 0x000fca00078efcff */
[----:B------:R-:W-:Y:S01]  /*15eb0*/  STG.E.U8 desc[UR36][R16.64], R3 ;  /* 0x0000000310007986 */ /* 0x000fe2000c101124 */
[----:B------:R-:W-:Y:S05]  /*15ec0*/  EXIT ;  /* 0x000000000000794d */ /* 0x000fea0003800000 */
.L_x_3993:
[----:B------:R-:W-:Y:S01]  /*15ed0*/  STG.E.U16 desc[UR36][R16.64], R19 ;  /* 0x0000001310007986 */ /* 0x000fe2000c101524 */
[----:B------:R-:W-:Y:S05]  /*15ee0*/  EXIT ;  /* 0x000000000000794d */ /* 0x000fea0003800000 */
.L_x_3990:
        /* <DEDUP_REMOVED lines=12> */
.L_x_4002:
        /* <DEDUP_REMOVED lines=17> */
.L_x_4005:
[----:B------:R-:W-:-:S04]  /*160c0*/  LOP3.LUT R2, R19, 0x80000000, RZ, 0xc0, !PT ;  /* 0x8000000013027812 */ /* 0x000fc800078ec0ff */
[----:B------:R-:W-:-:S04]  /*160d0*/  SHF.R.U32.HI R3, RZ, 0x18, R2 ;  /* 0x00000018ff037819 */ /* 0x000fc80000011602 */
[----:B------:R-:W-:-:S04]  /*160e0*/  LOP3.LUT R0, R0, R3, RZ, 0xfc, !PT ;  /* 0x0000000300007212 */ /* 0x000fc800078efcff */
[----:B------:R-:W-:-:S07]  /*160f0*/  PRMT R8, R0, 0x7610, R8 ;  /* 0x0000761000087816 */ /* 0x000fce0000000008 */
.L_x_4004:
[----:B------:R-:W-:Y:S05]  /*16100*/  BSYNC B0 ;  /* 0x0000000000007941 */ /* 0x000fea0003800000 */
.L_x_4003:
[----:B------:R-:W-:Y:S01]  /*16110*/  STG.E.U8 desc[UR36][R16.64], R8 ;  /* 0x0000000810007986 */ /* 0x000fe2000c101124 */
[----:B------:R-:W-:Y:S05]  /*16120*/  EXIT ;  /* 0x000000000000794d */ /* 0x000fea0003800000 */
.L_x_4001:
        /* <DEDUP_REMOVED lines=17> */
.L_x_4008:
[----:B------:R-:W-:-:S04]  /*16240*/  LOP3.LUT R2, R19, 0x80000000, RZ, 0xc0, !PT ;  /* 0x8000000013027812 */ /* 0x000fc800078ec0ff */
[----:B------:R-:W-:-:S04]  /*16250*/  SHF.R.U32.HI R3, RZ, 0x18, R2 ;  /* 0x00000018ff037819 */ /* 0x000fc80000011602 */
[----:B------:R-:W-:-:S04]  /*16260*/  LOP3.LUT R0, R0, R3, RZ, 0xfc, !PT ;  /* 0x0000000300007212 */ /* 0x000fc800078efcff */
[----:B------:R-:W-:-:S07]  /*16270*/  PRMT R8, R0, 0x7610, R8 ;  /* 0x0000761000087816 */ /* 0x000fce0000000008 */
.L_x_4007:
[----:B------:R-:W-:Y:S05]  /*16280*/  BSYNC B0 ;  /* 0x0000000000007941 */ /* 0x000fea0003800000 */
.L_x_4006:
[----:B------:R-:W-:Y:S01]  /*16290*/  STG.E.U8 desc[UR36][R16.64], R8 ;  /* 0x0000000810007986 */ /* 0x000fe2000c101124 */
[----:B------:R-:W-:Y:S05]  /*162a0*/  EXIT ;  /* 0x000000000000794d */ /* 0x000fea0003800000 */
.L_x_4000:
        /* <DEDUP_REMOVED lines=22> */
.L_x_3983:
        /* <DEDUP_REMOVED lines=16> */
.L_x_4011:
[----:B------:R-:W-:Y:S05]  /*16510*/  EXIT ;  /* 0x000000000000794d */ /* 0x000fea0003800000 */
.L_x_4010:
[----:B------:R-:W-:-:S06]  /*16520*/  IMAD.U32 R2, R19, 0x10000, RZ ;  /* 0x0001000013027824 */ /* 0x000fcc00078e00ff */
[----:B------:R-:W0:Y:S02]  /*16530*/  F2I.U64.TRUNC R2, R2 ;  /* 0x0000000200027311 */ /* 0x000e24000020d800 */
[----:B0-----:R-:W-:Y:S01]  /*16540*/  STG.E.64 desc[UR36][R16.64], R2 ;  /* 0x0000000210007986 */ /* 0x001fe2000c101b24 */
[----:B------:R-:W-:Y:S05]  /*16550*/  EXIT ;  /* 0x000000000000794d */ /* 0x000fea0003800000 */
.L_x_4009:
[----:B------:R-:W-:-:S06]  /*16560*/  IMAD.U32 R19, R19, 0x10000, RZ ;  /* 0x0001000013137824 */ /* 0x000fcc00078e00ff */
[----:B------:R-:W0:Y:S02]  /*16570*/  F2I.FTZ.U32.TRUNC.NTZ R19, R19 ;  /* 0x0000001300137305 */ /* 0x000e24000021f000 */
[----:B0-----:R-:W-:Y:S01]  /*16580*/  STG.E desc[UR36][R16.64], R19 ;  /* 0x0000001310007986 */ /* 0x001fe2000c101924 */
[----:B------:R-:W-:Y:S05]  /*16590*/  EXIT ;  /* 0x000000000000794d */ /* 0x000fea0003800000 */
.L_x_4012:
        /* <DEDUP_REMOVED lines=14> */
.L_x_7990:


//--------------------- .text._ZN2at6native27unrolled_elementwise_kernelIZZZNS0_44_GLOBAL__N__40a83637_7_Lerp_cu_f5210f67_358318lerp_tensor_kernelERNS_18TensorIteratorBaseEENKUlvE0_clEvENKUlvE2_clEvEUlN3c108BFloat16ES8_S8_E_St5arrayIPcLm4EELi4E23TrivialOffsetCalculatorILi3EjESD_ILi1EjENS0_6memory12LoadWithCastILi3EEENSG_13StoreWithCastILi1EEEEEviT_T0_T2_T3_T4_T5_ --------------------------
	.section	.text._ZN2at6native27unrolled_elementwise_kernelIZZZNS0_44_GLOBAL__N__40a83637_7_Lerp_cu_f5210f67_358318lerp_tensor_kernelERNS_18TensorIteratorBaseEENKUlvE0_clEvENKUlvE2_clEvEUlN3c108BFloat16ES8_S8_E_St5arrayIPcLm4EELi4E23TrivialOffsetCalculatorILi3EjESD_ILi1EjENS0_6memory12LoadWithCastILi3EEENSG_13StoreWithCastILi1EEEEEviT_T0_T2_T3_T4_T5_,"ax",@progbits
	.align	128
        .global         _ZN2at6native27unrolled_elementwise_kernelIZZZNS0_44_GLOBAL__N__40a83637_7_Lerp_cu_f5210f67_358318lerp_tensor_kernelERNS_18TensorIteratorBaseEENKUlvE0_clEvENKUlvE2_clEvEUlN3c108BFloat16ES8_S8_E_St5arrayIPcLm4EELi4E23TrivialOffsetCalculatorILi3EjESD_ILi1EjENS0_6memory12LoadWithCastILi3EEENSG_13StoreWithCastILi1EEEEEviT_T0_T2_T3_T4_T5_
        .type           _ZN2at6native27unrolled_elementwise_kernelIZZZNS0_44_GLOBAL__N__40a83637_7_Lerp_cu_f5210f67_358318lerp_tensor_kernelERNS_18TensorIteratorBaseEENKUlvE0_clEvENKUlvE2_clEvEUlN3c108BFloat16ES8_S8_E_St5arrayIPcLm4EELi4E23TrivialOffsetCalculatorILi3EjESD_ILi1EjENS0_6memory12LoadWithCastILi3EEENSG_13StoreWithCastILi1EEEEEviT_T0_T2_T3_T4_T5_,@function
        .size           _ZN2at6native27unrolled_elementwise_kernelIZZZNS0_44_GLOBAL__N__40a83637_7_Lerp_cu_f5210f67_358318lerp_tensor_kernelERNS_18TensorIteratorBaseEENKUlvE0_clEvENKUlvE2_clEvEUlN3c108BFloat16ES8_S8_E_St5arrayIPcLm4EELi4E23TrivialOffsetCalculatorILi3EjESD_ILi1EjENS0_6memory12LoadWithCastILi3EEENSG_13StoreWithCastILi1EEEEEviT_T0_T2_T3_T4_T5_,(.L_x_7991 - _ZN2at6native27unrolled_elementwise_kernelIZZZNS0_44_GLOBAL__N__40a83637_7_Lerp_cu_f5210f67_358318lerp_tensor_kernelERNS_18TensorIteratorBaseEENKUlvE0_clEvENKUlvE2_clEvEUlN3c108BFloat16ES8_S8_E_St5arrayIPcLm4EELi4E23TrivialOffsetCalculatorILi3EjESD_ILi1EjENS0_6memory12LoadWithCastILi3EEENSG_13StoreWithCastILi1EEEEEviT_T0_T2_T3_T4_T5_)
        .other          _ZN2at6native27unrolled_elementwise_kernelIZZZNS0_44_GLOBAL__N__40a83637_7_Lerp_cu_f5210f67_358318lerp_tensor_kernelERNS_18TensorIteratorBaseEENKUlvE0_clEvENKUlvE2_clEvEUlN3c108BFloat16ES8_S8_E_St5arrayIPcLm4EELi4E23TrivialOffsetCalculatorILi3EjESD_ILi1EjENS0_6memory12LoadWithCastILi3EEENSG_13StoreWithCastILi1EEEEEviT_T0_T2_T3_T4_T5_,@"STO_CUDA_ENTRY STV_DEFAULT"
_ZN2at6native27unrolled_elementwise_kernelIZZZNS0_44_GLOBAL__N__40a83637_7_Lerp_cu_f5210f67_358318lerp_tensor_kernelERNS_18TensorIteratorBaseEENKUlvE0_clEvENKUlvE2_clEvEUlN3c108BFloat16ES8_S8_E_St5arrayIPcLm4EELi4E23TrivialOffsetCalculatorILi3EjESD_ILi1EjENS0_6memory12LoadWithCastILi3EEENSG_13StoreWithCastILi1EEEEEviT_T0_T2_T3_T4_T5_:
.text._ZN2at6native27unrolled_elementwise_kernelIZZZNS0_44_GLOBAL__N__40a83637_7_Lerp_cu_f5210f67_358318lerp_tensor_kernelERNS_18TensorIteratorBaseEENKUlvE0_clEvENKUlvE2_clEvEUlN3c108BFloat16ES8_S8_E_St5arrayIPcLm4EELi4E23TrivialOffsetCalculatorILi3EjESD_ILi1EjENS0_6memory12LoadWithCastILi3EEENSG_13StoreWithCastILi1EEEEEviT_T0_T2_T3_T4_T5_:
        /* <DEDUP_REMOVED lines=9> */
[----:B------:R-:W-:Y:S02]  /*0090*/  PRMT R24, RZ, 0x7610, R24 ;  /* 0x00007610ff187816 */ /* 0x000fe40000000018 */
[----:B------:R-:W-:-:S05]  /*00a0*/  PRMT R23, RZ, 0x7610, R23 ;  /* 0x00007610ff177816 */ /* 0x000fca0000000017 */
[----:B------:R-:W4:Y:S08]  /*00b0*/  LDC.U8 R17, c[0x0][0x23d] ;  /* 0x00008f40ff117b82 */ /* 0x000f300000000000 */
[----:B------:R-:W0:Y:S01]  /*00c0*/  LDC.U8 R19, c[0x0][0x23e] ;  /* 0x00008f80ff137b82 */ /* 0x000e220000000000 */
[----:B-1----:R-:W-:-:S05]  /*00d0*/  IMAD R2, R25, -0x200, R0 ;  /* 0xfffffe0019027824 */ /* 0x002fca00078e0200 */
[----:B--2---:R-:W-:-:S13]  /*00e0*/  ISETP.GE.AND P0, PT, R26, R2, PT ;  /* 0x000000021a00720c */ /* 0x004fda0003f06270 */
[----:B---34-:R-:W-:Y:S05]  /*00f0*/  @P0 BRA `(.L_x_4014) ;  /* 0x0000003000980947 */ /* 0x018fea0003800000 */
[----:B------:R-:W1:Y:S01]  /*0100*/  LDC.64 R2, c[0x0][0x220] ;  /* 0x00008800ff027b82 */ /* 0x000e620000000a00 */
[----:B------:R-:W-:Y:S01]  /*0110*/  PRMT R0, R27, 0x9910, RZ ;  /* 0x000099101b007816 */ /* 0x000fe200000000ff */
        /* <DEDUP_REMOVED lines=16> */
[----:B--2---:R-:W1:Y:S02]  /*0220*/  I2F.S16 R0, R2 ;  /* 0x0000000200007306 */ /* 0x004e640000101400 */
[----:B-1----:R-:W-:-:S04]  /*0230*/  F2FP.BF16.F32.PACK_AB R0, RZ, R0 ;  /* 0x00000000ff00723e */ /* 0x002fc800000010ff */
[----:B------:R-:W-:Y:S01]  /*0240*/  PRMT R29, R0, 0x7610, R29 ;  /* 0x00007610001d7816 */ /* 0x000fe2000000001d */
[----:B------:R-:W-:Y:S06]  /*0250*/  BRA `(.L_x_4020) ;  /* 0x0000000c00dc7947 */ /* 0x000fec0003800000 */
.L_x_4018:
[----:B------:R-:W2:Y:S02]  /*0260*/  LDG.E.U8 R2, desc[UR36][R2.64] ;  /* 0x0000002402027981 */ /* 0x000ea4000c1e1100 */
[----:B--2---:R-:W-:-:S04]  /*0270*/  I2FP.F32.U32 R0, R2 ;  /* 0x0000000200007245 */ /* 0x004fc80000201000 */
[----:B------:R-:W-:-:S04]  /*0280*/  F2FP.BF16.F32.PACK_AB R0, RZ, R0 ;  /* 0x00000000ff00723e */ /* 0x000fc800000010ff */
[----:B------:R-:W-:Y:S01]  /*0290*/  PRMT R29, R0, 0x7610, R29 ;  /* 0x00007610001d7816 */ /* 0x000fe2000000001d */
[----:B------:R-:W-:Y:S06]  /*02a0*/  BRA `(.L_x_4020) ;  /* 0x0000000c00c87947 */ /* 0x000fec0003800000 */
.L_x_4017:
[----:B------:R-:W-:-:S13]  /*02b0*/  ISETP.NE.AND P0, PT, R0, 0x2, PT ;  /* 0x000000020000780c */ /* 0x000fda0003f05270 */
[----:B------:R-:W-:Y:S05]  /*02c0*/  @!P0 BRA `(.L_x_4021) ;  /* 0x0000000000388947 */ /* 0x000fea0003800000 */
[----:B------:R-:W-:-:S13]  /*02d0*/  ISETP.NE.AND P0, PT, R0, 0x3, PT ;  /* 0x000000030000780c */ /* 0x000fda0003f05270 */
[----:B------:R-:W-:Y:S05]  /*02e0*/  @!P0 BRA `(.L_x_4022) ;  /* 0x00000000001c8947 */ /* 0x000fea0003800000 */
[----:B------:R-:W-:-:S13]  /*02f0*/  ISETP.NE.AND P0, PT, R0, 0x4, PT ;  /* 0x000000040000780c */ /* 0x000fda0003f05270 */
[----:B------:R-:W-:Y:S05]  /*0300*/  @P0 BRA `(.L_x_4019) ;  /* 0x0000000c00440947 */ /* 0x000fea0003800000 */
[----:B------:R-:W2:Y:S02]  /*0310*/  LDG.E.64 R2, desc[UR36][R2.64] ;  /* 0x0000002402027981 */ /* 0x000ea4000c1e1b00 */
[----:B--2---:R-:W1:Y:S02]  /*0320*/  I2F.S64 R0, R2 ;  /* 0x0000000200007312 */ /* 0x004e640000301400 */
[----:B-1----:R-:W-:-:S04]  /*0330*/  F2FP.BF16.F32.PACK_AB R0, RZ, R0 ;  /* 0x00000000ff00723e */ /* 0x002fc800000010ff */
[----:B------:R-:W-:Y:S01]  /*0340*/  PRMT R29, R0, 0x7610, R29 ;  /* 0x00007610001d7816 */ /* 0x000fe2000000001d */
[----:B------:R-:W-:Y:S06]  /*0350*/  BRA `(.L_x_4020) ;  /* 0x0000000c009c7947 */ /* 0x000fec0003800000 */
.L_x_4022:
[----:B------:R-:W2:Y:S02]  /*0360*/  LDG.E R2, desc[UR36][R2.64] ;  /* 0x0000002402027981 */ /* 0x000ea4000c1e1900 */
[----:B--2---:R-:W-:-:S04]  /*0370*/  I2FP.F32.S32 R0, R2 ;  /* 0x0000000200007245 */ /* 0x004fc80000201400 */
[----:B------:R-:W-:-:S04]  /*0380*/  F2FP.BF16.F32.PACK_AB R0, RZ, R0 ;  /* 0x00000000ff00723e */ /* 0x000fc800000010ff */
[----:B------:R-:W-:Y:S01]  /*0390*/  PRMT R29, R0, 0x7610, R29 ;  /* 0x00007610001d7816 */ /* 0x000fe2000000001d */
[----:B------:R-:W-:Y:S06]  /*03a0*/  BRA `(.L_x_4020) ;  /* 0x0000000c00887947 */ /* 0x000fec0003800000 */
.L_x_4021:
[----:B------:R-:W2:Y:S02]  /*03b0*/  LDG.E.U16 R2, desc[UR36][R2.64] ;  /* 0x0000002402027981 */ /* 0x000ea4000c1e1500 */
[----:B--2---:R-:W1:Y:S02]  /*03c0*/  I2F.S16 R0, R2 ;  /* 0x0000000200007306 */ /* 0x004e640000101400 */
[----:B-1----:R-:W-:-:S04]  /*03d0*/  F2FP.BF16.F32.PACK_AB R0, RZ, R0 ;  /* 0x00000000ff00723e */ /* 0x002fc800000010ff */
[----:B------:R-:W-:Y:S01]  /*03e0*/  PRMT R29, R0, 0x7610, R29 ;  /* 0x00007610001d7816 */ /* 0x000fe2000000001d */
[----:B------:R-:W-:Y:S06]  /*03f0*/  BRA `(.L_x_4020) ;  /* 0x0000000c00747947 */ /* 0x000fec0003800000 */
.L_x_4016:
        /* <DEDUP_REMOVED lines=9> */
.L_x_4024:
[----:B------:R-:W2:Y:S02]  /*0490*/  LDG.E.U16 R0, desc[UR36][R2.64] ;  /* 0x0000002402007981 */ /* 0x000ea4000c1e1500 */
[----:B--2---:R-:W-:-:S05]  /*04a0*/  HADD2.F32 R0, -RZ, R0.H0_H0 ;  /* 0x20000000ff007230 */ /* 0x004fca0000004100 */
[----:B------:R-:W-:-:S04]  /*04b0*/  F2FP.BF16.F32.PACK_AB R0, RZ, R0 ;  /* 0x00000000ff00723e */ /* 0x000fc800000010ff */
[----:B------:R-:W-:Y:S01]  /*04c0*/  PRMT R29, R0, 0x7610, R29 ;  /* 0x00007610001d7816 */ /* 0x000fe2000000001d */
[----:B------:R-:W-:Y:S06]  /*04d0*/  BRA `(.L_x_4020) ;  /* 0x0000000c003c7947 */ /* 0x000fec0003800000 */
.L_x_4023:
        /* <DEDUP_REMOVED lines=9> */
.L_x_4026:
[----:B------:R-:W2:Y:S02]  /*0570*/  LDG.E.U16 R2, desc[UR36][R2.64] ;  /* 0x0000002402027981 */ /* 0x000ea4000c1e1500 */
[----:B--2---:R-:W-:-:S05]  /*0580*/  HADD2.F32 R0, -RZ, R2.H0_H0 ;  /* 0x20000002ff007230 */ /* 0x004fca0000004100 */
[----:B------:R-:W-:-:S04]  /*0590*/  F2FP.BF16.F32.PACK_AB R0, RZ, R0 ;  /* 0x00000000ff00723e */ /* 0x000fc800000010ff */
[----:B------:R-:W-:Y:S01]  /*05a0*/  PRMT R29, R0, 0x7610, R29 ;  /* 0x00007610001d7816 */ /* 0x000fe2000000001d */
[----:B------:R-:W-:Y:S06]  /*05b0*/  BRA `(.L_x_4020) ;  /* 0x0000000c00047947 */ /* 0x000fec0003800000 */
.L_x_4025:
[----:B------:R-:W2:Y:S01]  /*05c0*/  LDG.E.64 R2, desc[UR36][R2.64] ;  /* 0x0000002402027981 */ /* 0x000ea2000c1e1b00 */
[----:B------:R-:W-:Y:S01]  /*05d0*/  UMOV UR4, 0xf0000000 ;  /* 0xf000000000047882 */ /* 0x000fe20000000000 */
[----:B------:R-:W-:Y:S01]  /*05e0*/  UMOV UR5, 0x380fffff ;  /* 0x380fffff00057882 */ /* 0x000fe20000000000 */
[----:B--2---:R-:W1:Y:S01]  /*05f0*/  F2F.F32.F64 R0, R2 ;  /* 0x0000000200007310 */ /* 0x004e620000301000 */
[----:B------:R-:W-:-:S14]  /*0600*/  DSETP.GEU.AND P0, PT, |R2|, UR4, PT ;  /* 0x0000000402007e2a */ /* 0x000fdc000bf0e200 */
[----:B-1----:R-:W-:-:S05]  /*0610*/  @!P0 FMUL R0, R0, 1.175494350822287508e-38 ;  /* 0x0080000000008820 */ /* 0x002fca0000400000 */
[----:B------:R-:W-:-:S04]  /*0620*/  F2FP.BF16.F32.PACK_AB R0, RZ, R0 ;  /* 0x00000000ff00723e */ /* 0x000fc800000010ff */
[----:B------:R-:W-:Y:S01]  /*0630*/  PRMT R29, R0, 0x7610, R29 ;  /* 0x00007610001d7816 */ /* 0x000fe2000000001d */
[----:B------:R-:W-:Y:S06]  /*0640*/  BRA `(.L_x_4020) ;  /* 0x0000000800e07947 */ /* 0x000fec0003800000 */
.L_x_4015:
        /* <DEDUP_REMOVED lines=14> */
.L_x_4029:
        /* <DEDUP_REMOVED lines=9> */
.L_x_4028:
        /* <DEDUP_REMOVED lines=10> */
[----:B------:R-:W1:Y:S01]  /*0860*/  FLO.U32 R5, R4 ;  /* 0x0000000400057300 */ /* 0x000e6200000e0000 */
[C---:B------:R-:W-:Y:S02]  /*0870*/  VIADD R6, R4.reuse, 0x1000000 ;  /* 0x0100000004067836 */ /* 0x040fe40000000000 */
[----:B------:R-:W-:-:S03]  /*0880*/  VIADD R2, R4, 0xffffffff ;  /* 0xffffffff04027836 */ /* 0x000fc60000000000 */
[----:B------:R-:W-:Y:S02]  /*0890*/  SHF.R.S32.HI R6, RZ, 0x8, R6 ;  /* 0x00000008ff067819 */ /* 0x000fe40000011406 */
[----:B------:R-:W-:Y:S02]  /*08a0*/  SHF.R.S32.HI R2, RZ, 0x1f, R2 ;  /* 0x0000001fff027819 */ /* 0x000fe40000011402 */
[----:B-1----:R-:W-:-:S04]  /*08b0*/  IADD3 R5, -R5, 0x1f, RZ ;  /* 0x0000001f05057810 */ /* 0x002fc80007ffe1ff */
        /* <DEDUP_REMOVED lines=12> */
.L_x_4031:
        /* <DEDUP_REMOVED lines=15> */
.L_x_4030:
[----:B------:R1:W5:Y:S01]  /*0a70*/  LDG.E.U16 R29, desc[UR36][R2.64] ;  /* 0x00000024021d7981 */ /* 0x000362000c1e1500 */
[----:B------:R-:W-:Y:S05]  /*0a80*/  BRA `(.L_x_4020) ;  /* 0x0000000400d07947 */ /* 0x000fea0003800000 */
.L_x_4027:
        /* <DEDUP_REMOVED lines=13> */
.L_x_4034:
        /* <DEDUP_REMOVED lines=15> */
[----:B------:R-:W1:Y:S02]  /*0c50*/  FLO.U32 R3, R2 ;  /* 0x0000000200037300 */ /* 0x000e6400000e0000 */
[----:B-1----:R-:W-:-:S04]  /*0c60*/  IADD3 R3, -R3, 0x1f, RZ ;  /* 0x0000001f03037810 */ /* 0x002fc80007ffe1ff */
[----:B------:R-:W-:Y:S01]  /*0c70*/  IADD3 R0, R0, 0x1d, -R3 ;  /* 0x0000001d00007810 */ /* 0x000fe20007ffe803 */
[----:B------:R-:W-:-:S05]  /*0c80*/  VIADD R5, R3, 0xffffffe4 ;  /* 0xffffffe403057836 */ /* 0x000fca0000000000 */
[----:B------:R-:W-:-:S04]  /*0c90*/  SHF.L.U32 R5, R2, R5, RZ ;  /* 0x0000000502057219 */ /* 0x000fc800000006ff */
[----:B------:R-:W-:-:S07]  /*0ca0*/  LOP3.LUT R2, R5, 0x7, RZ, 0xc0, !PT ;  /* 0x0000000705027812 */ /* 0x000fce00078ec0ff */
.L_x_4038:
[----:B------:R-:W-:Y:S05]  /*0cb0*/  BSYNC B1 ;  /* 0x0000000000017941 */ /* 0x000fea0003800000 */
.L_x_4037:
[----:B------:R-:W-:Y:S01]  /*0cc0*/  LEA R3, R0, 0x3b800000, 0x17 ;  /* 0x3b80000000037811 */ /* 0x000fe200078eb8ff */
[----:B------:R-:W-:-:S05]  /*0cd0*/  IMAD.SHL.U32 R0, R2, 0x100000, RZ ;  /* 0x0010000002007824 */ /* 0x000fca00078e00ff */
[----:B------:R-:W-:-:S07]  /*0ce0*/  LOP3.LUT R0, R3, R0, R4, 0xfe, !PT ;  /* 0x0000000003007212 */ /* 0x000fce00078efe04 */
.L_x_4036:
[----:B------:R-:W-:Y:S05]  /*0cf0*/  BSYNC B0 ;  /* 0x0000000000007941 */ /* 0x000fea0003800000 */
.L_x_4035:
[----:B------:R-:W-:-:S04]  /*0d00*/  F2FP.BF16.F32.PACK_AB R0, RZ, R0 ;  /* 0x00000000ff00723e */ /* 0x000fc800000010ff */
[----:B------:R-:W-:Y:S01]  /*0d10*/  PRMT R29, R0, 0x7610, R29 ;  /* 0x00007610001d7816 */ /* 0x000fe2000000001d */
[----:B------:R-:W-:Y:S06]  /*0d20*/  BRA `(.L_x_4020) ;  /* 0x0000000400287947 */ /* 0x000fec0003800000 */
.L_x_4033:
        /* <DEDUP_REMOVED lines=21> */
.L_x_4042:
[----:B------:R-:W-:Y:S05]  /*0e80*/  BSYNC B1 ;  /* 0x0000000000017941 */ /* 0x000fea0003800000 */
.L_x_4041:
[----:B------:R-:W-:Y:S01]  /*0e90*/  LEA R3, R0, 0x37800000, 0x17 ;  /* 0x3780000000037811 */ /* 0x000fe200078eb8ff */
[----:B------:R-:W-:-:S05]  /*0ea0*/  IMAD.SHL.U32 R0, R2, 0x200000, RZ ;  /* 0x0020000002007824 */ /* 0x000fca00078e00ff */
[----:B------:R-:W-:-:S07]  /*0eb0*/  LOP3.LUT R0, R3, R0, R4, 0xfe, !PT ;  /* 0x0000000003007212 */ /* 0x000fce00078efe04 */
.L_x_4040:
[----:B------:R-:W-:Y:S05]  /*0ec0*/  BSYNC B0 ;  /* 0x0000000000007941 */ /* 0x000fea0003800000 */
.L_x_4039:
[----:B------:R-:W-:-:S04]  /*0ed0*/  F2FP.BF16.F32.PACK_AB R0, RZ, R0 ;  /* 0x00000000ff00723e */ /* 0x000fc800000010ff */
[----:B------:R-:W-:Y:S01]  /*0ee0*/  PRMT R29, R0, 0x7610, R29 ;  /* 0x00007610001d7816 */ /* 0x000fe2000000001d */
[----:B------:R-:W-:Y:S06]  /*0ef0*/  BRA `(.L_x_4020) ;  /* 0x0000000000b47947 */ /* 0x000fec0003800000 */
.L_x_4032:
        /* <DEDUP_REMOVED lines=14> */
.L_x_4046:
[----:B------:R-:W-:Y:S05]  /*0fe0*/  BSYNC B0 ;  /* 0x0000000000007941 */ /* 0x000fea0003800000 */
.L_x_4045:
[----:B------:R-:W-:-:S04]  /*0ff0*/  F2FP.BF16.F32.PACK_AB R0, RZ, R0 ;  /* 0x00000000ff00723e */ /* 0x000fc800000010ff */
[----:B------:R-:W-:Y:S01]  /*1000*/  PRMT R29, R0, 0x7610, R29 ;  /* 0x00007610001d7816 */ /* 0x000fe2000000001d */
[----:B------:R-:W-:Y:S06]  /*1010*/  BRA `(.L_x_4020) ;  /* 0x00000000006c7947 */ /* 0x000fec0003800000 */
.L_x_4019:
        /* <DEDUP_REMOVED lines=16> */
.L_x_4047:
[----:B------:R-:W-:Y:S01]  /*1120*/  PRMT R29, RZ, 0x7610, R29 ;  /* 0x00007610ff1d7816 */ /* 0x000fe2000000001d */
[----:B------:R-:W-:Y:S06]  /*1130*/  BRA `(.L_x_4020) ;  /* 0x0000000000247947 */ /* 0x000fec0003800000 */
.L_x_4044:
[----:B------:R-:W2:Y:S02]  /*1140*/  LDG.E.64 R2, desc[UR36][R2.64] ;  /* 0x0000002402027981 */ /* 0x000ea4000c1e1b00 */
[----:B--2---:R-:W1:Y:S02]  /*1150*/  I2F.U64 R0, R2 ;  /* 0x0000000200007312 */ /* 0x004e640000301000 */
[----:B-1----:R-:W-:-:S04]  /*1160*/  F2FP.BF16.F32.PACK_AB R0, RZ, R0 ;  /* 0x00000000ff00723e */ /* 0x002fc800000010ff */
[----:B------:R-:W-:Y:S01]  /*1170*/  PRMT R29, R0, 0x7610, R29 ;  /* 0x00007610001d7816 */ /* 0x000fe2000000001d */
[----:B------:R-:W-:Y:S06]  /*1180*/  BRA `(.L_x_4020) ;  /* 0x0000000000107947 */ /* 0x000fec0003800000 */
.L_x_4043:
[----:B------:R-:W2:Y:S02]  /*1190*/  LDG.E R2, desc[UR36][R2.64] ;  /* 0x0000002402027981 */ /* 0x000ea4000c1e1900 */
[----:B--2---:R-:W-:-:S04]  /*11a0*/  I2FP.F32.U32 R0, R2 ;  /* 0x0000000200007245 */ /* 0x004fc80000201000 */
[----:B------:R-:W-:-:S04]  /*11b0*/  F2FP.BF16.F32.PACK_AB R0, RZ, R0 ;  /* 0x00000000ff00723e */ /* 0x000fc800000010ff */
[----:B------:R-:W-:-:S07]  /*11c0*/  PRMT R29, R0, 0x7610, R29 ;  /* 0x00007610001d7816 */ /* 0x000fce000000001d */
.L_x_4020:
[----:B-1----:R-:W1:Y:S01]  /*11d0*/  LDC.64 R2, c[0x0][0x228] ;  /* 0x00008a00ff027b82 */ /* 0x002e620000000a00 */
[----:B------:R-:W-:Y:S01]  /*11e0*/  PRMT R0, R17, 0x9910, RZ ;  /* 0x0000991011007816 */ /* 0x000fe200000000ff */
[----:B------:R-:W-:Y:S02]  /*11f0*/  ULDC UR4, c[0x0][0x244] ;  /* 0x0000910000047ab9 */ /* 0x000fe40000000800 */
[----:B------:R-:W-:Y:S01]  /*1200*/  IMAD R5, R16, UR4, RZ ;  /* 0x0000000410057c24 */ /* 0x000fe2000f8e02ff */
[----:B------:R-:W-:-:S04]  /*1210*/  ISETP.GT.AND P0, PT, R0, 0x9, PT ;  /* 0x000000090000780c */ /* 0x000fc80003f04270 */
[----:B-1----:R-:W-:-:S05]  /*1220*/  IADD3 R2, P1, R5, R2, RZ ;  /* 0x0000000205027210 */ /* 0x002fca0007f3e0ff */
        /* <DEDUP_REMOVED lines=15> */
.L_x_4051:
[----:B------:R-:W2:Y:S02]  /*1320*/  LDG.E.U8 R2, desc[UR36][R2.64] ;  /* 0x0000002402027981 */ /* 0x000ea4000c1e1100 */
[----:B--2---:R-:W-:-:S04]  /*1330*/  I2FP.F32.U32 R0, R2 ;  /* 0x0000000200007245 */ /* 0x004fc80000201000 */
[----:B------:R-:W-:-:S04]  /*1340*/  F2FP.BF16.F32.PACK_AB R0, RZ, R0 ;  /* 0x00000000ff00723e */ /* 0x000fc800000010ff */
[----:B------:R-:W-:Y:S01]  /*1350*/  PRMT R24, R0, 0x7610, R24 ;  /* 0x0000761000187816 */ /* 0x000fe20000000018 */
[----:B------:R-:W-:Y:S06]  /*1360*/  BRA `(.L_x_4053) ;  /* 0x0000000c00c87947 */ /* 0x000fec0003800000 */
.L_x_4050:
        /* <DEDUP_REMOVED lines=11> */
.L_x_4055:
[----:B------:R-:W2:Y:S02]  /*1420*/  LDG.E R2, desc[UR36][R2.64] ;  /* 0x0000002402027981 */ /* 0x000ea4000c1e1900 */
[----:B--2---:R-:W-:-:S04]  /*1430*/  I2FP.F32.S32 R0, R2 ;  /* 0x0000000200007245 */ /* 0x004fc80000201400 */
[----:B------:R-:W-:-:S04]  /*1440*/  F2FP.BF16.F32.PACK_AB R0, RZ, R0 ;  /* 0x00000000ff00723e */ /* 0x000fc800000010ff */
[----:B------:R-:W-:Y:S01]  /*1450*/  PRMT R24, R0, 0x7610, R24 ;  /* 0x0000761000187816 */ /* 0x000fe20000000018 */
[----:B------:R-:W-:Y:S06]  /*1460*/  BRA `(.L_x_4053) ;  /* 0x0000000c00887947 */ /* 0x000fec0003800000 */
.L_x_4054:
[----:B------:R-:W2:Y:S02]  /*1470*/  LDG.E.U16 R2, desc[UR36][R2.64] ;  /* 0x0000002402027981 */ /* 0x000ea4000c1e1500 */
[----:B--2---:R-:W1:Y:S02]  /*1480*/  I2F.S16 R0, R2 ;  /* 0x0000000200007306 */ /* 0x004e640000101400 */
[----:B-1----:R-:W-:-:S04]  /*1490*/  F2FP.BF16.F32.PACK_AB R0, RZ, R0 ;  /* 0x00000000ff00723e */ /* 0x002fc800000010ff */
[----:B------:R-:W-:Y:S01]  /*14a0*/  PRMT R24, R0, 0x7610, R24 ;  /* 0x0000761000187816 */ /* 0x000fe20000000018 */
[----:B------:R-:W-:Y:S06]  /*14b0*/  BRA `(.L_x_4053) ;  /* 0x0000000c00747947 */ /* 0x000fec0003800000 */
.L_x_4049:
        /* <DEDUP_REMOVED lines=9> */
.L_x_4057:
[----:B------:R-:W2:Y:S02]  /*1550*/  LDG.E.U16 R0, desc[UR36][R2.64] ;  /* 0x0000002402007981 */ /* 0x000ea4000c1e1500 */
[----:B--2---:R-:W-:-:S05]  /*1560*/  HADD2.F32 R0, -RZ, R0.H0_H0 ;  /* 0x20000000ff007230 */ /* 0x004fca0000004100 */
[----:B------:R-:W-:-:S04]  /*1570*/  F2FP.BF16.F32.PACK_AB R0, RZ, R0 ;  /* 0x00000000ff00723e */ /* 0x000fc800000010ff */
[----:B------:R-:W-:Y:S01]  /*1580*/  PRMT R24, R0, 0x7610, R24 ;  /* 0x0000761000187816 */ /* 0x000fe20000000018 */
[----:B------:R-:W-:Y:S06]  /*1590*/  BRA `(.L_x_4053) ;  /* 0x0000000c003c7947 */ /* 0x000fec0003800000 */
.L_x_4056:
        /* <DEDUP_REMOVED lines=9> */
.L_x_4059:
[----:B------:R-:W2:Y:S02]  /*1630*/  LDG.E.U16 R2, desc[UR36][R2.64] ;  /* 0x0000002402027981 */ /* 0x000ea4000c1e1500 */
[----:B--2---:R-:W-:-:S05]  /*1640*/  HADD2.F32 R0, -RZ, R2.H0_H0 ;  /* 0x20000002ff007230 */ /* 0x004fca0000004100 */
[----:B------:R-:W-:-:S04]  /*1650*/  F2FP.BF16.F32.PACK_AB R0, RZ, R0 ;  /* 0x00000000ff00723e */ /* 0x000fc800000010ff */
[----:B------:R-:W-:Y:S01]  /*1660*/  PRMT R24, R0, 0x7610, R24 ;  /* 0x0000761000187816 */ /* 0x000fe20000000018 */
[----:B------:R-:W-:Y:S06]  /*1670*/  BRA `(.L_x_4053) ;  /* 0x0000000c00047947 */ /* 0x000fec0003800000 */
.L_x_4058:
        /* <DEDUP_REMOVED lines=9> */
.L_x_4048:
        /* <DEDUP_REMOVED lines=14> */
.L_x_4062:
        /* <DEDUP_REMOVED lines=9> */
.L_x_4061:
        /* <DEDUP_REMOVED lines=28> */
.L_x_4064:
        /* <DEDUP_REMOVED lines=15> */
.L_x_4063:
[----:B------:R1:W5:Y:S01]  /*1b30*/  LDG.E.U16 R24, desc[UR36][R2.64] ;  /* 0x0000002402187981 */ /* 0x000362000c1e1500 */
[----:B------:R-:W-:Y:S05]  /*1b40*/  BRA `(.L_x_4053) ;  /* 0x0000000400d07947 */ /* 0x000fea0003800000 */
.L_x_4060:
        /* <DEDUP_REMOVED lines=13> */
.L_x_4067:
        /* <DEDUP_REMOVED lines=21> */
.L_x_4071:
[----:B------:R-:W-:Y:S05]  /*1d70*/  BSYNC B1 ;  /* 0x0000000000017941 */ /* 0x000fea0003800000 */
.L_x_4070:
[----:B------:R-:W-:Y:S01]  /*1d80*/  LEA R3, R0, 0x3b800000, 0x17 ;  /* 0x3b80000000037811 */ /* 0x000fe200078eb8ff */
[----:B------:R-:W-:-:S05]  /*1d90*/  IMAD.SHL.U32 R0, R2, 0x100000, RZ ;  /* 0x0010000002007824 */ /* 0x000fca00078e00ff */
[----:B------:R-:W-:-:S07]  /*1da0*/  LOP3.LUT R0, R3, R0, R4, 0xfe, !PT ;  /* 0x0000000003007212 */ /* 0x000fce00078efe04 */
.L_x_4069:
[----:B------:R-:W-:Y:S05]  /*1db0*/  BSYNC B0 ;  /* 0x0000000000007941 */ /* 0x000fea0003800000 */
.L_x_4068:
[----:B------:R-:W-:-:S04]  /*1dc0*/  F2FP.BF16.F32.PACK_AB R0, RZ, R0 ;  /* 0x00000000ff00723e */ /* 0x000fc800000010ff */
[----:B------:R-:W-:Y:S01]  /*1dd0*/  PRMT R24, R0, 0x7610, R24 ;  /* 0x0000761000187816 */ /* 0x000fe20000000018 */
[----:B------:R-:W-:Y:S06]  /*1de0*/  BRA `(.L_x_4053) ;  /* 0x0000000400287947 */ /* 0x000fec0003800000 */
.L_x_4066:
        /* <DEDUP_REMOVED lines=21> */
.L_x_4075:
[----:B------:R-:W-:Y:S05]  /*1f40*/  BSYNC B1 ;  /* 0x0000000000017941 */ /* 0x000fea0003800000 */
.L_x_4074:
[----:B------:R-:W-:Y:S01]  /*1f50*/  LEA R3, R0, 0x37800000, 0x17 ;  /* 0x3780000000037811 */ /* 0x000fe200078eb8ff */
[----:B------:R-:W-:-:S05]  /*1f60*/  IMAD.SHL.U32 R0, R2, 0x200000, RZ ;  /* 0x0020000002007824 */ /* 0x000fca00078e00ff */
[----:B------:R-:W-:-:S07]  /*1f70*/  LOP3.LUT R0, R3, R0, R4, 0xfe, !PT ;  /* 0x0000000003007212 */ /* 0x000fce00078efe04 */
.L_x_4073:
[----:B------:R-:W-:Y:S05]  /*1f80*/  BSYNC B0 ;  /* 0x0000000000007941 */ /* 0x000fea0003800000 */
.L_x_4072:
[----:B------:R-:W-:-:S04]  /*1f90*/  F2FP.BF16.F32.PACK_AB R0, RZ, R0 ;  /* 0x00000000ff00723e */ /* 0x000fc800000010ff */
[----:B------:R-:W-:Y:S01]  /*1fa0*/  PRMT R24, R0, 0x7610, R24 ;  /* 0x0000761000187816 */ /* 0x000fe20000000018 */
[----:B------:R-:W-:Y:S06]  /*1fb0*/  BRA `(.L_x_4053) ;  /* 0x0000000000b47947 */ /* 0x000fec0003800000 */
.L_x_4065:
        /* <DEDUP_REMOVED lines=14> */
.L_x_4079:
[----:B------:R-:W-:Y:S05]  /*20a0*/  BSYNC B0 ;  /* 0x0000000000007941 */ /* 0x000fea0003800000 */
.L_x_4078:
[----:B------:R-:W-:-:S04]  /*20b0*/  F2FP.BF16.F32.PACK_AB R0, RZ, R0 ;  /* 0x00000000ff00723e */ /* 0x000fc800000010ff */
[----:B------:R-:W-:Y:S01]  /*20c0*/  PRMT R24, R0, 0x7610, R24 ;  /* 0x0000761000187816 */ /* 0x000fe20000000018 */
[----:B------:R-:W-:Y:S06]  /*20d0*/  BRA `(.L_x_4053) ;  /* 0x00000000006c7947 */ /* 0x000fec0003800000 */
.L_x_4052:
        /* <DEDUP_REMOVED lines=15> */
[----:B01---5:R-:W-:Y:S05]  /*21d0*/  CALL.ABS.NOINC R2 ;  /* 0x0000000002007343 */ /* 0x023fea0003c00000 */
.L_x_4080:
[----:B------:R-:W-:Y:S01]  /*21e0*/  PRMT R24, RZ, 0x7610, R24 ;  /* 0x00007610ff187816 */ /* 0x000fe20000000018 */
[----:B------:R-:W-:Y:S06]  /*21f0*/  BRA `(.L_x_4053) ;  /* 0x0000000000247947 */ /* 0x000fec0003800000 */
.L_x_4077:
[----:B------:R-:W2:Y:S02]  /*2200*/  LDG.E.64 R2, desc[UR36][R2.64] ;  /* 0x0000002402027981 */ /* 0x000ea4000c1e1b00 */
[----:B--2---:R-:W1:Y:S02]  /*2210*/  I2F.U64 R0, R2 ;  /* 0x0000000200007312 */ /* 0x004e640000301000 */
[----:B-1----:R-:W-:-:S04]  /*2220*/  F2FP.BF16.F32.PACK_AB R0, RZ, R0 ;  /* 0x00000000ff00723e */ /* 0x002fc800000010ff */
[----:B------:R-:W-:Y:S01]  /*2230*/  PRMT R24, R0, 0x7610, R24 ;  /* 0x0000761000187816 */ /* 0x000fe20000000018 */
[----:B------:R-:W-:Y:S06]  /*2240*/  BRA `(.L_x_4053) ;  /* 0x0000000000107947 */ /* 0x000fec0003800000 */
.L_x_4076:
[----:B------:R-:W2:Y:S02]  /*2250*/  LDG.E R2, desc[UR36][R2.64] ;  /* 0x0000002402027981 */ /* 0x000ea4000c1e1900 */
[----:B--2---:R-:W-:-:S04]  /*2260*/  I2FP.F32.U32 R0, R2 ;  /* 0x0000000200007245 */ /* 0x004fc80000201000 */
[----:B------:R-:W-:-:S04]  /*2270*/  F2FP.BF16.F32.PACK_AB R0, RZ, R0 ;  /* 0x00000000ff00723e */ /* 0x000fc800000010ff */
[----:B------:R-:W-:-:S07]  /*2280*/  PRMT R24, R0, 0x7610, R24 ;  /* 0x0000761000187816 */ /* 0x000fce0000000018 */
.L_x_4053:
[----:B-1----:R-:W1:Y:S01]  /*2290*/  LDC.64 R2, c[0x0][0x230] ;  /* 0x00008c00ff027b82 */ /* 0x002e620000000a00 */
[----:B0-----:R-:W-:Y:S01]  /*22a0*/  PRMT R0, R19, 0x9910, RZ ;  /* 0x0000991013007816 */ /* 0x001fe200000000ff */
        /* <DEDUP_REMOVED lines=19> */
.L_x_4084:
[----:B------:R-:W2:Y:S02]  /*23e0*/  LDG.E.U8 R2, desc[UR36][R2.64] ;  /* 0x0000002402027981 */ /* 0x000ea4000c1e1100 */
[----:B--2---:R-:W-:-:S04]  /*23f0*/  I2FP.F32.U32 R0, R2 ;  /* 0x0000000200007245 */ /* 0x004fc80000201000 */
[----:B------:R-:W-:-:S04]  /*2400*/  F2FP.BF16.F32.PACK_AB R0, RZ, R0 ;  /* 0x00000000ff00723e */ /* 0x000fc800000010ff */
[----:B------:R-:W-:Y:S01]  /*2410*/  PRMT R23, R0, 0x7610, R23 ;  /* 0x0000761000177816 */ /* 0x000fe20000000017 */
[----:B------:R-:W-:Y:S06]  /*2420*/  BRA `(.L_x_4086) ;  /* 0x0000000c00c87947 */ /* 0x000fec0003800000 */
.L_x_4083:
        /* <DEDUP_REMOVED lines=11> */
.L_x_4088:
[----:B------:R-:W2:Y:S02]  /*24e0*/  LDG.E R2, desc[UR36][R2.64] ;  /* 0x0000002402027981 */ /* 0x000ea4000c1e1900 */
[----:B--2---:R-:W-:-:S04]  /*24f0*/  I2FP.F32.S32 R0, R2 ;  /* 0x0000000200007245 */ /* 0x004fc80000201400 */
[----:B------:R-:W-:-:S04]  /*2500*/  F2FP.BF16.F32.PACK_AB R0, RZ, R0 ;  /* 0x00000000ff00723e */ /* 0x000fc800000010ff */
[----:B------:R-:W-:Y:S01]  /*2510*/  PRMT R23, R0, 0x7610, R23 ;  /* 0x0000761000177816 */ /* 0x000fe20000000017 */
[----:B------:R-:W-:Y:S06]  /*2520*/  BRA `(.L_x_4086) ;  /* 0x0000000c00887947 */ /* 0x000fec0003800000 */
.L_x_4087:
[----:B------:R-:W2:Y:S02]  /*2530*/  LDG.E.U16 R2, desc[UR36][R2.64] ;  /* 0x0000002402027981 */ /* 0x000ea4000c1e1500 */
[----:B--2---:R-:W0:Y:S02]  /*2540*/  I2F.S16 R0, R2 ;  /* 0x0000000200007306 */ /* 0x004e240000101400 */
[----:B0-----:R-:W-:-:S04]  /*2550*/  F2FP.BF16.F32.PACK_AB R0, RZ, R0 ;  /* 0x00000000ff00723e */ /* 0x001fc800000010ff */
[----:B------:R-:W-:Y:S01]  /*2560*/  PRMT R23, R0, 0x7610, R23 ;  /* 0x0000761000177816 */ /* 0x000fe20000000017 */
[----:B------:R-:W-:Y:S06]  /*2570*/  BRA `(.L_x_4086) ;  /* 0x0000000c00747947 */ /* 0x000fec0003800000 */
.L_x_4082:
        /* <DEDUP_REMOVED lines=9> */
.L_x_4090:
[----:B------:R-:W2:Y:S02]  /*2610*/  LDG.E.U16 R0, desc[UR36][R2.64] ;  /* 0x0000002402007981 */ /* 0x000ea4000c1e1500 */
[----:B--2---:R-:W-:-:S05]  /*2620*/  HADD2.F32 R0, -RZ, R0.H0_H0 ;  /* 0x20000000ff007230 */ /* 0x004fca0000004100 */
[----:B------:R-:W-:-:S04]  /*2630*/  F2FP.BF16.F32.PACK_AB R0, RZ, R0 ;  /* 0x00000000ff00723e */ /* 0x000fc800000010ff */
[----:B------:R-:W-:Y:S01]  /*2640*/  PRMT R23, R0, 0x7610, R23 ;  /* 0x0000761000177816 */ /* 0x000fe20000000017 */
[----:B------:R-:W-:Y:S06]  /*2650*/  BRA `(.L_x_4086) ;  /* 0x0000000c003c7947 */ /* 0x000fec0003800000 */
.L_x_4089:
        /* <DEDUP_REMOVED lines=9> */
.L_x_4092:
[----:B------:R-:W2:Y:S02]  /*26f0*/  LDG.E.U16 R2, desc[UR36][R2.64] ;  /* 0x0000002402027981 */ /* 0x000ea4000c1e1500 */
[----:B--2---:R-:W-:-:S05]  /*2700*/  HADD2.F32 R0, -RZ, R2.H0_H0 ;  /* 0x20000002ff007230 */ /* 0x004fca0000004100 */
[----:B------:R-:W-:-:S04]  /*2710*/  F2FP.BF16.F32.PACK_AB R0, RZ, R0 ;  /* 0x00000000ff00723e */ /* 0x000fc800000010ff */
[----:B------:R-:W-:Y:S01]  /*2720*/  PRMT R23, R0, 0x7610, R23 ;  /* 0x0000761000177816 */ /* 0x000fe20000000017 */
[----:B------:R-:W-:Y:S06]  /*2730*/  BRA `(.L_x_4086) ;  /* 0x0000000c00047947 */ /* 0x000fec0003800000 */
.L_x_4091:
        /* <DEDUP_REMOVED lines=9> */
.L_x_4081:
        /* <DEDUP_REMOVED lines=14> */
.L_x_4095:
        /* <DEDUP_REMOVED lines=9> */
.L_x_4094:
        /* <DEDUP_REMOVED lines=28> */
.L_x_4097:
        /* <DEDUP_REMOVED lines=15> */
.L_x_4096:
[----:B------:R0:W5:Y:S01]  /*2bf0*/  LDG.E.U16 R23, desc[UR36][R2.64] ;  /* 0x0000002402177981 */ /* 0x000162000c1e1500 */
[----:B------:R-:W-:Y:S05]  /*2c00*/  BRA `(.L_x_4086) ;  /* 0x0000000400d07947 */ /* 0x000fea0003800000 */
.L_x_4093:
        /* <DEDUP_REMOVED lines=13> */
.L_x_4100:
        /* <DEDUP_REMOVED lines=21> */
.L_x_4104:
[----:B------:R-:W-:Y:S05]  /*2e30*/  BSYNC B1 ;  /* 0x0000000000017941 */ /* 0x000fea0003800000 */
.L_x_4103:
[----:B------:R-:W-:Y:S01]  /*2e40*/  LEA R3, R0, 0x3b800000, 0x17 ;  /* 0x3b80000000037811 */ /* 0x000fe200078eb8ff */
[----:B------:R-:W-:-:S05]  /*2e50*/  IMAD.SHL.U32 R0, R2, 0x100000, RZ ;  /* 0x0010000002007824 */ /* 0x000fca00078e00ff */
[----:B------:R-:W-:-:S07]  /*2e60*/  LOP3.LUT R0, R3, R0, R4, 0xfe, !PT ;  /* 0x0000000003007212 */ /* 0x000fce00078efe04 */
.L_x_4102:
[----:B------:R-:W-:Y:S05]  /*2e70*/  BSYNC B0 ;  /* 0x0000000000007941 */ /* 0x000fea0003800000 */
.L_x_4101:
[----:B------:R-:W-:-:S04]  /*2e80*/  F2FP.BF16.F32.PACK_AB R0, RZ, R0 ;  /* 0x00000000ff00723e */ /* 0x000fc800000010ff */
[----:B------:R-:W-:Y:S01]  /*2e90*/  PRMT R23, R0, 0x7610, R23 ;  /* 0x0000761000177816 */ /* 0x000fe20000000017 */
[----:B------:R-:W-:Y:S06]  /*2ea0*/  BRA `(.L_x_4086) ;  /* 0x0000000400287947 */ /* 0x000fec0003800000 */
.L_x_4099:
        /* <DEDUP_REMOVED lines=21> */
.L_x_4108:
[----:B------:R-:W-:Y:S05]  /*3000*/  BSYNC B1 ;  /* 0x0000000000017941 */ /* 0x000fea0003800000 */
.L_x_4107:
[----:B------:R-:W-:Y:S01]  /*3010*/  LEA R3, R0, 0x37800000, 0x17 ;  /* 0x3780000000037811 */ /* 0x000fe200078eb8ff */
[----:B------:R-:W-:-:S05]  /*3020*/  IMAD.SHL.U32 R0, R2, 0x200000, RZ ;  /* 0x0020000002007824 */ /* 0x000fca00078e00ff */
[----:B------:R-:W-:-:S07]  /*3030*/  LOP3.LUT R0, R3, R0, R4, 0xfe, !PT ;  /* 0x0000000003007212 */ /* 0x000fce00078efe04 */
.L_x_4106:
[----:B------:R-:W-:Y:S05]  /*3040*/  BSYNC B0 ;  /* 0x0000000000007941 */ /* 0x000fea0003800000 */
.L_x_4105:
[----:B------:R-:W-:-:S04]  /*3050*/  F2FP.BF16.F32.PACK_AB R0, RZ, R0 ;  /* 0x00000000ff00723e */ /* 0x000fc800000010ff */
[----:B------:R-:W-:Y:S01]  /*3060*/  PRMT R23, R0, 0x7610, R23 ;  /* 0x0000761000177816 */ /* 0x000fe20000000017 */
[----:B------:R-:W-:Y:S06]  /*3070*/  BRA `(.L_x_4086) ;  /* 0x0000000000b47947 */ /* 0x000fec0003800000 */
.L_x_4098:
        /* <DEDUP_REMOVED lines=14> */
.L_x_4112:
[----:B------:R-:W-:Y:S05]  /*3160*/  BSYNC B0 ;  /* 0x0000000000007941 */ /* 0x000fea0003800000 */
.L_x_4111:
[----:B------:R-:W-:-:S04]  /*3170*/  F2FP.BF16.F32.PACK_AB R0, RZ, R0 ;  /* 0x00000000ff00723e */ /* 0x000fc800000010ff */
[----:B------:R-:W-:Y:S01]  /*3180*/  PRMT R23, R0, 0x7610, R23 ;  /* 0x0000761000177816 */ /* 0x000fe20000000017 */
[----:B------:R-:W-:Y:S06]  /*3190*/  BRA `(.L_x_4086) ;  /* 0x00000000006c7947 */ /* 0x000fec0003800000 */
.L_x_4085:
        /* <DEDUP_REMOVED lines=16> */
.L_x_4113:
[----:B------:R-:W-:Y:S01]  /*32a0*/  PRMT R23, RZ, 0x7610, R23 ;  /* 0x00007610ff177816 */ /* 0x000fe20000000017 */
[----:B------:R-:W-:Y:S06]  /*32b0*/  BRA `(.L_x_4086) ;  /* 0x0000000000247947 */ /* 0x000fec0003800000 */
.L_x_4110:
[----:B------:R-:W2:Y:S02]  /*32c0*/  LDG.E.64 R2, desc[UR36][R2.64] ;  /* 0x0000002402027981 */ /* 0x000ea4000c1e1b00 */
[----:B--2---:R-:W0:Y:S02]  /*32d0*/  I2F.U64 R0, R2 ;  /* 0x0000000200007312 */ /* 0x004e240000301000 */
[----:B0-----:R-:W-:-:S04]  /*32e0*/  F2FP.BF16.F32.PACK_AB R0, RZ, R0 ;  /* 0x00000000ff00723e */ /* 0x001fc800000010ff */
[----:B------:R-:W-:Y:S01]  /*32f0*/  PRMT R23, R0, 0x7610, R23 ;  /* 0x0000761000177816 */ /* 0x000fe20000000017 */
[----:B------:R-:W-:Y:S06]  /*3300*/  BRA `(.L_x_4086) ;  /* 0x0000000000107947 */ /* 0x000fec0003800000 */
.L_x_4109:
[----:B------:R-:W2:Y:S02]  /*3310*/  LDG.E R2, desc[UR36][R2.64] ;  /* 0x0000002402027981 */ /* 0x000ea4000c1e1900 */
[----:B--2---:R-:W-:-:S04]  /*3320*/  I2FP.F32.U32 R0, R2 ;  /* 0x0000000200007245 */ /* 0x004fc80000201000 */
[----:B------:R-:W-:-:S04]  /*3330*/  F2FP.BF16.F32.PACK_AB R0, RZ, R0 ;  /* 0x00000000ff00723e */ /* 0x000fc800000010ff */
[----:B------:R-:W-:-:S07]  /*3340*/  PRMT R23, R0, 0x7610, R23 ;  /* 0x0000761000177816 */ /* 0x000fce0000000017 */
.L_x_4086:
[----:B------:R-:W-:-:S07]  /*3350*/  VIADD R26, R26, 0x80 ;  /* 0x000000801a1a7836 */ /* 0x000fce0000000000 */
.L_x_4014:
[----:B------:R-:W-:Y:S05]  /*3360*/  BSYNC B6 ;  /* 0x0000000000067941 */ /* 0x000fea0003800000 */
.L_x_4013:
[----:B------:R-:W1:Y:S01]  /*3370*/  LDC R0, c[0x0][0x210] ;  /* 0x00008400ff007b82 */ /* 0x000e620000000800 */
[----:B------:R-:W-:Y:S01]  /*3380*/  BSSY B6, `(.L_x_4114) ;  /* 0x000032c000067945 */ /* 0x000fe20003800000 */
[----:B------:R-:W-:Y:S02]  /*3390*/  PRMT R22, RZ, 0x7610, R22 ;  /* 0x00007610ff167816 */ /* 0x000fe40000000016 */
[----:B------:R-:W-:Y:S01]  /*33a0*/  PRMT R18, RZ, 0x7610, R18 ;  /* 0x00007610ff127816 */ /* 0x000fe20000000012 */
[----:B-1----:R-:W-:-:S05]  /*33b0*/  IMAD R0, R25, -0x200, R0 ;  /* 0xfffffe0019007824 */ /* 0x002fca00078e0200 */
[----:B------:R-:W-:-:S13]  /*33c0*/  ISETP.GE.AND P0, PT, R26, R0, PT ;  /* 0x000000001a00720c */ /* 0x000fda0003f06270 */
        /* <DEDUP_REMOVED lines=23> */
.L_x_4119:
[----:B------:R-:W2:Y:S02]  /*3540*/  LDG.E.U8 R2, desc[UR36][R2.64] ;  /* 0x0000002402027981 */ /* 0x000ea4000c1e1100 */
[----:B--2---:R-:W-:-:S04]  /*3550*/  I2FP.F32.U32 R0, R2 ;  /* 0x0000000200007245 */ /* 0x004fc80000201000 */
[----:B------:R-:W-:-:S04]  /*3560*/  F2FP.BF16.F32.PACK_AB R0, RZ, R0 ;  /* 0x00000000ff00723e */ /* 0x000fc800000010ff */
[----:B------:R-:W-:Y:S01]  /*3570*/  PRMT R28, R0, 0x7610, R28 ;  /* 0x00007610001c7816 */ /* 0x000fe2000000001c */
[----:B------:R-:W-:Y:S06]  /*3580*/  BRA `(.L_x_4121) ;  /* 0x0000000c00c87947 */ /* 0x000fec0003800000 */
.L_x_4118:
        /* <DEDUP_REMOVED lines=11> */
.L_x_4123:
[----:B------:R-:W2:Y:S02]  /*3640*/  LDG.E R2, desc[UR36][R2.64] ;  /* 0x0000002402027981 */ /* 0x000ea4000c1e1900 */
[----:B--2---:R-:W-:-:S04]  /*3650*/  I2FP.F32.S32 R0, R2 ;  /* 0x0000000200007245 */ /* 0x004fc80000201400 */
[----:B------:R-:W-:-:S04]  /*3660*/  F2FP.BF16.F32.PACK_AB R0, RZ, R0 ;  /* 0x00000000ff00723e */ /* 0x000fc800000010ff */
[----:B------:R-:W-:Y:S01]  /*3670*/  PRMT R28, R0, 0x7610, R28 ;  /* 0x00007610001c7816 */ /* 0x000fe2000000001c */
[----:B------:R-:W-:Y:S06]  /*3680*/  BRA `(.L_x_4121) ;  /* 0x0000000c00887947 */ /* 0x000fec0003800000 */
.L_x_4122:
[----:B------:R-:W2:Y:S02]  /*3690*/  LDG.E.U16 R2, desc[UR36][R2.64] ;  /* 0x0000002402027981 */ /* 0x000ea4000c1e1500 */
[----:B--2---:R-:W0:Y:S02]  /*36a0*/  I2F.S16 R0, R2 ;  /* 0x0000000200007306 */ /* 0x004e240000101400 */
[----:B0-----:R-:W-:-:S04]  /*36b0*/  F2FP.BF16.F32.PACK_AB R0, RZ, R0 ;  /* 0x00000000ff00723e */ /* 0x001fc800000010ff */
[----:B------:R-:W-:Y:S01]  /*36c0*/  PRMT R28, R0, 0x7610, R28 ;  /* 0x00007610001c7816 */ /* 0x000fe2000000001c */
[----:B------:R-:W-:Y:S06]  /*36d0*/  BRA `(.L_x_4121) ;  /* 0x0000000c00747947 */ /* 0x000fec0003800000 */
.L_x_4117:
        /* <DEDUP_REMOVED lines=9> */
.L_x_4125:
[----:B------:R-:W2:Y:S02]  /*3770*/  LDG.E.U16 R0, desc[UR36][R2.64] ;  /* 0x0000002402007981 */ /* 0x000ea4000c1e1500 */
[----:B--2---:R-:W-:-:S05]  /*3780*/  HADD2.F32 R0, -RZ, R0.H0_H0 ;  /* 0x20000000ff007230 */ /* 0x004fca0000004100 */
[----:B------:R-:W-:-:S04]  /*3790*/  F2FP.BF16.F32.PACK_AB R0, RZ, R0 ;  /* 0x00000000ff00723e */ /* 0x000fc800000010ff */
[----:B------:R-:W-:Y:S01]  /*37a0*/  PRMT R28, R0, 0x7610, R28 ;  /* 0x00007610001c7816 */ /* 0x000fe2000000001c */
[----:B------:R-:W-:Y:S06]  /*37b0*/  BRA `(.L_x_4121) ;  /* 0x0000000c003c7947 */ /* 0x000fec0003800000 */
.L_x_4124:
        /* <DEDUP_REMOVED lines=9> */
.L_x_4127:
[----:B------:R-:W2:Y:S02]  /*3850*/  LDG.E.U16 R2, desc[UR36][R2.64] ;  /* 0x0000002402027981 */ /* 0x000ea4000c1e1500 */
[----:B--2---:R-:W-:-:S05]  /*3860*/  HADD2.F32 R0, -RZ, R2.H0_H0 ;  /* 0x20000002ff007230 */ /* 0x004fca0000004100 */
[----:B------:R-:W-:-:S04]  /*3870*/  F2FP.BF16.F32.PACK_AB R0, RZ, R0 ;  /* 0x00000000ff00723e */ /* 0x000fc800000010ff */
[----:B------:R-:W-:Y:S01]  /*3880*/  PRMT R28, R0, 0x7610, R28 ;  /* 0x00007610001c7816 */ /* 0x000fe2000000001c */
[----:B------:R-:W-:Y:S06]  /*3890*/  BRA `(.L_x_4121) ;  /* 0x0000000c00047947 */ /* 0x000fec0003800000 */
.L_x_4126:
        /* <DEDUP_REMOVED lines=9> */
.L_x_4116:
        /* <DEDUP_REMOVED lines=14> */
.L_x_4130:
        /* <DEDUP_REMOVED lines=9> */
.L_x_4129:
        /* <DEDUP_REMOVED lines=28> */
.L_x_4132:
        /* <DEDUP_REMOVED lines=15> */
.L_x_4131:
[----:B------:R0:W5:Y:S01]  /*3d50*/  LDG.E.U16 R28, desc[UR36][R2.64] ;  /* 0x00000024021c7981 */ /* 0x000162000c1e1500 */
[----:B------:R-:W-:Y:S05]  /*3d60*/  BRA `(.L_x_4121) ;  /* 0x0000000400d07947 */ /* 0x000fea0003800000 */
.L_x_4128:
        /* <DEDUP_REMOVED lines=13> */
.L_x_4135:
        /* <DEDUP_REMOVED lines=21> */
.L_x_4139:
[----:B------:R-:W-:Y:S05]  /*3f90*/  BSYNC B1 ;  /* 0x0000000000017941 */ /* 0x000fea0003800000 */
.L_x_4138:
[----:B------:R-:W-:Y:S01]  /*3fa0*/  LEA R3, R0, 0x3b800000, 0x17 ;  /* 0x3b80000000037811 */ /* 0x000fe200078eb8ff */
[----:B------:R-:W-:-:S05]  /*3fb0*/  IMAD.SHL.U32 R0, R2, 0x100000, RZ ;  /* 0x0010000002007824 */ /* 0x000fca00078e00ff */
[----:B------:R-:W-:-:S07]  /*3fc0*/  LOP3.LUT R0, R3, R0, R4, 0xfe, !PT ;  /* 0x0000000003007212 */ /* 0x000fce00078efe04 */
.L_x_4137:
[----:B------:R-:W-:Y:S05]  /*3fd0*/  BSYNC B0 ;  /* 0x0000000000007941 */ /* 0x000fea0003800000 */
.L_x_4136:
[----:B------:R-:W-:-:S04]  /*3fe0*/  F2FP.BF16.F32.PACK_AB R0, RZ, R0 ;  /* 0x00000000ff00723e */ /* 0x000fc800000010ff */
[----:B------:R-:W-:Y:S01]  /*3ff0*/  PRMT R28, R0, 0x7610, R28 ;  /* 0x00007610001c7816 */ /* 0x000fe2000000001c */
[----:B------:R-:W-:Y:S06]  /*4000*/  BRA `(.L_x_4121) ;  /* 0x0000000400287947 */ /* 0x000fec0003800000 */
.L_x_4134:
        /* <DEDUP_REMOVED lines=21> */
.L_x_4143:
[----:B------:R-:W-:Y:S05]  /*4160*/  BSYNC B1 ;  /* 0x0000000000017941 */ /* 0x000fea0003800000 */
.L_x_4142:
[----:B------:R-:W-:Y:S01]  /*4170*/  LEA R3, R0, 0x37800000, 0x17 ;  /* 0x3780000000037811 */ /* 0x000fe200078eb8ff */
[----:B------:R-:W-:-:S05]  /*4180*/  IMAD.SHL.U32 R0, R2, 0x200000, RZ ;  /* 0x0020000002007824 */ /* 0x000fca00078e00ff */
[----:B------:R-:W-:-:S07]  /*4190*/  LOP3.LUT R0, R3, R0, R4, 0xfe, !PT ;  /* 0x0000000003007212 */ /* 0x000fce00078efe04 */
.L_x_4141:
[----:B------:R-:W-:Y:S05]  /*41a0*/  BSYNC B0 ;  /* 0x0000000000007941 */ /* 0x000fea0003800000 */
.L_x_4140:
[----:B------:R-:W-:-:S04]  /*41b0*/  F2FP.BF16.F32.PACK_AB R0, RZ, R0 ;  /* 0x00000000ff00723e */ /* 0x000fc800000010ff */
[----:B------:R-:W-:Y:S01]  /*41c0*/  PRMT R28, R0, 0x7610, R28 ;  /* 0x00007610001c7816 */ /* 0x000fe2000000001c */
[----:B------:R-:W-:Y:S06]  /*41d0*/  BRA `(.L_x_4121) ;  /* 0x0000000000b47947 */ /* 0x000fec0003800000 */
.L_x_4133:
        /* <DEDUP_REMOVED lines=14> */
.L_x_4147:
[----:B------:R-:W-:Y:S05]  /*42c0*/  BSYNC B0 ;  /* 0x0000000000007941 */ /* 0x000fea0003800000 */
.L_x_4146:
[----:B------:R-:W-:-:S04]  /*42d0*/  F2FP.BF16.F32.PACK_AB R0, RZ, R0 ;  /* 0x00000000ff00723e */ /* 0x000fc800000010ff */
[----:B------:R-:W-:Y:S01]  /*42e0*/  PRMT R28, R0, 0x7610, R28 ;  /* 0x00007610001c7816 */ /* 0x000fe2000000001c */
[----:B------:R-:W-:Y:S06]  /*42f0*/  BRA `(.L_x_4121) ;  /* 0x00000000006c7947 */ /* 0x000fec0003800000 */
.L_x_4120:
        /* <DEDUP_REMOVED lines=16> */
.L_x_4148:
[----:B------:R-:W-:Y:S01]  /*4400*/  PRMT R28, RZ, 0x7610, R28 ;  /* 0x00007610ff1c7816 */ /* 0x000fe2000000001c */
[----:B------:R-:W-:Y:S06]  /*4410*/  BRA `(.L_x_4121) ;  /* 0x0000000000247947 */ /* 0x000fec0003800000 */
.L_x_4145:
[----:B------:R-:W2:Y:S02]  /*4420*/  LDG.E.64 R2, desc[UR36][R2.64] ;  /* 0x0000002402027981 */ /* 0x000ea4000c1e1b00 */
[----:B--2---:R-:W0:Y:S02]  /*4430*/  I2F.U64 R0, R2 ;  /* 0x0000000200007312 */ /* 0x004e240000301000 */
[----:B0-----:R-:W-:-:S04]  /*4440*/  F2FP.BF16.F32.PACK_AB R0, RZ, R0 ;  /* 0x00000000ff00723e */ /* 0x001fc800000010ff */
[----:B------:R-:W-:Y:S01]  /*4450*/  PRMT R28, R0, 0x7610, R28 ;  /* 0x00007610001c7816 */ /* 0x000fe2000000001c */
[----:B------:R-:W-:Y:S06]  /*4460*/  BRA `(.L_x_4121) ;  /* 0x0000000000107947 */ /* 0x000fec0003800000 */
.L_x_4144:
[----:B------:R-:W2:Y:S02]  /*4470*/  LDG.E R2, desc[UR36][R2.64] ;  /* 0x0000002402027981 */ /* 0x000ea4000c1e1900 */
[----:B--2---:R-:W-:-:S04]  /*4480*/  I2FP.F32.U32 R0, R2 ;  /* 0x0000000200007245 */ /* 0x004fc80000201000 */
[----:B------:R-:W-:-:S04]  /*4490*/  F2FP.BF16.F32.PACK_AB R0, RZ, R0 ;  /* 0x00000000ff00723e */ /* 0x000fc800000010ff */
[----:B------:R-:W-:-:S07]  /*44a0*/  PRMT R28, R0, 0x7610, R28 ;  /* 0x00007610001c7816 */ /* 0x000fce000000001c */
.L_x_4121:
        /* <DEDUP_REMOVED lines=21> */
.L_x_4152:
[----:B------:R-:W2:Y:S02]  /*4600*/  LDG.E.U8 R2, desc[UR36][R2.64] ;  /* 0x0000002402027981 */ /* 0x000ea4000c1e1100 */
[----:B--2---:R-:W-:-:S04]  /*4610*/  I2FP.F32.U32 R0, R2 ;  /* 0x0000000200007245 */ /* 0x004fc80000201000 */
[----:B------:R-:W-:-:S04]  /*4620*/  F2FP.BF16.F32.PACK_AB R0, RZ, R0 ;  /* 0x00000000ff00723e */ /* 0x000fc800000010ff */
[----:B------:R-:W-:Y:S01]  /*4630*/  PRMT R22, R0, 0x7610, R22 ;  /* 0x0000761000167816 */ /* 0x000fe20000000016 */
[----:B------:R-:W-:Y:S06]  /*4640*/  BRA `(.L_x_4154) ;  /* 0x0000000c00c87947 */ /* 0x000fec0003800000 */
.L_x_4151:
        /* <DEDUP_REMOVED lines=11> */
.L_x_4156:
[----:B------:R-:W2:Y:S02]  /*4700*/  LDG.E R2, desc[UR36][R2.64] ;  /* 0x0000002402027981 */ /* 0x000ea4000c1e1900 */
[----:B--2---:R-:W-:-:S04]  /*4710*/  I2FP.F32.S32 R0, R2 ;  /* 0x0000000200007245 */ /* 0x004fc80000201400 */
[----:B------:R-:W-:-:S04]  /*4720*/  F2FP.BF16.F32.PACK_AB R0, RZ, R0 ;  /* 0x00000000ff00723e */ /* 0x000fc800000010ff */
[----:B------:R-:W-:Y:S01]  /*4730*/  PRMT R22, R0, 0x7610, R22 ;  /* 0x0000761000167816 */ /* 0x000fe20000000016 */
[----:B------:R-:W-:Y:S06]  /*4740*/  BRA `(.L_x_4154) ;  /* 0x0000000c00887947 */ /* 0x000fec0003800000 */
.L_x_4155:
[----:B------:R-:W2:Y:S02]  /*4750*/  LDG.E.U16 R2, desc[UR36][R2.64] ;  /* 0x0000002402027981 */ /* 0x000ea4000c1e1500 */
[----:B--2---:R-:W0:Y:S02]  /*4760*/  I2F.S16 R0, R2 ;  /* 0x0000000200007306 */ /* 0x004e240000101400 */
[----:B0-----:R-:W-:-:S04]  /*4770*/  F2FP.BF16.F32.PACK_AB R0, RZ, R0 ;  /* 0x00000000ff00723e */ /* 0x001fc800000010ff */
[----:B------:R-:W-:Y:S01]  /*4780*/  PRMT R22, R0, 0x7610, R22 ;  /* 0x0000761000167816 */ /* 0x000fe20000000016 */
[----:B------:R-:W-:Y:S06]  /*4790*/  BRA `(.L_x_4154) ;  /* 0x0000000c00747947 */ /* 0x000fec0003800000 */
.L_x_4150:
        /* <DEDUP_REMOVED lines=9> */
.L_x_4158:
[----:B------:R-:W2:Y:S02]  /*4830*/  LDG.E.U16 R0, desc[UR36][R2.64] ;  /* 0x0000002402007981 */ /* 0x000ea4000c1e1500 */
[----:B--2---:R-:W-:-:S05]  /*4840*/  HADD2.F32 R0, -RZ, R0.H0_H0 ;  /* 0x20000000ff007230 */ /* 0x004fca0000004100 */
[----:B------:R-:W-:-:S04]  /*4850*/  F2FP.BF16.F32.PACK_AB R0, RZ, R0 ;  /* 0x00000000ff00723e */ /* 0x000fc800000010ff */
[----:B------:R-:W-:Y:S01]  /*4860*/  PRMT R22, R0, 0x7610, R22 ;  /* 0x0000761000167816 */ /* 0x000fe20000000016 */
[----:B------:R-:W-:Y:S06]  /*4870*/  BRA `(.L_x_4154) ;  /* 0x0000000c003c7947 */ /* 0x000fec0003800000 */
.L_x_4157:
        /* <DEDUP_REMOVED lines=9> */
.L_x_4160:
[----:B------:R-:W2:Y:S02]  /*4910*/  LDG.E.U16 R2, desc[UR36][R2.64] ;  /* 0x0000002402027981 */ /* 0x000ea4000c1e1500 */
[----:B--2---:R-:W-:-:S05]  /*4920*/  HADD2.F32 R0, -RZ, R2.H0_H0 ;  /* 0x20000002ff007230 */ /* 0x004fca0000004100 */
[----:B------:R-:W-:-:S04]  /*4930*/  F2FP.BF16.F32.PACK_AB R0, RZ, R0 ;  /* 0x00000000ff00723e */ /* 0x000fc800000010ff */
[----:B------:R-:W-:Y:S01]  /*4940*/  PRMT R22, R0, 0x7610, R22 ;  /* 0x0000761000167816 */ /* 0x000fe20000000016 */
[----:B------:R-:W-:Y:S06]  /*4950*/  BRA `(.L_x_4154) ;  /* 0x0000000c00047947 */ /* 0x000fec0003800000 */
.L_x_4159:
        /* <DEDUP_REMOVED lines=9> */
.L_x_4149:
        /* <DEDUP_REMOVED lines=14> */
.L_x_4163:
        /* <DEDUP_REMOVED lines=9> */
.L_x_4162:
        /* <DEDUP_REMOVED lines=28> */
.L_x_4165:
        /* <DEDUP_REMOVED lines=15> */
.L_x_4164:
[----:B------:R0:W5:Y:S01]  /*4e10*/  LDG.E.U16 R22, desc[UR36][R2.64] ;  /* 0x0000002402167981 */ /* 0x000162000c1e1500 */
[----:B------:R-:W-:Y:S05]  /*4e20*/  BRA `(.L_x_4154) ;  /* 0x0000000400d07947 */ /* 0x000fea0003800000 */
.L_x_4161:
        /* <DEDUP_REMOVED lines=13> */
.L_x_4168:
        /* <DEDUP_REMOVED lines=21> */
.L_x_4172:
[----:B------:R-:W-:Y:S05]  /*5050*/  BSYNC B1 ;  /* 0x0000000000017941 */ /* 0x000fea0003800000 */
.L_x_4171:
[----:B------:R-:W-:Y:S01]  /*5060*/  LEA R3, R0, 0x3b800000, 0x17 ;  /* 0x3b80000000037811 */ /* 0x000fe200078eb8ff */
[----:B------:R-:W-:-:S05]  /*5070*/  IMAD.SHL.U32 R0, R2, 0x100000, RZ ;  /* 0x0010000002007824 */ /* 0x000fca00078e00ff */
[----:B------:R-:W-:-:S07]  /*5080*/  LOP3.LUT R0, R3, R0, R4, 0xfe, !PT ;  /* 0x0000000003007212 */ /* 0x000fce00078efe04 */
.L_x_4170:
[----:B------:R-:W-:Y:S05]  /*5090*/  BSYNC B0 ;  /* 0x0000000000007941 */ /* 0x000fea0003800000 */
.L_x_4169:
[----:B------:R-:W-:-:S04]  /*50a0*/  F2FP.BF16.F32.PACK_AB R0, RZ, R0 ;  /* 0x00000000ff00723e */ /* 0x000fc800000010ff */
[----:B------:R-:W-:Y:S01]  /*50b0*/  PRMT R22, R0, 0x7610, R22 ;  /* 0x0000761000167816 */ /* 0x000fe20000000016 */
[----:B------:R-:W-:Y:S06]  /*50c0*/  BRA `(.L_x_4154) ;  /* 0x0000000400287947 */ /* 0x000fec0003800000 */
.L_x_4167:
        /* <DEDUP_REMOVED lines=21> */
.L_x_4176:
[----:B------:R-:W-:Y:S05]  /*5220*/  BSYNC B1 ;  /* 0x0000000000017941 */ /* 0x000fea0003800000 */
.L_x_4175:
[----:B------:R-:W-:Y:S01]  /*5230*/  LEA R3, R0, 0x37800000, 0x17 ;  /* 0x3780000000037811 */ /* 0x000fe200078eb8ff */
[----:B------:R-:W-:-:S05]  /*5240*/  IMAD.SHL.U32 R0, R2, 0x200000, RZ ;  /* 0x0020000002007824 */ /* 0x000fca00078e00ff */
[----:B------:R-:W-:-:S07]  /*5250*/  LOP3.LUT R0, R3, R0, R4, 0xfe, !PT ;  /* 0x0000000003007212 */ /* 0x000fce00078efe04 */
.L_x_4174:
[----:B------:R-:W-:Y:S05]  /*5260*/  BSYNC B0 ;  /* 0x0000000000007941 */ /* 0x000fea0003800000 */
.L_x_4173:
[----:B------:R-:W-:-:S04]  /*5270*/  F2FP.BF16.F32.PACK_AB R0, RZ, R0 ;  /* 0x00000000ff00723e */ /* 0x000fc800000010ff */
[----:B------:R-:W-:Y:S01]  /*5280*/  PRMT R22, R0, 0x7610, R22 ;  /* 0x0000761000167816 */ /* 0x000fe20000000016 */
[----:B------:R-:W-:Y:S06]  /*5290*/  BRA `(.L_x_4154) ;  /* 0x0000000000b47947 */ /* 0x000fec0003800000 */
.L_x_4166:
        /* <DEDUP_REMOVED lines=14> */
.L_x_4180:
[----:B------:R-:W-:Y:S05]  /*5380*/  BSYNC B0 ;  /* 0x0000000000007941 */ /* 0x000fea0003800000 */
.L_x_4179:
[----:B------:R-:W-:-:S04]  /*5390*/  F2FP.BF16.F32.PACK_AB R0, RZ, R0 ;  /* 0x00000000ff00723e */ /* 0x000fc800000010ff */
[----:B------:R-:W-:Y:S01]  /*53a0*/  PRMT R22, R0, 0x7610, R22 ;  /* 0x0000761000167816 */ /* 0x000fe20000000016 */
[----:B------:R-:W-:Y:S06]  /*53b0*/  BRA `(.L_x_4154) ;  /* 0x00000000006c7947 */ /* 0x000fec0003800000 */
.L_x_4153:
        /* <DEDUP_REMOVED lines=16> */
.L_x_4181:
[----:B------:R-:W-:Y:S01]  /*54c0*/  PRMT R22, RZ, 0x7610, R22 ;  /* 0x00007610ff167816 */ /* 0x000fe20000000016 */
[----:B------:R-:W-:Y:S06]  /*54d0*/  BRA `(.L_x_4154) ;  /* 0x0000000000247947 */ /* 0x000fec0003800000 */
.L_x_4178:
[----:B------:R-:W2:Y:S02]  /*54e0*/  LDG.E.64 R2, desc[UR36][R2.64] ;  /* 0x0000002402027981 */ /* 0x000ea4000c1e1b00 */
[----:B--2---:R-:W0:Y:S02]  /*54f0*/  I2F.U64 R0, R2 ;  /* 0x0000000200007312 */ /* 0x004e240000301000 */
[----:B0-----:R-:W-:-:S04]  /*5500*/  F2FP.BF16.F32.PACK_AB R0, RZ, R0 ;  /* 0x00000000ff00723e */ /* 0x001fc800000010ff */
[----:B------:R-:W-:Y:S01]  /*5510*/  PRMT R22, R0, 0x7610, R22 ;  /* 0x0000761000167816 */ /* 0x000fe20000000016 */
[----:B------:R-:W-:Y:S06]  /*5520*/  BRA `(.L_x_4154) ;  /* 0x0000000000107947 */ /* 0x000fec0003800000 */
.L_x_4177:
[----:B------:R-:W2:Y:S02]  /*5530*/  LDG.E R2, desc[UR36][R2.64] ;  /* 0x0000002402027981 */ /* 0x000ea4000c1e1900 */
[----:B--2---:R-:W-:-:S04]  /*5540*/  I2FP.F32.U32 R0, R2 ;  /* 0x0000000200007245 */ /* 0x004fc80000201000 */
[----:B------:R-:W-:-:S04]  /*5550*/  F2FP.BF16.F32.PACK_AB R0, RZ, R0 ;  /* 0x00000000ff00723e */ /* 0x000fc800000010ff */
[----:B------:R-:W-:-:S07]  /*5560*/  PRMT R22, R0, 0x7610, R22 ;  /* 0x0000761000167816 */ /* 0x000fce0000000016 */
.L_x_4154:
        /* <DEDUP_REMOVED lines=21> */
.L_x_4185:
[----:B------:R-:W2:Y:S02]  /*56c0*/  LDG.E.U8 R2, desc[UR36][R2.64] ;  /* 0x0000002402027981 */ /* 0x000ea4000c1e1100 */
[----:B--2---:R-:W-:-:S04]  /*56d0*/  I2FP.F32.U32 R0, R2 ;  /* 0x0000000200007245 */ /* 0x004fc80000201000 */
[----:B------:R-:W-:-:S04]  /*56e0*/  F2FP.BF16.F32.PACK_AB R0, RZ, R0 ;  /* 0x00000000ff00723e */ /* 0x000fc800000010ff */
[----:B------:R-:W-:Y:S01]  /*56f0*/  PRMT R18, R0, 0x7610, R18 ;  /* 0x0000761000127816 */ /* 0x000fe20000000012 */
[----:B------:R-:W-:Y:S06]  /*5700*/  BRA `(.L_x_4187) ;  /* 0x0000000c00c87947 */ /* 0x000fec0003800000 */
.L_x_4184:
        /* <DEDUP_REMOVED lines=11> */
.L_x_4189:
[----:B------:R-:W2:Y:S02]  /*57c0*/  LDG.E R2, desc[UR36][R2.64] ;  /* 0x0000002402027981 */ /* 0x000ea4000c1e1900 */
[----:B--2---:R-:W-:-:S04]  /*57d0*/  I2FP.F32.S32 R0, R2 ;  /* 0x0000000200007245 */ /* 0x004fc80000201400 */
[----:B------:R-:W-:-:S04]  /*57e0*/  F2FP.BF16.F32.PACK_AB R0, RZ, R0 ;  /* 0x00000000ff00723e */ /* 0x000fc800000010ff */
[----:B------:R-:W-:Y:S01]  /*57f0*/  PRMT R18, R0, 0x7610, R18 ;  /* 0x0000761000127816 */ /* 0x000fe20000000012 */
[----:B------:R-:W-:Y:S06]  /*5800*/  BRA `(.L_x_4187) ;  /* 0x0000000c00887947 */ /* 0x000fec0003800000 */
.L_x_4188:
[----:B------:R-:W2:Y:S02]  /*5810*/  LDG.E.U16 R2, desc[UR36][R2.64] ;  /* 0x0000002402027981 */ /* 0x000ea4000c1e1500 */
[----:B--2---:R-:W0:Y:S02]  /*5820*/  I2F.S16 R0, R2 ;  /* 0x0000000200007306 */ /* 0x004e240000101400 */
[----:B0-----:R-:W-:-:S04]  /*5830*/  F2FP.BF16.F32.PACK_AB R0, RZ, R0 ;  /* 0x00000000ff00723e */ /* 0x001fc800000010ff */
[----:B------:R-:W-:Y:S01]  /*5840*/  PRMT R18, R0, 0x7610, R18 ;  /* 0x0000761000127816 */ /* 0x000fe20000000012 */
[----:B------:R-:W-:Y:S06]  /*5850*/  BRA `(.L_x_4187) ;  /* 0x0000000c00747947 */ /* 0x000fec0003800000 */
.L_x_4183:
        /* <DEDUP_REMOVED lines=9> */
.L_x_4191:
[----:B------:R-:W2:Y:S02]  /*58f0*/  LDG.E.U16 R0, desc[UR36][R2.64] ;  /* 0x0000002402007981 */ /* 0x000ea4000c1e1500 */
[----:B--2---:R-:W-:-:S05]  /*5900*/  HADD2.F32 R0, -RZ, R0.H0_H0 ;  /* 0x20000000ff007230 */ /* 0x004fca0000004100 */
[----:B------:R-:W-:-:S04]  /*5910*/  F2FP.BF16.F32.PACK_AB R0, RZ, R0 ;  /* 0x00000000ff00723e */ /* 0x000fc800000010ff */
[----:B------:R-:W-:Y:S01]  /*5920*/  PRMT R18, R0, 0x7610, R18 ;  /* 0x0000761000127816 */ /* 0x000fe20000000012 */
[----:B------:R-:W-:Y:S06]  /*5930*/  BRA `(.L_x_4187) ;  /* 0x0000000c003c7947 */ /* 0x000fec0003800000 */
.L_x_4190:
        /* <DEDUP_REMOVED lines=9> */
.L_x_4193:
[----:B------:R-:W2:Y:S02]  /*59d0*/  LDG.E.U16 R2, desc[UR36][R2.64] ;  /* 0x0000002402027981 */ /* 0x000ea4000c1e1500 */
[----:B--2---:R-:W-:-:S05]  /*59e0*/  HADD2.F32 R0, -RZ, R2.H0_H0 ;  /* 0x20000002ff007230 */ /* 0x004fca0000004100 */
[----:B------:R-:W-:-:S04]  /*59f0*/  F2FP.BF16.F32.PACK_AB R0, RZ, R0 ;  /* 0x00000000ff00723e */ /* 0x000fc800000010ff */
[----:B------:R-:W-:Y:S01]  /*5a00*/  PRMT R18, R0, 0x7610, R18 ;  /* 0x0000761000127816 */ /* 0x000fe20000000012 */
[----:B------:R-:W-:Y:S06]  /*5a10*/  BRA `(.L_x_4187) ;  /* 0x0000000c00047947 */ /* 0x000fec0003800000 */
.L_x_4192:
        /* <DEDUP_REMOVED lines=9> */
.L_x_4182:
        /* <DEDUP_REMOVED lines=14> */
.L_x_4196:
        /* <DEDUP_REMOVED lines=9> */
.L_x_4195:
        /* <DEDUP_REMOVED lines=28> */
.L_x_4198:
        /* <DEDUP_REMOVED lines=15> */
.L_x_4197:
[----:B------:R0:W5:Y:S01]  /*5ed0*/  LDG.E.U16 R18, desc[UR36][R2.64] ;  /* 0x0000002402127981 */ /* 0x000162000c1e1500 */
[----:B------:R-:W-:Y:S05]  /*5ee0*/  BRA `(.L_x_4187) ;  /* 0x0000000400d07947 */ /* 0x000fea0003800000 */
.L_x_4194:
        /* <DEDUP_REMOVED lines=13> */
.L_x_4201:
        /* <DEDUP_REMOVED lines=21> */
.L_x_4205:
[----:B------:R-:W-:Y:S05]  /*6110*/  BSYNC B1 ;  /* 0x0000000000017941 */ /* 0x000fea0003800000 */
.L_x_4204:
[----:B------:R-:W-:Y:S01]  /*6120*/  LEA R3, R0, 0x3b800000, 0x17 ;  /* 0x3b80000000037811 */ /* 0x000fe200078eb8ff */
[----:B------:R-:W-:-:S05]  /*6130*/  IMAD.SHL.U32 R0, R2, 0x100000, RZ ;  /* 0x0010000002007824 */ /* 0x000fca00078e00ff */
[----:B------:R-:W-:-:S07]  /*6140*/  LOP3.LUT R0, R3, R0, R4, 0xfe, !PT ;  /* 0x0000000003007212 */ /* 0x000fce00078efe04 */
.L_x_4203:
[----:B------:R-:W-:Y:S05]  /*6150*/  BSYNC B0 ;  /* 0x0000000000007941 */ /* 0x000fea0003800000 */
.L_x_4202:
[----:B------:R-:W-:-:S04]  /*6160*/  F2FP.BF16.F32.PACK_AB R0, RZ, R0 ;  /* 0x00000000ff00723e */ /* 0x000fc800000010ff */
[----:B------:R-:W-:Y:S01]  /*6170*/  PRMT R18, R0, 0x7610, R18 ;  /* 0x0000761000127816 */ /* 0x000fe20000000012 */
[----:B------:R-:W-:Y:S06]  /*6180*/  BRA `(.L_x_4187) ;  /* 0x0000000400287947 */ /* 0x000fec0003800000 */
.L_x_4200:
        /* <DEDUP_REMOVED lines=21> */
.L_x_4209:
[----:B------:R-:W-:Y:S05]  /*62e0*/  BSYNC B1 ;  /* 0x0000000000017941 */ /* 0x000fea0003800000 */
.L_x_4208:
[----:B------:R-:W-:Y:S01]  /*62f0*/  LEA R3, R0, 0x37800000, 0x17 ;  /* 0x3780000000037811 */ /* 0x000fe200078eb8ff */
[----:B------:R-:W-:-:S05]  /*6300*/  IMAD.SHL.U32 R0, R2, 0x200000, RZ ;  /* 0x0020000002007824 */ /* 0x000fca00078e00ff */
[----:B------:R-:W-:-:S07]  /*6310*/  LOP3.LUT R0, R3, R0, R4, 0xfe, !PT ;  /* 0x0000000003007212 */ /* 0x000fce00078efe04 */
.L_x_4207:
[----:B------:R-:W-:Y:S05]  /*6320*/  BSYNC B0 ;  /* 0x0000000000007941 */ /* 0x000fea0003800000 */
.L_x_4206:
[----:B------:R-:W-:-:S04]  /*6330*/  F2FP.BF16.F32.PACK_AB R0, RZ, R0 ;  /* 0x00000000ff00723e */ /* 0x000fc800000010ff */
[----:B------:R-:W-:Y:S01]  /*6340*/  PRMT R18, R0, 0x7610, R18 ;  /* 0x0000761000127816 */ /* 0x000fe20000000012 */
[----:B------:R-:W-:Y:S06]  /*6350*/  BRA `(.L_x_4187) ;  /* 0x0000000000b47947 */ /* 0x000fec0003800000 */
.L_x_4199:
        /* <DEDUP_REMOVED lines=14> */
.L_x_4213:
[----:B------:R-:W-:Y:S05]  /*6440*/  BSYNC B0 ;  /* 0x0000000000007941 */ /* 0x000fea0003800000 */
.L_x_4212:
[----:B------:R-:W-:-:S04]  /*6450*/  F2FP.BF16.F32.PACK_AB R0, RZ, R0 ;  /* 0x00000000ff00723e */ /* 0x000fc800000010ff */
[----:B------:R-:W-:Y:S01]  /*6460*/  PRMT R18, R0, 0x7610, R18 ;  /* 0x0000761000127816 */ /* 0x000fe20000000012 */
[----:B------:R-:W-:Y:S06]  /*6470*/  BRA `(.L_x_4187) ;  /* 0x00000000006c7947 */ /* 0x000fec0003800000 */
.L_x_4186:
        /* <DEDUP_REMOVED lines=16> */
.L_x_4214:
[----:B------:R-:W-:Y:S01]  /*6580*/  PRMT R18, RZ, 0x7610, R18 ;  /* 0x00007610ff127816 */ /* 0x000fe20000000012 */
[----:B------:R-:W-:Y:S06]  /*6590*/  BRA `(.L_x_4187) ;  /* 0x0000000000247947 */ /* 0x000fec0003800000 */
.L_x_4211:
[----:B------:R-:W2:Y:S02]  /*65a0*/  LDG.E.64 R2, desc[UR36][R2.64] ;  /* 0x0000002402027981 */ /* 0x000ea4000c1e1b00 */
[----:B--2---:R-:W0:Y:S02]  /*65b0*/  I2F.U64 R0, R2 ;  /* 0x0000000200007312 */ /* 0x004e240000301000 */
[----:B0-----:R-:W-:-:S04]  /*65c0*/  F2FP.BF16.F32.PACK_AB R0, RZ, R0 ;  /* 0x00000000ff00723e */ /* 0x001fc800000010ff */
[----:B------:R-:W-:Y:S01]  /*65d0*/  PRMT R18, R0, 0x7610, R18 ;  /* 0x0000761000127816 */ /* 0x000fe20000000012 */
[----:B------:R-:W-:Y:S06]  /*65e0*/  BRA `(.L_x_4187) ;  /* 0x0000000000107947 */ /* 0x000fec0003800000 */
.L_x_4210:
[----:B------:R-:W2:Y:S02]  /*65f0*/  LDG.E R2, desc[UR36][R2.64] ;  /* 0x0000002402027981 */ /* 0x000ea4000c1e1900 */
[----:B--2---:R-:W-:-:S04]  /*6600*/  I2FP.F32.U32 R0, R2 ;  /* 0x0000000200007245 */ /* 0x004fc80000201000 */
[----:B------:R-:W-:-:S04]  /*6610*/  F2FP.BF16.F32.PACK_AB R0, RZ, R0 ;  /* 0x00000000ff00723e */ /* 0x000fc800000010ff */
[----:B------:R-:W-:-:S07]  /*6620*/  PRMT R18, R0, 0x7610, R18 ;  /* 0x0000761000127816 */ /* 0x000fce0000000012 */
.L_x_4187:
[----:B------:R-:W-:-:S07]  /*6630*/  VIADD R26, R26, 0x80 ;  /* 0x000000801a1a7836 */ /* 0x000fce0000000000 */
.L_x_4115:
[----:B------:R-:W-:Y:S05]  /*6640*/  BSYNC B6 ;  /* 0x0000000000067941 */ /* 0x000fea0003800000 */
.L_x_4114:
[----:B------:R-:W1:Y:S01]  /*6650*/  LDC R0, c[0x0][0x210] ;  /* 0x00008400ff007b82 */ /* 0x000e620000000800 */
[----:B------:R-:W-:Y:S01]  /*6660*/  BSSY B6, `(.L_x_4215) ;  /* 0x000032f000067945 */ /* 0x000fe20003800000 */
[----:B------:R-:W-:Y:S02]  /*6670*/  PRMT R16, RZ, 0x7610, R16 ;  /* 0x00007610ff107816 */ /* 0x000fe40000000010 */
[----:B0-----:R-:W-:Y:S02]  /*6680*/  PRMT R2, RZ, 0x7610, R2 ;  /* 0x00007610ff027816 */ /* 0x001fe40000000002 */
[----:B------:R-:W-:Y:S02]  /*6690*/  PRMT R17, RZ, 0x7610, R17 ;  /* 0x00007610ff117816 */ /* 0x000fe40000000011 */
[----:B------:R-:W-:Y:S01]  /*66a0*/  PRMT R19, RZ, 0x7610, R19 ;  /* 0x00007610ff137816 */ /* 0x000fe20000000013 */
[----:B-1----:R-:W-:-:S05]  /*66b0*/  IMAD R0, R25, -0x200, R0 ;  /* 0xfffffe0019007824 */ /* 0x002fca00078e0200 */
[----:B------:R-:W-:-:S13]  /*66c0*/  ISETP.GE.AND P0, PT, R26, R0, PT ;  /* 0x000000001a00720c */ /* 0x000fda0003f06270 */
        /* <DEDUP_REMOVED lines=23> */
.L_x_4220:
[----:B------:R-:W2:Y:S02]  /*6840*/  LDG.E.U8 R4, desc[UR36][R4.64] ;  /* 0x0000002404047981 */ /* 0x000ea4000c1e1100 */
[----:B--2---:R-:W-:-:S04]  /*6850*/  I2FP.F32.U32 R0, R4 ;  /* 0x0000000400007245 */ /* 0x004fc80000201000 */
[----:B------:R-:W-:-:S04]  /*6860*/  F2FP.BF16.F32.PACK_AB R0, RZ, R0 ;  /* 0x00000000ff00723e */ /* 0x000fc800000010ff */
[----:B------:R-:W-:Y:S01]  /*6870*/  PRMT R2, R0, 0x7610, R2 ;  /* 0x0000761000027816 */ /* 0x000fe20000000002 */
[----:B------:R-:W-:Y:S06]  /*6880*/  BRA `(.L_x_4222) ;  /* 0x0000000c00c47947 */ /* 0x000fec0003800000 */
.L_x_4219:
        /* <DEDUP_REMOVED lines=11> */
.L_x_4224:
[----:B------:R-:W2:Y:S02]  /*6940*/  LDG.E R4, desc[UR36][R4.64] ;  /* 0x0000002404047981 */ /* 0x000ea4000c1e1900 */
[----:B--2---:R-:W-:-:S04]  /*6950*/  I2FP.F32.S32 R0, R4 ;  /* 0x0000000400007245 */ /* 0x004fc80000201400 */
[----:B------:R-:W-:-:S04]  /*6960*/  F2FP.BF16.F32.PACK_AB R0, RZ, R0 ;  /* 0x00000000ff00723e */ /* 0x000fc800000010ff */
[----:B------:R-:W-:Y:S01]  /*6970*/  PRMT R2, R0, 0x7610, R2 ;  /* 0x0000761000027816 */ /* 0x000fe20000000002 */
[----:B------:R-:W-:Y:S06]  /*6980*/  BRA `(.L_x_4222) ;  /* 0x0000000c00847947 */ /* 0x000fec0003800000 */
.L_x_4223:
[----:B------:R-:W2:Y:S02]  /*6990*/  LDG.E.U16 R4, desc[UR36][R4.64] ;  /* 0x0000002404047981 */ /* 0x000ea4000c1e1500 */
[----:B--2---:R-:W0:Y:S02]  /*69a0*/  I2F.S16 R0, R4 ;  /* 0x0000000400007306 */ /* 0x004e240000101400 */
[----:B0-----:R-:W-:-:S04]  /*69b0*/  F2FP.BF16.F32.PACK_AB R0, RZ, R0 ;  /* 0x00000000ff00723e */ /* 0x001fc800000010ff */
[----:B------:R-:W-:Y:S01]  /*69c0*/  PRMT R2, R0, 0x7610, R2 ;  /* 0x0000761000027816 */ /* 0x000fe20000000002 */
[----:B------:R-:W-:Y:S06]  /*69d0*/  BRA `(.L_x_4222) ;  /* 0x0000000c00707947 */ /* 0x000fec0003800000 */
.L_x_4218:
        /* <DEDUP_REMOVED lines=9> */
.L_x_4226:
[----:B------:R-:W2:Y:S02]  /*6a70*/  LDG.E.U16 R0, desc[UR36][R4.64] ;  /* 0x0000002404007981 */ /* 0x000ea4000c1e1500 */
[----:B--2---:R-:W-:-:S05]  /*6a80*/  HADD2.F32 R0, -RZ, R0.H0_H0 ;  /* 0x20000000ff007230 */ /* 0x004fca0000004100 */
[----:B------:R-:W-:-:S04]  /*6a90*/  F2FP.BF16.F32.PACK_AB R0, RZ, R0 ;  /* 0x00000000ff00723e */ /* 0x000fc800000010ff */
[----:B------:R-:W-:Y:S01]  /*6aa0*/  PRMT R2, R0, 0x7610, R2 ;  /* 0x0000761000027816 */ /* 0x000fe20000000002 */
[----:B------:R-:W-:Y:S06]  /*6ab0*/  BRA `(.L_x_4222) ;  /* 0x0000000c00387947 */ /* 0x000fec0003800000 */
.L_x_4225:
        /* <DEDUP_REMOVED lines=9> */
.L_x_4228:
[----:B------:R-:W2:Y:S02]  /*6b50*/  LDG.E.U16 R4, desc[UR36][R4.64] ;  /* 0x0000002404047981 */ /* 0x000ea4000c1e1500 */
[----:B--2---:R-:W-:-:S05]  /*6b60*/  HADD2.F32 R0, -RZ, R4.H0_H0 ;  /* 0x20000004ff007230 */ /* 0x004fca0000004100 */
[----:B------:R-:W-:-:S04]  /*6b70*/  F2FP.BF16.F32.PACK_AB R0, RZ, R0 ;  /* 0x00000000ff00723e */ /* 0x000fc800000010ff */
[----:B------:R-:W-:Y:S01]  /*6b80*/  PRMT R2, R0, 0x7610, R2 ;  /* 0x0000761000027816 */ /* 0x000fe20000000002 */
[----:B------:R-:W-:Y:S06]  /*6b90*/  BRA `(.L_x_4222) ;  /* 0x0000000c00007947 */ /* 0x000fec0003800000 */
.L_x_4227:
        /* <DEDUP_REMOVED lines=9> */
.L_x_4217:
        /* <DEDUP_REMOVED lines=14> */
.L_x_4231:
        /* <DEDUP_REMOVED lines=9> */
.L_x_4230:
        /* <DEDUP_REMOVED lines=28> */
.L_x_4233:
        /* <DEDUP_REMOVED lines=12> */
[----:B------:R-:W-:Y:S01]  /*7020*/  F2FP.BF16.F32.PACK_AB R2, RZ, R2 ;  /* 0x00000002ff02723e */ /* 0x000fe200000010ff */
[----:B------:R-:W-:Y:S06]  /*7030*/  BRA `(.L_x_4222) ;  /* 0x0000000400d87947 */ /* 0x000fec0003800000 */
.L_x_4232:
[----:B------:R0:W5:Y:S01]  /*7040*/  LDG.E.U16 R2, desc[UR36][R4.64] ;  /* 0x0000002404027981 */ /* 0x000162000c1e1500 */
[----:B------:R-:W-:Y:S05]  /*7050*/  BRA `(.L_x_4222) ;  /* 0x0000000400d07947 */ /* 0x000fea0003800000 */
.L_x_4229:
        /* <DEDUP_REMOVED lines=13> */
.L_x_4236:
        /* <DEDUP_REMOVED lines=21> */
.L_x_4240:
[----:B------:R-:W-:Y:S05]  /*7280*/  BSYNC B1 ;  /* 0x0000000000017941 */ /* 0x000fea0003800000 */
.L_x_4239:
[----:B------:R-:W-:Y:S01]  /*7290*/  LEA R3, R0, 0x3b800000, 0x17 ;  /* 0x3b80000000037811 */ /* 0x000fe200078eb8ff */
[----:B------:R-:W-:-:S05]  /*72a0*/  IMAD.SHL.U32 R0, R2, 0x100000, RZ ;  /* 0x0010000002007824 */ /* 0x000fca00078e00ff */
[----:B------:R-:W-:-:S07]  /*72b0*/  LOP3.LUT R0, R3, R0, R4, 0xfe, !PT ;  /* 0x0000000003007212 */ /* 0x000fce00078efe04 */
.L_x_4238:
[----:B------:R-:W-:Y:S05]  /*72c0*/  BSYNC B0 ;  /* 0x0000000000007941 */ /* 0x000fea0003800000 */
.L_x_4237:
[----:B------:R-:W-:-:S04]  /*72d0*/  F2FP.BF16.F32.PACK_AB R0, RZ, R0 ;  /* 0x00000000ff00723e */ /* 0x000fc800000010ff */
[----:B------:R-:W-:Y:S01]  /*72e0*/  PRMT R2, R0, 0x7610, R2 ;  /* 0x0000761000027816 */ /* 0x000fe20000000002 */
[----:B------:R-:W-:Y:S06]  /*72f0*/  BRA `(.L_x_4222) ;  /* 0x0000000400287947 */ /* 0x000fec0003800000 */
.L_x_4235:
        /* <DEDUP_REMOVED lines=21> */
.L_x_4244:
[----:B------:R-:W-:Y:S05]  /*7450*/  BSYNC B1 ;  /* 0x0000000000017941 */ /* 0x000fea0003800000 */
.L_x_4243:
[----:B------:R-:W-:Y:S01]  /*7460*/  LEA R3, R0, 0x37800000, 0x17 ;  /* 0x3780000000037811 */ /* 0x000fe200078eb8ff */
[----:B------:R-:W-:-:S05]  /*7470*/  IMAD.SHL.U32 R0, R2, 0x200000, RZ ;  /* 0x0020000002007824 */ /* 0x000fca00078e00ff */
[----:B------:R-:W-:-:S07]  /*7480*/  LOP3.LUT R0, R3, R0, R4, 0xfe, !PT ;  /* 0x0000000003007212 */ /* 0x000fce00078efe04 */
.L_x_4242:
[----:B------:R-:W-:Y:S05]  /*7490*/  BSYNC B0 ;  /* 0x0000000000007941 */ /* 0x000fea0003800000 */
.L_x_4241:
[----:B------:R-:W-:-:S04]  /*74a0*/  F2FP.BF16.F32.PACK_AB R0, RZ, R0 ;  /* 0x00000000ff00723e */ /* 0x000fc800000010ff */
[----:B------:R-:W-:Y:S01]  /*74b0*/  PRMT R2, R0, 0x7610, R2 ;  /* 0x0000761000027816 */ /* 0x000fe20000000002 */
[----:B------:R-:W-:Y:S06]  /*74c0*/  BRA `(.L_x_4222) ;  /* 0x0000000000b47947 */ /* 0x000fec0003800000 */
.L_x_4234:
        /* <DEDUP_REMOVED lines=14> */
.L_x_4248:
[----:B------:R-:W-:Y:S05]  /*75b0*/  BSYNC B0 ;  /* 0x0000000000007941 */ /* 0x000fea0003800000 */
.L_x_4247:
[----:B------:R-:W-:-:S04]  /*75c0*/  F2FP.BF16.F32.PACK_AB R0, RZ, R0 ;  /* 0x00000000ff00723e */ /* 0x000fc800000010ff */
[----:B------:R-:W-:Y:S01]  /*75d0*/  PRMT R2, R0, 0x7610, R2 ;  /* 0x0000761000027816 */ /* 0x000fe20000000002 */
[----:B------:R-:W-:Y:S06]  /*75e0*/  BRA `(.L_x_4222) ;  /* 0x00000000006c7947 */ /* 0x000fec0003800000 */
.L_x_4221:
        /* <DEDUP_REMOVED lines=16> */
.L_x_4249:
[----:B------:R-:W-:Y:S01]  /*76f0*/  PRMT R2, RZ, 0x7610, R2 ;  /* 0x00007610ff027816 */ /* 0x000fe20000000002 */
[----:B------:R-:W-:Y:S06]  /*7700*/  BRA `(.L_x_4222) ;  /* 0x0000000000247947 */ /* 0x000fec0003800000 */
.L_x_4246:
[----:B------:R-:W2:Y:S02]  /*7710*/  LDG.E.64 R4, desc[UR36][R4.64] ;  /* 0x0000002404047981 */ /* 0x000ea4000c1e1b00 */
[----:B--2---:R-:W0:Y:S02]  /*7720*/  I2F.U64 R0, R4 ;  /* 0x0000000400007312 */ /* 0x004e240000301000 */
[----:B0-----:R-:W-:-:S04]  /*7730*/  F2FP.BF16.F32.PACK_AB R0, RZ, R0 ;  /* 0x00000000ff00723e */ /* 0x001fc800000010ff */
[----:B------:R-:W-:Y:S01]  /*7740*/  PRMT R2, R0, 0x7610, R2 ;  /* 0x0000761000027816 */ /* 0x000fe20000000002 */
[----:B------:R-:W-:Y:S06]  /*7750*/  BRA `(.L_x_4222) ;  /* 0x0000000000107947 */ /* 0x000fec0003800000 */
.L_x_4245:
[----:B------:R-:W2:Y:S02]  /*7760*/  LDG.E R4, desc[UR36][R4.64] ;  /* 0x0000002404047981 */ /* 0x000ea4000c1e1900 */
[----:B--2---:R-:W-:-:S04]  /*7770*/  I2FP.F32.U32 R0, R4 ;  /* 0x0000000400007245 */ /* 0x004fc80000201000 */
[----:B------:R-:W-:-:S04]  /*7780*/  F2FP.BF16.F32.PACK_AB R0, RZ, R0 ;  /* 0x00000000ff00723e */ /* 0x000fc800000010ff */
[----:B------:R-:W-:-:S07]  /*7790*/  PRMT R2, R0, 0x7610, R2 ;  /* 0x0000761000027816 */ /* 0x000fce0000000002 */
.L_x_4222:
        /* <DEDUP_REMOVED lines=22> */
.L_x_4253:
[----:B------:R-:W2:Y:S02]  /*7900*/  LDG.E.U8 R4, desc[UR36][R4.64] ;  /* 0x0000002404047981 */ /* 0x000ea4000c1e1100 */
[----:B--2---:R-:W-:-:S04]  /*7910*/  I2FP.F32.U32 R0, R4 ;  /* 0x0000000400007245 */ /* 0x004fc80000201000 */
[----:B------:R-:W-:-:S04]  /*7920*/  F2FP.BF16.F32.PACK_AB R0, RZ, R0 ;  /* 0x00000000ff00723e */ /* 0x000fc800000010ff */
[----:B------:R-:W-:Y:S01]  /*7930*/  PRMT R17, R0, 0x7610, R17 ;  /* 0x0000761000117816 */ /* 0x000fe20000000011 */
[----:B------:R-:W-:Y:S06]  /*7940*/  BRA `(.L_x_4255) ;  /* 0x0000000c00c87947 */ /* 0x000fec0003800000 */
.L_x_4252:
        /* <DEDUP_REMOVED lines=11> */
.L_x_4257:
[----:B------:R-:W2:Y:S02]  /*7a00*/  LDG.E R4, desc[UR36][R4.64] ;  /* 0x0000002404047981 */ /* 0x000ea4000c1e1900 */
[----:B--2---:R-:W-:-:S04]  /*7a10*/  I2FP.F32.S32 R0, R4 ;  /* 0x0000000400007245 */ /* 0x004fc80000201400 */
[----:B------:R-:W-:-:S04]  /*7a20*/  F2FP.BF16.F32.PACK_AB R0, RZ, R0 ;  /* 0x00000000ff00723e */ /* 0x000fc800000010ff */
[----:B------:R-:W-:Y:S01]  /*7a30*/  PRMT R17, R0, 0x7610, R17 ;  /* 0x0000761000117816 */ /* 0x000fe20000000011 */
[----:B------:R-:W-:Y:S06]  /*7a40*/  BRA `(.L_x_4255) ;  /* 0x0000000c00887947 */ /* 0x000fec0003800000 */
.L_x_4256:
[----:B------:R-:W2:Y:S02]  /*7a50*/  LDG.E.U16 R4, desc[UR36][R4.64] ;  /* 0x0000002404047981 */ /* 0x000ea4000c1e1500 */
[----:B--2---:R-:W0:Y:S02]  /*7a60*/  I2F.S16 R0, R4 ;  /* 0x0000000400007306 */ /* 0x004e240000101400 */
[----:B0-----:R-:W-:-:S04]  /*7a70*/  F2FP.BF16.F32.PACK_AB R0, RZ, R0 ;  /* 0x00000000ff00723e */ /* 0x001fc800000010ff */
[----:B------:R-:W-:Y:S01]  /*7a80*/  PRMT R17, R0, 0x7610, R17 ;  /* 0x0000761000117816 */ /* 0x000fe20000000011 */
[----:B------:R-:W-:Y:S06]  /*7a90*/  BRA `(.L_x_4255) ;  /* 0x0000000c00747947 */ /* 0x000fec0003800000 */
.L_x_4251:
        /* <DEDUP_REMOVED lines=9> */
.L_x_4259:
[----:B------:R-:W2:Y:S02]  /*7b30*/  LDG.E.U16 R0, desc[UR36][R4.64] ;  /* 0x0000002404007981 */ /* 0x000ea4000c1e1500 */
[----:B--2---:R-:W-:-:S05]  /*7b40*/  HADD2.F32 R0, -RZ, R0.H0_H0 ;  /* 0x20000000ff007230 */ /* 0x004fca0000004100 */
[----:B------:R-:W-:-:S04]  /*7b50*/  F2FP.BF16.F32.PACK_AB R0, RZ, R0 ;  /* 0x00000000ff00723e */ /* 0x000fc800000010ff */
[----:B------:R-:W-:Y:S01]  /*7b60*/  PRMT R17, R0, 0x7610, R17 ;  /* 0x0000761000117816 */ /* 0x000fe20000000011 */
[----:B------:R-:W-:Y:S06]  /*7b70*/  BRA `(.L_x_4255) ;  /* 0x0000000c003c7947 */ /* 0x000fec0003800000 */
.L_x_4258:
        /* <DEDUP_REMOVED lines=9> */
.L_x_4261:
[----:B------:R-:W2:Y:S02]  /*7c10*/  LDG.E.U16 R4, desc[UR36][R4.64] ;  /* 0x0000002404047981 */ /* 0x000ea4000c1e1500 */
[----:B--2---:R-:W-:-:S05]  /*7c20*/  HADD2.F32 R0, -RZ, R4.H0_H0 ;  /* 0x20000004ff007230 */ /* 0x004fca0000004100 */
[----:B------:R-:W-:-:S04]  /*7c30*/  F2FP.BF16.F32.PACK_AB R0, RZ, R0 ;  /* 0x00000000ff00723e */ /* 0x000fc800000010ff */
[----:B------:R-:W-:Y:S01]  /*7c40*/  PRMT R17, R0, 0x7610, R17 ;  /* 0x0000761000117816 */ /* 0x000fe20000000011 */
[----:B------:R-:W-:Y:S06]  /*7c50*/  BRA `(.L_x_4255) ;  /* 0x0000000c00047947 */ /* 0x000fec0003800000 */
.L_x_4260:
        /* <DEDUP_REMOVED lines=9> */
.L_x_4250:
        /* <DEDUP_REMOVED lines=14> */
.L_x_4264:
        /* <DEDUP_REMOVED lines=9> */
.L_x_4263:
        /* <DEDUP_REMOVED lines=28> */
.L_x_4266:
        /* <DEDUP_REMOVED lines=15> */
.L_x_4265:
[----:B------:R0:W5:Y:S01]  /*8110*/  LDG.E.U16 R17, desc[UR36][R4.64] ;  /* 0x0000002404117981 */ /* 0x000162000c1e1500 */
[----:B------:R-:W-:Y:S05]  /*8120*/  BRA `(.L_x_4255) ;  /* 0x0000000400d07947 */ /* 0x000fea0003800000 */
.L_x_4262:
        /* <DEDUP_REMOVED lines=13> */
.L_x_4269:
        /* <DEDUP_REMOVED lines=21> */
.L_x_4273:
[----:B------:R-:W-:Y:S05]  /*8350*/  BSYNC B1 ;  /* 0x0000000000017941 */ /* 0x000fea0003800000 */
.L_x_4272:
[----:B------:R-:W-:Y:S01]  /*8360*/  LEA R5, R0, 0x3b800000, 0x17 ;  /* 0x3b80000000057811 */ /* 0x000fe200078eb8ff */
[----:B------:R-:W-:-:S05]  /*8370*/  IMAD.SHL.U32 R0, R3, 0x100000, RZ ;  /* 0x0010000003007824 */ /* 0x000fca00078e00ff */
[----:B------:R-:W-:-:S07]  /*8380*/  LOP3.LUT R0, R5, R0, R6, 0xfe, !PT ;  /* 0x0000000005007212 */ /* 0x000fce00078efe06 */
.L_x_4271:
[----:B------:R-:W-:Y:S05]  /*8390*/  BSYNC B0 ;  /* 0x0000000000007941 */ /* 0x000fea0003800000 */
.L_x_4270:
[----:B------:R-:W-:-:S04]  /*83a0*/  F2FP.BF16.F32.PACK_AB R0, RZ, R0 ;  /* 0x00000000ff00723e */ /* 0x000fc800000010ff */
[----:B------:R-:W-:Y:S01]  /*83b0*/  PRMT R17, R0, 0x7610, R17 ;  /* 0x0000761000117816 */ /* 0x000fe20000000011 */
[----:B------:R-:W-:Y:S06]  /*83c0*/  BRA `(.L_x_4255) ;  /* 0x0000000400287947 */ /* 0x000fec0003800000 */
.L_x_4268:
        /* <DEDUP_REMOVED lines=21> */
.L_x_4277:
[----:B------:R-:W-:Y:S05]  /*8520*/  BSYNC B1 ;  /* 0x0000000000017941 */ /* 0x000fea0003800000 */
.L_x_4276:
[----:B------:R-:W-:Y:S01]  /*8530*/  LEA R5, R0, 0x37800000, 0x17 ;  /* 0x3780000000057811 */ /* 0x000fe200078eb8ff */
[----:B------:R-:W-:-:S05]  /*8540*/  IMAD.SHL.U32 R0, R3, 0x200000, RZ ;  /* 0x0020000003007824 */ /* 0x000fca00078e00ff */
[----:B------:R-:W-:-:S07]  /*8550*/  LOP3.LUT R0, R5, R0, R6, 0xfe, !PT ;  /* 0x0000000005007212 */ /* 0x000fce00078efe06 */
.L_x_4275:
[----:B------:R-:W-:Y:S05]  /*8560*/  BSYNC B0 ;  /* 0x0000000000007941 */ /* 0x000fea0003800000 */
.L_x_4274:
[----:B------:R-:W-:-:S04]  /*8570*/  F2FP.BF16.F32.PACK_AB R0, RZ, R0 ;  /* 0x00000000ff00723e */ /* 0x000fc800000010ff */
[----:B------:R-:W-:Y:S01]  /*8580*/  PRMT R17, R0, 0x7610, R17 ;  /* 0x0000761000117816 */ /* 0x000fe20000000011 */
[----:B------:R-:W-:Y:S06]  /*8590*/  BRA `(.L_x_4255) ;  /* 0x0000000000b47947 */ /* 0x000fec0003800000 */
.L_x_4267:
        /* <DEDUP_REMOVED lines=14> */
.L_x_4281:
[----:B------:R-:W-:Y:S05]  /*8680*/  BSYNC B0 ;  /* 0x0000000000007941 */ /* 0x000fea0003800000 */
.L_x_4280:
[----:B------:R-:W-:-:S04]  /*8690*/  F2FP.BF16.F32.PACK_AB R0, RZ, R0 ;  /* 0x00000000ff00723e */ /* 0x000fc800000010ff */
[----:B------:R-:W-:Y:S01]  /*86a0*/  PRMT R17, R0, 0x7610, R17 ;  /* 0x0000761000117816 */ /* 0x000fe20000000011 */
[----:B------:R-:W-:Y:S06]  /*86b0*/  BRA `(.L_x_4255) ;  /* 0x00000000006c7947 */ /* 0x000fec0003800000 */
.L_x_4254:
        /* <DEDUP_REMOVED lines=16> */
.L_x_4282:
[----:B------:R-:W-:Y:S01]  /*87c0*/  PRMT R17, RZ, 0x7610, R17 ;  /* 0x00007610ff117816 */ /* 0x000fe20000000011 */
[----:B------:R-:W-:Y:S06]  /*87d0*/  BRA `(.L_x_4255) ;  /* 0x0000000000247947 */ /* 0x000fec0003800000 */
.L_x_4279:
[----:B------:R-:W2:Y:S02]  /*87e0*/  LDG.E.64 R4, desc[UR36][R4.64] ;  /* 0x0000002404047981 */ /* 0x000ea4000c1e1b00 */
[----:B--2---:R-:W0:Y:S02]  /*87f0*/  I2F.U64 R0, R4 ;  /* 0x0000000400007312 */ /* 0x004e240000301000 */
[----:B0-----:R-:W-:-:S04]  /*8800*/  F2FP.BF16.F32.PACK_AB R0, RZ, R0 ;  /* 0x00000000ff00723e */ /* 0x001fc800000010ff */
[----:B------:R-:W-:Y:S01]  /*8810*/  PRMT R17, R0, 0x7610, R17 ;  /* 0x0000761000117816 */ /* 0x000fe20000000011 */
[----:B------:R-:W-:Y:S06]  /*8820*/  BRA `(.L_x_4255) ;  /* 0x0000000000107947 */ /* 0x000fec0003800000 */
.L_x_4278:
[----:B------:R-:W2:Y:S02]  /*8830*/  LDG.E R4, desc[UR36][R4.64] ;  /* 0x0000002404047981 */ /* 0x000ea4000c1e1900 */
[----:B--2---:R-:W-:-:S04]  /*8840*/  I2FP.F32.U32 R0, R4 ;  /* 0x0000000400007245 */ /* 0x004fc80000201000 */
[----:B------:R-:W-:-:S04]  /*8850*/  F2FP.BF16.F32.PACK_AB R0, RZ, R0 ;  /* 0x00000000ff00723e */ /* 0x000fc800000010ff */
[----:B------:R-:W-:-:S07]  /*8860*/  PRMT R17, R0, 0x7610, R17 ;  /* 0x0000761000117816 */ /* 0x000fce0000000011 */
.L_x_4255:
        /* <DEDUP_REMOVED lines=22> */
.L_x_4286:
[----:B------:R-:W2:Y:S02]  /*89d0*/  LDG.E.U8 R4, desc[UR36][R4.64] ;  /* 0x0000002404047981 */ /* 0x000ea4000c1e1100 */
[----:B--2---:R-:W-:-:S04]  /*89e0*/  I2FP.F32.U32 R0, R4 ;  /* 0x0000000400007245 */ /* 0x004fc80000201000 */
[----:B------:R-:W-:-:S04]  /*89f0*/  F2FP.BF16.F32.PACK_AB R0, RZ, R0 ;  /* 0x00000000ff00723e */ /* 0x000fc800000010ff */
[----:B------:R-:W-:Y:S01]  /*8a00*/  PRMT R19, R0, 0x7610, R19 ;  /* 0x0000761000137816 */ /* 0x000fe20000000013 */
[----:B------:R-:W-:Y:S06]  /*8a10*/  BRA `(.L_x_4288) ;  /* 0x0000000c00c87947 */ /* 0x000fec0003800000 */
.L_x_4285:
        /* <DEDUP_REMOVED lines=11> */
.L_x_4290:
[----:B------:R-:W2:Y:S02]  /*8ad0*/  LDG.E R4, desc[UR36][R4.64] ;  /* 0x0000002404047981 */ /* 0x000ea4000c1e1900 */
[----:B--2---:R-:W-:-:S04]  /*8ae0*/  I2FP.F32.S32 R0, R4 ;  /* 0x0000000400007245 */ /* 0x004fc80000201400 */
[----:B------:R-:W-:-:S04]  /*8af0*/  F2FP.BF16.F32.PACK_AB R0, RZ, R0 ;  /* 0x00000000ff00723e */ /* 0x000fc800000010ff */
[----:B------:R-:W-:Y:S01]  /*8b00*/  PRMT R19, R0, 0x7610, R19 ;  /* 0x0000761000137816 */ /* 0x000fe20000000013 */
[----:B------:R-:W-:Y:S06]  /*8b10*/  BRA `(.L_x_4288) ;  /* 0x0000000c00887947 */ /* 0x000fec0003800000 */
.L_x_4289:
[----:B------:R-:W2:Y:S02]  /*8b20*/  LDG.E.U16 R4, desc[UR36][R4.64] ;  /* 0x0000002404047981 */ /* 0x000ea4000c1e1500 */
[----:B--2---:R-:W0:Y:S02]  /*8b30*/  I2F.S16 R0, R4 ;  /* 0x0000000400007306 */ /* 0x004e240000101400 */
[----:B0-----:R-:W-:-:S04]  /*8b40*/  F2FP.BF16.F32.PACK_AB R0, RZ, R0 ;  /* 0x00000000ff00723e */ /* 0x001fc800000010ff */
[----:B------:R-:W-:Y:S01]  /*8b50*/  PRMT R19, R0, 0x7610, R19 ;  /* 0x0000761000137816 */ /* 0x000fe20000000013 */
[----:B------:R-:W-:Y:S06]  /*8b60*/  BRA `(.L_x_4288) ;  /* 0x0000000c00747947 */ /* 0x000fec0003800000 */
.L_x_4284:
        /* <DEDUP_REMOVED lines=9> */
.L_x_4292:
[----:B------:R-:W2:Y:S02]  /*8c00*/  LDG.E.U16 R0, desc[UR36][R4.64] ;  /* 0x0000002404007981 */ /* 0x000ea4000c1e1500 */
[----:B--2---:R-:W-:-:S05]  /*8c10*/  HADD2.F32 R0, -RZ, R0.H0_H0 ;  /* 0x20000000ff007230 */ /* 0x004fca0000004100 */
[----:B------:R-:W-:-:S04]  /*8c20*/  F2FP.BF16.F32.PACK_AB R0, RZ, R0 ;  /* 0x00000000ff00723e */ /* 0x000fc800000010ff */
[----:B------:R-:W-:Y:S01]  /*8c30*/  PRMT R19, R0, 0x7610, R19 ;  /* 0x0000761000137816 */ /* 0x000fe20000000013 */
[----:B------:R-:W-:Y:S06]  /*8c40*/  BRA `(.L_x_4288) ;  /* 0x0000000c003c7947 */ /* 0x000fec0003800000 */
.L_x_4291:
        /* <DEDUP_REMOVED lines=9> */
.L_x_4294:
[----:B------:R-:W2:Y:S02]  /*8ce0*/  LDG.E.U16 R4, desc[UR36][R4.64] ;  /* 0x0000002404047981 */ /* 0x000ea4000c1e1500 */
[----:B--2---:R-:W-:-:S05]  /*8cf0*/  HADD2.F32 R0, -RZ, R4.H0_H0 ;  /* 0x20000004ff007230 */ /* 0x004fca0000004100 */
[----:B------:R-:W-:-:S04]  /*8d00*/  F2FP.BF16.F32.PACK_AB R0, RZ, R0 ;  /* 0x00000000ff00723e */ /* 0x000fc800000010ff */
[----:B------:R-:W-:Y:S01]  /*8d10*/  PRMT R19, R0, 0x7610, R19 ;  /* 0x0000761000137816 */ /* 0x000fe20000000013 */
[----:B------:R-:W-:Y:S06]  /*8d20*/  BRA `(.L_x_4288) ;  /* 0x0000000c00047947 */ /* 0x000fec0003800000 */
.L_x_4293:
        /* <DEDUP_REMOVED lines=9> */
.L_x_4283:
        /* <DEDUP_REMOVED lines=14> */
.L_x_4297:
        /* <DEDUP_REMOVED lines=9> */
.L_x_4296:
        /* <DEDUP_REMOVED lines=28> */
.L_x_4299:
        /* <DEDUP_REMOVED lines=15> */
.L_x_4298:
[----:B------:R0:W5:Y:S01]  /*91e0*/  LDG.E.U16 R19, desc[UR36][R4.64] ;  /* 0x0000002404137981 */ /* 0x000162000c1e1500 */
[----:B------:R-:W-:Y:S05]  /*91f0*/  BRA `(.L_x_4288) ;  /* 0x0000000400d07947 */ /* 0x000fea0003800000 */
.L_x_4295:
        /* <DEDUP_REMOVED lines=13> */
.L_x_4302:
        /* <DEDUP_REMOVED lines=21> */
.L_x_4306:
[----:B------:R-:W-:Y:S05]  /*9420*/  BSYNC B1 ;  /* 0x0000000000017941 */ /* 0x000fea0003800000 */
.L_x_4305:
[----:B------:R-:W-:Y:S01]  /*9430*/  LEA R5, R0, 0x3b800000, 0x17 ;  /* 0x3b80000000057811 */ /* 0x000fe200078eb8ff */
[----:B------:R-:W-:-:S05]  /*9440*/  IMAD.SHL.U32 R0, R3, 0x100000, RZ ;  /* 0x0010000003007824 */ /* 0x000fca00078e00ff */
[----:B------:R-:W-:-:S07]  /*9450*/  LOP3.LUT R0, R5, R0, R6, 0xfe, !PT ;  /* 0x0000000005007212 */ /* 0x000fce00078efe06 */
.L_x_4304:
[----:B------:R-:W-:Y:S05]  /*9460*/  BSYNC B0 ;  /* 0x0000000000007941 */ /* 0x000fea0003800000 */
.L_x_4303:
[----:B------:R-:W-:-:S04]  /*9470*/  F2FP.BF16.F32.PACK_AB R0, RZ, R0 ;  /* 0x00000000ff00723e */ /* 0x000fc800000010ff */
[----:B------:R-:W-:Y:S01]  /*9480*/  PRMT R19, R0, 0x7610, R19 ;  /* 0x0000761000137816 */ /* 0x000fe20000000013 */
[----:B------:R-:W-:Y:S06]  /*9490*/  BRA `(.L_x_4288) ;  /* 0x0000000400287947 */ /* 0x000fec0003800000 */
.L_x_4301:
        /* <DEDUP_REMOVED lines=21> */
.L_x_4310:
[----:B------:R-:W-:Y:S05]  /*95f0*/  BSYNC B1 ;  /* 0x0000000000017941 */ /* 0x000fea0003800000 */
.L_x_4309:
[----:B------:R-:W-:Y:S01]  /*9600*/  LEA R5, R0, 0x37800000, 0x17 ;  /* 0x3780000000057811 */ /* 0x000fe200078eb8ff */
[----:B------:R-:W-:-:S05]  /*9610*/  IMAD.SHL.U32 R0, R3, 0x200000, RZ ;  /* 0x0020000003007824 */ /* 0x000fca00078e00ff */
[----:B------:R-:W-:-:S07]  /*9620*/  LOP3.LUT R0, R5, R0, R6, 0xfe, !PT ;  /* 0x0000000005007212 */ /* 0x000fce00078efe06 */
.L_x_4308:
[----:B------:R-:W-:Y:S05]  /*9630*/  BSYNC B0 ;  /* 0x0000000000007941 */ /* 0x000fea0003800000 */
.L_x_4307:
[----:B------:R-:W-:-:S04]  /*9640*/  F2FP.BF16.F32.PACK_AB R0, RZ, R0 ;  /* 0x00000000ff00723e */ /* 0x000fc800000010ff */
[----:B------:R-:W-:Y:S01]  /*9650*/  PRMT R19, R0, 0x7610, R19 ;  /* 0x0000761000137816 */ /* 0x000fe20000000013 */
[----:B------:R-:W-:Y:S06]  /*9660*/  BRA `(.L_x_4288) ;  /* 0x0000000000b47947 */ /* 0x000fec0003800000 */
.L_x_4300:
        /* <DEDUP_REMOVED lines=14> */
.L_x_4314:
[----:B------:R-:W-:Y:S05]  /*9750*/  BSYNC B0 ;  /* 0x0000000000007941 */ /* 0x000fea0003800000 */
.L_x_4313:
[----:B------:R-:W-:-:S04]  /*9760*/  F2FP.BF16.F32.PACK_AB R0, RZ, R0 ;  /* 0x00000000ff00723e */ /* 0x000fc800000010ff */
[----:B------:R-:W-:Y:S01]  /*9770*/  PRMT R19, R0, 0x7610, R19 ;  /* 0x0000761000137816 */ /* 0x000fe20000000013 */
[----:B------:R-:W-:Y:S06]  /*9780*/  BRA `(.L_x_4288) ;  /* 0x00000000006c7947 */ /* 0x000fec0003800000 */
.L_x_4287:
        /* <DEDUP_REMOVED lines=16> */
.L_x_4315:
[----:B------:R-:W-:Y:S01]  /*9890*/  PRMT R19, RZ, 0x7610, R19 ;  /* 0x00007610ff137816 */ /* 0x000fe20000000013 */
[----:B------:R-:W-:Y:S06]  /*98a0*/  BRA `(.L_x_4288) ;  /* 0x0000000000247947 */ /* 0x000fec0003800000 */
.L_x_4312:
[----:B------:R-:W2:Y:S02]  /*98b0*/  LDG.E.64 R4, desc[UR36][R4.64] ;  /* 0x0000002404047981 */ /* 0x000ea4000c1e1b00 */
[----:B--2---:R-:W0:Y:S02]  /*98c0*/  I2F.U64 R0, R4 ;  /* 0x0000000400007312 */ /* 0x004e240000301000 */
[----:B0-----:R-:W-:-:S04]  /*98d0*/  F2FP.BF16.F32.PACK_AB R0, RZ, R0 ;  /* 0x00000000ff00723e */ /* 0x001fc800000010ff */
[----:B------:R-:W-:Y:S01]  /*98e0*/  PRMT R19, R0, 0x7610, R19 ;  /* 0x0000761000137816 */ /* 0x000fe20000000013 */
[----:B------:R-:W-:Y:S06]  /*98f0*/  BRA `(.L_x_4288) ;  /* 0x0000000000107947 */ /* 0x000fec0003800000 */
.L_x_4311:
[----:B------:R-:W2:Y:S02]  /*9900*/  LDG.E R4, desc[UR36][R4.64] ;  /* 0x0000002404047981 */ /* 0x000ea4000c1e1900 */
[----:B--2---:R-:W-:-:S04]  /*9910*/  I2FP.F32.U32 R0, R4 ;  /* 0x0000000400007245 */ /* 0x004fc80000201000 */
[----:B------:R-:W-:-:S04]  /*9920*/  F2FP.BF16.F32.PACK_AB R0, RZ, R0 ;  /* 0x00000000ff00723e */ /* 0x000fc800000010ff */
[----:B------:R-:W-:-:S07]  /*9930*/  PRMT R19, R0, 0x7610, R19 ;  /* 0x0000761000137816 */ /* 0x000fce0000000013 */
.L_x_4288:
[----:B------:R-:W-:-:S07]  /*9940*/  VIADD R26, R26, 0x80 ;  /* 0x000000801a1a7836 */ /* 0x000fce0000000000 */
.L_x_4216:
[----:B------:R-:W-:Y:S05]  /*9950*/  BSYNC B6 ;  /* 0x0000000000067941 */ /* 0x000fea0003800000 */
.L_x_4215:
[----:B0-----:R-:W0:Y:S01]  /*9960*/  S2R R4, SR_CTAID.X ;  /* 0x0000000000047919 */ /* 0x001e220000002500 */
[----:B------:R-:W0:Y:S01]  /*9970*/  LDC R3, c[0x0][0x210] ;  /* 0x00008400ff037b82 */ /* 0x000e220000000800 */
[----:B------:R-:W-:Y:S01]  /*9980*/  BSSY B6, `(.L_x_4316) ;  /* 0x000031d000067945 */ /* 0x000fe20003800000 */
[----:B------:R-:W-:Y:S02]  /*9990*/  PRMT R25, RZ, 0x7610, R25 ;  /* 0x00007610ff197816 */ /* 0x000fe40000000019 */
[----:B------:R-:W-:Y:S01]  /*99a0*/  PRMT R0, RZ, 0x7610, R0 ;  /* 0x00007610ff007816 */ /* 0x000fe20000000000 */
[----:B0-----:R-:W-:-:S05]  /*99b0*/  IMAD R3, R4, -0x200, R3 ;  /* 0xfffffe0004037824 */ /* 0x001fca00078e0203 */
[----:B------:R-:W-:-:S13]  /*99c0*/  ISETP.GE.AND P0, PT, R26, R3, PT ;  /* 0x000000031a00720c */ /* 0x000fda0003f06270 */
[----:B------:R-:W-:Y:S05]  /*99d0*/  @P0 BRA `(.L_x_4317) ;  /* 0x00000030005c0947 */ /* 0x000fea0003800000 */
[----:B------:R-:W0:Y:S01]  /*99e0*/  S2R R3, SR_CTAID.X ;  /* 0x0000000000037919 */ /* 0x000e220000002500 */
[----:B------:R-:W1:Y:S01]  /*99f0*/  LDC.64 R4, c[0x0][0x220] ;  /* 0x00008800ff047b82 */ /* 0x000e620000000a00 */
[----:B------:R-:W-:Y:S01]  /*9a00*/  PRMT R0, R27, 0x9910, RZ ;  /* 0x000099101b007816 */ /* 0x000fe200000000ff */
[----:B------:R-:W-:-:S03]  /*9a10*/  ULDC UR4, c[0x0][0x240] ;  /* 0x0000900000047ab9 */ /* 0x000fc60000000800 */
[----:B------:R-:W-:Y:S01]  /*9a20*/  ISETP.GT.AND P1, PT, R0, 0x9, PT ;  /* 0x000000090000780c */ /* 0x000fe20003f24270 */
[----:B0-----:R-:W-:-:S04]  /*9a30*/  IMAD R26, R3, 0x200, R26 ;  /* 0x00000200031a7824 */ /* 0x001fc800078e021a */
[----:B------:R-:W-:-:S05]  /*9a40*/  IMAD R3, R26, UR4, RZ ;  /* 0x000000041a037c24 */ /* 0x000fca000f8e02ff */
[----:B-1----:R-:W-:-:S05]  /*9a50*/  IADD3 R4, P0, R3, R4, RZ ;  /* 0x0000000403047210 */ /* 0x002fca0007f1e0ff */
[----:B------:R-:W-:Y:S01]  /*9a60*/  IMAD.X R5, RZ, RZ, R5, P0 ;  /* 0x000000ffff057224 */ /* 0x000fe200000e0605 */
[----:B------:R-:W-:Y:S07]  /*9a70*/  @P1 BRA `(.L_x_4318) ;  /* 0x0000000400301947 */ /* 0x000fee0003800000 */
        /* <DEDUP_REMOVED lines=13> */
.L_x_4321:
[----:B------:R-:W2:Y:S02]  /*9b50*/  LDG.E.U8 R4, desc[UR36][R4.64] ;  /* 0x0000002404047981 */ /* 0x000ea4000c1e1100 */
[----:B--2---:R-:W-:-:S04]  /*9b60*/  I2FP.F32.U32 R0, R4 ;  /* 0x0000000400007245 */ /* 0x004fc80000201000 */
[----:B------:R-:W-:-:S04]  /*9b70*/  F2FP.BF16.F32.PACK_AB R0, RZ, R0 ;  /* 0x00000000ff00723e */ /* 0x000fc800000010ff */
[----:B------:R-:W-:Y:S01]  /*9b80*/  PRMT R16, R0, 0x7610, R16 ;  /* 0x0000761000107816 */ /* 0x000fe20000000010 */
[----:B------:R-:W-:Y:S06]  /*9b90*/  BRA `(.L_x_4323) ;  /* 0x0000000c00c87947 */ /* 0x000fec0003800000 */
.L_x_4320:
        /* <DEDUP_REMOVED lines=11> */
.L_x_4325:
[----:B------:R-:W2:Y:S02]  /*9c50*/  LDG.E R4, desc[UR36][R4.64] ;  /* 0x0000002404047981 */ /* 0x000ea4000c1e1900 */
[----:B--2---:R-:W-:-:S04]  /*9c60*/  I2FP.F32.S32 R0, R4 ;  /* 0x0000000400007245 */ /* 0x004fc80000201400 */
[----:B------:R-:W-:-:S04]  /*9c70*/  F2FP.BF16.F32.PACK_AB R0, RZ, R0 ;  /* 0x00000000ff00723e */ /* 0x000fc800000010ff */
[----:B------:R-:W-:Y:S01]  /*9c80*/  PRMT R16, R0, 0x7610, R16 ;  /* 0x0000761000107816 */ /* 0x000fe20000000010 */
[----:B------:R-:W-:Y:S06]  /*9c90*/  BRA `(.L_x_4323) ;  /* 0x0000000c00887947 */ /* 0x000fec0003800000 */
.L_x_4324:
[----:B------:R-:W2:Y:S02]  /*9ca0*/  LDG.E.U16 R4, desc[UR36][R4.64] ;  /* 0x0000002404047981 */ /* 0x000ea4000c1e1500 */
[----:B--2---:R-:W0:Y:S02]  /*9cb0*/  I2F.S16 R0, R4 ;  /* 0x0000000400007306 */ /* 0x004e240000101400 */
[----:B0-----:R-:W-:-:S04]  /*9cc0*/  F2FP.BF16.F32.PACK_AB R0, RZ, R0 ;  /* 0x00000000ff00723e */ /* 0x001fc800000010ff */
[----:B------:R-:W-:Y:S01]  /*9cd0*/  PRMT R16, R0, 0x7610, R16 ;  /* 0x0000761000107816 */ /* 0x000fe20000000010 */
[----:B------:R-:W-:Y:S06]  /*9ce0*/  BRA `(.L_x_4323) ;  /* 0x0000000c00747947 */ /* 0x000fec0003800000 */
.L_x_4319:
        /* <DEDUP_REMOVED lines=9> */
.L_x_4327:
[----:B------:R-:W2:Y:S02]  /*9d80*/  LDG.E.U16 R0, desc[UR36][R4.64] ;  /* 0x0000002404007981 */ /* 0x000ea4000c1e1500 */
[----:B--2---:R-:W-:-:S05]  /*9d90*/  HADD2.F32 R0, -RZ, R0.H0_H0 ;  /* 0x20000000ff007230 */ /* 0x004fca0000004100 */
[----:B------:R-:W-:-:S04]  /*9da0*/  F2FP.BF16.F32.PACK_AB R0, RZ, R0 ;  /* 0x00000000ff00723e */ /* 0x000fc800000010ff */
[----:B------:R-:W-:Y:S01]  /*9db0*/  PRMT R16, R0, 0x7610, R16 ;  /* 0x0000761000107816 */ /* 0x000fe20000000010 */
[----:B------:R-:W-:Y:S06]  /*9dc0*/  BRA `(.L_x_4323) ;  /* 0x0000000c003c7947 */ /* 0x000fec0003800000 */
.L_x_4326:
        /* <DEDUP_REMOVED lines=9> */
.L_x_4329:
[----:B------:R-:W2:Y:S02]  /*9e60*/  LDG.E.U16 R4, desc[UR36][R4.64] ;  /* 0x0000002404047981 */ /* 0x000ea4000c1e1500 */
[----:B--2---:R-:W-:-:S05]  /*9e70*/  HADD2.F32 R0, -RZ, R4.H0_H0 ;  /* 0x20000004ff007230 */ /* 0x004fca0000004100 */
[----:B------:R-:W-:-:S04]  /*9e80*/  F2FP.BF16.F32.PACK_AB R0, RZ, R0 ;  /* 0x00000000ff00723e */ /* 0x000fc800000010ff */
[----:B------:R-:W-:Y:S01]  /*9e90*/  PRMT R16, R0, 0x7610, R16 ;  /* 0x0000761000107816 */ /* 0x000fe20000000010 */
[----:B------:R-:W-:Y:S06]  /*9ea0*/  BRA `(.L_x_4323) ;  /* 0x0000000c00047947 */ /* 0x000fec0003800000 */
.L_x_4328:
        /* <DEDUP_REMOVED lines=9> */
.L_x_4318:
        /* <DEDUP_REMOVED lines=14> */
.L_x_4332:
        /* <DEDUP_REMOVED lines=9> */
.L_x_4331:
        /* <DEDUP_REMOVED lines=28> */
.L_x_4334:
        /* <DEDUP_REMOVED lines=15> */
.L_x_4333:
[----:B------:R0:W5:Y:S01]  /*a360*/  LDG.E.U16 R16, desc[UR36][R4.64] ;  /* 0x0000002404107981 */ /* 0x000162000c1e1500 */
[----:B------:R-:W-:Y:S05]  /*a370*/  BRA `(.L_x_4323) ;  /* 0x0000000400d07947 */ /* 0x000fea0003800000 */
.L_x_4330:
        /* <DEDUP_REMOVED lines=13> */
.L_x_4337:
        /* <DEDUP_REMOVED lines=21> */
.L_x_4341:
[----:B------:R-:W-:Y:S05]  /*a5a0*/  BSYNC B1 ;  /* 0x0000000000017941 */ /* 0x000fea0003800000 */
.L_x_4340:
[----:B------:R-:W-:Y:S01]  /*a5b0*/  LEA R5, R0, 0x3b800000, 0x17 ;  /* 0x3b80000000057811 */ /* 0x000fe200078eb8ff */
[----:B------:R-:W-:-:S05]  /*a5c0*/  IMAD.SHL.U32 R0, R3, 0x100000, RZ ;  /* 0x0010000003007824 */ /* 0x000fca00078e00ff */
[----:B------:R-:W-:-:S07]  /*a5d0*/  LOP3.LUT R0, R5, R0, R6, 0xfe, !PT ;  /* 0x0000000005007212 */ /* 0x000fce00078efe06 */
.L_x_4339:
[----:B------:R-:W-:Y:S05]  /*a5e0*/  BSYNC B0 ;  /* 0x0000000000007941 */ /* 0x000fea0003800000 */
.L_x_4338:
[----:B------:R-:W-:-:S04]  /*a5f0*/  F2FP.BF16.F32.PACK_AB R0, RZ, R0 ;  /* 0x00000000ff00723e */ /* 0x000fc800000010ff */
[----:B------:R-:W-:Y:S01]  /*a600*/  PRMT R16, R0, 0x7610, R16 ;  /* 0x0000761000107816 */ /* 0x000fe20000000010 */
[----:B------:R-:W-:Y:S06]  /*a610*/  BRA `(.L_x_4323) ;  /* 0x0000000400287947 */ /* 0x000fec0003800000 */
.L_x_4336:
        /* <DEDUP_REMOVED lines=21> */
.L_x_4345:
[----:B------:R-:W-:Y:S05]  /*a770*/  BSYNC B1 ;  /* 0x0000000000017941 */ /* 0x000fea0003800000 */
.L_x_4344:
[----:B------:R-:W-:Y:S01]  /*a780*/  LEA R5, R0, 0x37800000, 0x17 ;  /* 0x3780000000057811 */ /* 0x000fe200078eb8ff */
[----:B------:R-:W-:-:S05]  /*a790*/  IMAD.SHL.U32 R0, R3, 0x200000, RZ ;  /* 0x0020000003007824 */ /* 0x000fca00078e00ff */
[----:B------:R-:W-:-:S07]  /*a7a0*/  LOP3.LUT R0, R5, R0, R6, 0xfe, !PT ;  /* 0x0000000005007212 */ /* 0x000fce00078efe06 */
.L_x_4343:
[----:B------:R-:W-:Y:S05]  /*a7b0*/  BSYNC B0 ;  /* 0x0000000000007941 */ /* 0x000fea0003800000 */
.L_x_4342:
[----:B------:R-:W-:-:S04]  /*a7c0*/  F2FP.BF16.F32.PACK_AB R0, RZ, R0 ;  /* 0x00000000ff00723e */ /* 0x000fc800000010ff */
[----:B------:R-:W-:Y:S01]  /*a7d0*/  PRMT R16, R0, 0x7610, R16 ;  /* 0x0000761000107816 */ /* 0x000fe20000000010 */
[----:B------:R-:W-:Y:S06]  /*a7e0*/  BRA `(.L_x_4323) ;  /* 0x0000000000b47947 */ /* 0x000fec0003800000 */
.L_x_4335:
        /* <DEDUP_REMOVED lines=14> */
.L_x_4349:
[----:B------:R-:W-:Y:S05]  /*a8d0*/  BSYNC B0 ;  /* 0x0000000000007941 */ /* 0x000fea0003800000 */
.L_x_4348:
[----:B------:R-:W-:-:S04]  /*a8e0*/  F2FP.BF16.F32.PACK_AB R0, RZ, R0 ;  /* 0x00000000ff00723e */ /* 0x000fc800000010ff */
[----:B------:R-:W-:Y:S01]  /*a8f0*/  PRMT R16, R0, 0x7610, R16 ;  /* 0x0000761000107816 */ /* 0x000fe20000000010 */
[----:B------:R-:W-:Y:S06]  /*a900*/  BRA `(.L_x_4323) ;  /* 0x00000000006c7947 */ /* 0x000fec0003800000 */
.L_x_4322:
        /* <DEDUP_REMOVED lines=16> */
.L_x_4350:
[----:B------:R-:W-:Y:S01]  /*aa10*/  PRMT R16, RZ, 0x7610, R16 ;  /* 0x00007610ff107816 */ /* 0x000fe20000000010 */
[----:B------:R-:W-:Y:S06]  /*aa20*/  BRA `(.L_x_4323) ;  /* 0x0000000000247947 */ /* 0x000fec0003800000 */
.L_x_4347:
[----:B------:R-:W2:Y:S02]  /*aa30*/  LDG.E.64 R4, desc[UR36][R4.64] ;  /* 0x0000002404047981 */ /* 0x000ea4000c1e1b00 */
[----:B--2---:R-:W0:Y:S02]  /*aa40*/  I2F.U64 R0, R4 ;  /* 0x0000000400007312 */ /* 0x004e240000301000 */
[----:B0-----:R-:W-:-:S04]  /*aa50*/  F2FP.BF16.F32.PACK_AB R0, RZ, R0 ;  /* 0x00000000ff00723e */ /* 0x001fc800000010ff */
[----:B------:R-:W-:Y:S01]  /*aa60*/  PRMT R16, R0, 0x7610, R16 ;  /* 0x0000761000107816 */ /* 0x000fe20000000010 */
[----:B------:R-:W-:Y:S06]  /*aa70*/  BRA `(.L_x_4323) ;  /* 0x0000000000107947 */ /* 0x000fec0003800000 */
.L_x_4346:
[----:B------:R-:W2:Y:S02]  /*aa80*/  LDG.E R4, desc[UR36][R4.64] ;  /* 0x0000002404047981 */ /* 0x000ea4000c1e1900 */
[----:B--2---:R-:W-:-:S04]  /*aa90*/  I2FP.F32.U32 R0, R4 ;  /* 0x0000000400007245 */ /* 0x004fc80000201000 */
[----:B------:R-:W-:-:S04]  /*aaa0*/  F2FP.BF16.F32.PACK_AB R0, RZ, R0 ;  /* 0x00000000ff00723e */ /* 0x000fc800000010ff */
[----:B------:R-:W-:-:S07]  /*aab0*/  PRMT R16, R0, 0x7610, R16 ;  /* 0x0000761000107816 */ /* 0x000fce0000000010 */
.L_x_4323:
        /* <DEDUP_REMOVED lines=22> */
.L_x_4354:
[----:B------:R-:W2:Y:S02]  /*ac20*/  LDG.E.U8 R4, desc[UR36][R4.64] ;  /* 0x0000002404047981 */ /* 0x000ea4000c1e1100 */
[----:B--2---:R-:W-:-:S04]  /*ac30*/  I2FP.F32.U32 R0, R4 ;  /* 0x0000000400007245 */ /* 0x004fc80000201000 */
[----:B------:R-:W-:-:S04]  /*ac40*/  F2FP.BF16.F32.PACK_AB R0, RZ, R0 ;  /* 0x00000000ff00723e */ /* 0x000fc800000010ff */
[----:B------:R-:W-:Y:S01]  /*ac50*/  PRMT R25, R0, 0x7610, R25 ;  /* 0x0000761000197816 */ /* 0x000fe20000000019 */
[----:B------:R-:W-:Y:S06]  /*ac60*/  BRA `(.L_x_4356) ;  /* 0x0000000c00c87947 */ /* 0x000fec0003800000 */
.L_x_4353:
        /* <DEDUP_REMOVED lines=11> */
.L_x_4358:
[----:B------:R-:W2:Y:S02]  /*ad20*/  LDG.E R4, desc[UR36][R4.64] ;  /* 0x0000002404047981 */ /* 0x000ea4000c1e1900 */
[----:B--2---:R-:W-:-:S04]  /*ad30*/  I2FP.F32.S32 R0, R4 ;  /* 0x0000000400007245 */ /* 0x004fc80000201400 */
[----:B------:R-:W-:-:S04]  /*ad40*/  F2FP.BF16.F32.PACK_AB R0, RZ, R0 ;  /* 0x00000000ff00723e */ /* 0x000fc800000010ff */
[----:B------:R-:W-:Y:S01]  /*ad50*/  PRMT R25, R0, 0x7610, R25 ;  /* 0x0000761000197816 */ /* 0x000fe20000000019 */
[----:B------:R-:W-:Y:S06]  /*ad60*/  BRA `(.L_x_4356) ;  /* 0x0000000c00887947 */ /* 0x000fec0003800000 */
.L_x_4357:
[----:B------:R-:W2:Y:S02]  /*ad70*/  LDG.E.U16 R4, desc[UR36][R4.64] ;  /* 0x0000002404047981 */ /* 0x000ea4000c1e1500 */
[----:B--2---:R-:W0:Y:S02]  /*ad80*/  I2F.S16 R0, R4 ;  /* 0x0000000400007306 */ /* 0x004e240000101400 */
[----:B0-----:R-:W-:-:S04]  /*ad90*/  F2FP.BF16.F32.PACK_AB R0, RZ, R0 ;  /* 0x00000000ff00723e */ /* 0x001fc800000010ff */
[----:B------:R-:W-:Y:S01]  /*ada0*/  PRMT R25, R0, 0x7610, R25 ;  /* 0x0000761000197816 */ /* 0x000fe20000000019 */
[----:B------:R-:W-:Y:S06]  /*adb0*/  BRA `(.L_x_4356) ;  /* 0x0000000c00747947 */ /* 0x000fec0003800000 */
.L_x_4352:
        /* <DEDUP_REMOVED lines=9> */
.L_x_4360:
[----:B------:R-:W2:Y:S02]  /*ae50*/  LDG.E.U16 R0, desc[UR36][R4.64] ;  /* 0x0000002404007981 */ /* 0x000ea4000c1e1500 */
[----:B--2---:R-:W-:-:S05]  /*ae60*/  HADD2.F32 R0, -RZ, R0.H0_H0 ;  /* 0x20000000ff007230 */ /* 0x004fca0000004100 */
[----:B------:R-:W-:-:S04]  /*ae70*/  F2FP.BF16.F32.PACK_AB R0, RZ, R0 ;  /* 0x00000000ff00723e */ /* 0x000fc800000010ff */
[----:B------:R-:W-:Y:S01]  /*ae80*/  PRMT R25, R0, 0x7610, R25 ;  /* 0x0000761000197816 */ /* 0x000fe20000000019 */
[----:B------:R-:W-:Y:S06]  /*ae90*/  BRA `(.L_x_4356) ;  /* 0x0000000c003c7947 */ /* 0x000fec0003800000 */
.L_x_4359:
        /* <DEDUP_REMOVED lines=9> */
.L_x_4362:
[----:B------:R-:W2:Y:S02]  /*af30*/  LDG.E.U16 R4, desc[UR36][R4.64] ;  /* 0x0000002404047981 */ /* 0x000ea4000c1e1500 */
[----:B--2---:R-:W-:-:S05]  /*af40*/  HADD2.F32 R0, -RZ, R4.H0_H0 ;  /* 0x20000004ff007230 */ /* 0x004fca0000004100 */
[----:B------:R-:W-:-:S04]  /*af50*/  F2FP.BF16.F32.PACK_AB R0, RZ, R0 ;  /* 0x00000000ff00723e */ /* 0x000fc800000010ff */
[----:B------:R-:W-:Y:S01]  /*af60*/  PRMT R25, R0, 0x7610, R25 ;  /* 0x0000761000197816 */ /* 0x000fe20000000019 */
[----:B------:R-:W-:Y:S06]  /*af70*/  BRA `(.L_x_4356) ;  /* 0x0000000c00047947 */ /* 0x000fec0003800000 */
.L_x_4361:
        /* <DEDUP_REMOVED lines=9> */
.L_x_4351:
        /* <DEDUP_REMOVED lines=14> */
.L_x_4365:
        /* <DEDUP_REMOVED lines=9> */
.L_x_4364:
        /* <DEDUP_REMOVED lines=28> */
.L_x_4367:
        /* <DEDUP_REMOVED lines=15> */
.L_x_4366:
[----:B------:R0:W5:Y:S01]  /*b430*/  LDG.E.U16 R25, desc[UR36][R4.64] ;  /* 0x0000002404197981 */ /* 0x000162000c1e1500 */
[----:B------:R-:W-:Y:S05]  /*b440*/  BRA `(.L_x_4356) ;  /* 0x0000000400d07947 */ /* 0x000fea0003800000 */
.L_x_4363:
        /* <DEDUP_REMOVED lines=13> */
.L_x_4370:
        /* <DEDUP_REMOVED lines=21> */
.L_x_4374:
[----:B------:R-:W-:Y:S05]  /*b670*/  BSYNC B1 ;  /* 0x0000000000017941 */ /* 0x000fea0003800000 */
.L_x_4373:
[----:B------:R-:W-:Y:S01]  /*b680*/  LEA R5, R0, 0x3b800000, 0x17 ;  /* 0x3b80000000057811 */ /* 0x000fe200078eb8ff */
[----:B------:R-:W-:-:S05]  /*b690*/  IMAD.SHL.U32 R0, R3, 0x100000, RZ ;  /* 0x0010000003007824 */ /* 0x000fca00078e00ff */
[----:B------:R-:W-:-:S07]  /*b6a0*/  LOP3.LUT R0, R5, R0, R6, 0xfe, !PT ;  /* 0x0000000005007212 */ /* 0x000fce00078efe06 */
.L_x_4372:
[----:B------:R-:W-:Y:S05]  /*b6b0*/  BSYNC B0 ;  /* 0x0000000000007941 */ /* 0x000fea0003800000 */
.L_x_4371:
[----:B------:R-:W-:-:S04]  /*b6c0*/  F2FP.BF16.F32.PACK_AB R0, RZ, R0 ;  /* 0x00000000ff00723e */ /* 0x000fc800000010ff */
[----:B------:R-:W-:Y:S01]  /*b6d0*/  PRMT R25, R0, 0x7610, R25 ;  /* 0x0000761000197816 */ /* 0x000fe20000000019 */
[----:B------:R-:W-:Y:S06]  /*b6e0*/  BRA `(.L_x_4356) ;  /* 0x0000000400287947 */ /* 0x000fec0003800000 */
.L_x_4369:
        /* <DEDUP_REMOVED lines=21> */
.L_x_4378:
[----:B------:R-:W-:Y:S05]  /*b840*/  BSYNC B1 ;  /* 0x0000000000017941 */ /* 0x000fea0003800000 */
.L_x_4377:
[----:B------:R-:W-:Y:S01]  /*b850*/  LEA R5, R0, 0x37800000, 0x17 ;  /* 0x3780000000057811 */ /* 0x000fe200078eb8ff */
[----:B------:R-:W-:-:S05]  /*b860*/  IMAD.SHL.U32 R0, R3, 0x200000, RZ ;  /* 0x0020000003007824 */ /* 0x000fca00078e00ff */
[----:B------:R-:W-:-:S07]  /*b870*/  LOP3.LUT R0, R5, R0, R6, 0xfe, !PT ;  /* 0x0000000005007212 */ /* 0x000fce00078efe06 */
.L_x_4376:
[----:B------:R-:W-:Y:S05]  /*b880*/  BSYNC B0 ;  /* 0x0000000000007941 */ /* 0x000fea0003800000 */
.L_x_4375:
[----:B------:R-:W-:-:S04]  /*b890*/  F2FP.BF16.F32.PACK_AB R0, RZ, R0 ;  /* 0x00000000ff00723e */ /* 0x000fc800000010ff */
[----:B------:R-:W-:Y:S01]  /*b8a0*/  PRMT R25, R0, 0x7610, R25 ;  /* 0x0000761000197816 */ /* 0x000fe20000000019 */
[----:B------:R-:W-:Y:S06]  /*b8b0*/  BRA `(.L_x_4356) ;  /* 0x0000000000b47947 */ /* 0x000fec0003800000 */
.L_x_4368:
        /* <DEDUP_REMOVED lines=14> */
.L_x_4382:
[----:B------:R-:W-:Y:S05]  /*b9a0*/  BSYNC B0 ;  /* 0x0000000000007941 */ /* 0x000fea0003800000 */
.L_x_4381:
[----:B------:R-:W-:-:S04]  /*b9b0*/  F2FP.BF16.F32.PACK_AB R0, RZ, R0 ;  /* 0x00000000ff00723e */ /* 0x000fc800000010ff */
[----:B------:R-:W-:Y:S01]  /*b9c0*/  PRMT R25, R0, 0x7610, R25 ;  /* 0x0000761000197816 */ /* 0x000fe20000000019 */
[----:B------:R-:W-:Y:S06]  /*b9d0*/  BRA `(.L_x_4356) ;  /* 0x00000000006c7947 */ /* 0x000fec0003800000 */
.L_x_4355:
        /* <DEDUP_REMOVED lines=16> */
.L_x_4383:
[----:B------:R-:W-:Y:S01]  /*bae0*/  PRMT R25, RZ, 0x7610, R25 ;  /* 0x00007610ff197816 */ /* 0x000fe20000000019 */
[----:B------:R-:W-:Y:S06]  /*baf0*/  BRA `(.L_x_4356) ;  /* 0x0000000000247947 */ /* 0x000fec0003800000 */
.L_x_4380:
[----:B------:R-:W2:Y:S02]  /*bb00*/  LDG.E.64 R4, desc[UR36][R4.64] ;  /* 0x0000002404047981 */ /* 0x000ea4000c1e1b00 */
[----:B--2---:R-:W0:Y:S02]  /*bb10*/  I2F.U64 R0, R4 ;  /* 0x0000000400007312 */ /* 0x004e240000301000 */
[----:B0-----:R-:W-:-:S04]  /*bb20*/  F2FP.BF16.F32.PACK_AB R0, RZ, R0 ;  /* 0x00000000ff00723e */ /* 0x001fc800000010ff */
[----:B------:R-:W-:Y:S01]  /*bb30*/  PRMT R25, R0, 0x7610, R25 ;  /* 0x0000761000197816 */ /* 0x000fe20000000019 */
[----:B------:R-:W-:Y:S06]  /*bb40*/  BRA `(.L_x_4356) ;  /* 0x0000000000107947 */ /* 0x000fec0003800000 */
.L_x_4379:
[----:B------:R-:W2:Y:S02]  /*bb50*/  LDG.E R4, desc[UR36][R4.64] ;  /* 0x0000002404047981 */ /* 0x000ea4000c1e1900 */
[----:B--2---:R-:W-:-:S04]  /*bb60*/  I2FP.F32.U32 R0, R4 ;  /* 0x0000000400007245 */ /* 0x004fc80000201000 */
[----:B------:R-:W-:-:S04]  /*bb70*/  F2FP.BF16.F32.PACK_AB R0, RZ, R0 ;  /* 0x00000000ff00723e */ /* 0x000fc800000010ff */
[----:B------:R-:W-:-:S07]  /*bb80*/  PRMT R25, R0, 0x7610, R25 ;  /* 0x0000761000197816 */ /* 0x000fce0000000019 */
.L_x_4356:
        /* <DEDUP_REMOVED lines=21> */
.L_x_4387:
[----:B------:R-:W2:Y:S02]  /*bce0*/  LDG.E.U8 R4, desc[UR36][R4.64] ;  /* 0x0000002404047981 */ /* 0x000ea4000c1e1100 */
[----:B--2---:R-:W-:-:S04]  /*bcf0*/  I2FP.F32.U32 R0, R4 ;  /* 0x0000000400007245 */ /* 0x004fc80000201000 */
[----:B------:R-:W-:Y:S01]  /*bd00*/  F2FP.BF16.F32.PACK_AB R0, RZ, R0 ;  /* 0x00000000ff00723e */ /* 0x000fe200000010ff */
[----:B------:R-:W-:Y:S06]  /*bd10*/  BRA `(.L_x_4317) ;  /* 0x0000000c008c7947 */ /* 0x000fec0003800000 */
.L_x_4386:
        /* <DEDUP_REMOVED lines=10> */
.L_x_4390:
[----:B------:R-:W2:Y:S02]  /*bdc0*/  LDG.E R4, desc[UR36][R4.64] ;  /* 0x0000002404047981 */ /* 0x000ea4000c1e1900 */
[----:B--2---:R-:W-:-:S04]  /*bdd0*/  I2FP.F32.S32 R0, R4 ;  /* 0x0000000400007245 */ /* 0x004fc80000201400 */
[----:B------:R-:W-:Y:S01]  /*bde0*/  F2FP.BF16.F32.PACK_AB R0, RZ, R0 ;  /* 0x00000000ff00723e */ /* 0x000fe200000010ff */
[----:B------:R-:W-:Y:S06]  /*bdf0*/  BRA `(.L_x_4317) ;  /* 0x0000000c00547947 */ /* 0x000fec0003800000 */
.L_x_4389:
[----:B------:R-:W2:Y:S02]  /*be00*/  LDG.E.U16 R4, desc[UR36][R4.64] ;  /* 0x0000002404047981 */ /* 0x000ea4000c1e1500 */
[----:B--2---:R-:W0:Y:S02]  /*be10*/  I2F.S16 R0, R4 ;  /* 0x0000000400007306 */ /* 0x004e240000101400 */
[----:B0-----:R-:W-:Y:S01]  /*be20*/  F2FP.BF16.F32.PACK_AB R0, RZ, R0 ;  /* 0x00000000ff00723e */ /* 0x001fe200000010ff */
[----:B------:R-:W-:Y:S06]  /*be30*/  BRA `(.L_x_4317) ;  /* 0x0000000c00447947 */ /* 0x000fec0003800000 */
.L_x_4385:
        /* <DEDUP_REMOVED lines=9> */
.L_x_4392:
[----:B------:R-:W2:Y:S02]  /*bed0*/  LDG.E.U16 R0, desc[UR36][R4.64] ;  /* 0x0000002404007981 */ /* 0x000ea4000c1e1500 */
[----:B--2---:R-:W-:-:S05]  /*bee0*/  HADD2.F32 R0, -RZ, R0.H0_H0 ;  /* 0x20000000ff007230 */ /* 0x004fca0000004100 */
[----:B------:R-:W-:Y:S01]  /*bef0*/  F2FP.BF16.F32.PACK_AB R0, RZ, R0 ;  /* 0x00000000ff00723e */ /* 0x000fe200000010ff */
[----:B------:R-:W-:Y:S06]  /*bf00*/  BRA `(.L_x_4317) ;  /* 0x0000000c00107947 */ /* 0x000fec0003800000 */
.L_x_4391:
        /* <DEDUP_REMOVED lines=9> */
.L_x_4394:
[----:B------:R-:W2:Y:S02]  /*bfa0*/  LDG.E.U16 R4, desc[UR36][R4.64] ;  /* 0x0000002404047981 */ /* 0x000ea4000c1e1500 */
[----:B--2---:R-:W-:-:S05]  /*bfb0*/  HADD2.F32 R0, -RZ, R4.H0_H0 ;  /* 0x20000004ff007230 */ /* 0x004fca0000004100 */
[----:B------:R-:W-:Y:S01]  /*bfc0*/  F2FP.BF16.F32.PACK_AB R0, RZ, R0 ;  /* 0x00000000ff00723e */ /* 0x000fe200000010ff */
[----:B------:R-:W-:Y:S06]  /*bfd0*/  BRA `(.L_x_4317) ;  /* 0x0000000800dc7947 */ /* 0x000fec0003800000 */
.L_x_4393:
        /* <DEDUP_REMOVED lines=8> */
.L_x_4384:
        /* <DEDUP_REMOVED lines=13> */
.L_x_4397:
        /* <DEDUP_REMOVED lines=8> */
.L_x_4396:
        /* <DEDUP_REMOVED lines=28> */
.L_x_4399:
        /* <DEDUP_REMOVED lines=12> */
[----:B------:R-:W-:Y:S01]  /*c430*/  F2FP.BF16.F32.PACK_AB R0, RZ, R0 ;  /* 0x00000000ff00723e */ /* 0x000fe200000010ff */
[----:B------:R-:W-:Y:S06]  /*c440*/  BRA `(.L_x_4317) ;  /* 0x0000000400c07947 */ /* 0x000fec0003800000 */
.L_x_4398:
[----:B------:R0:W5:Y:S01]  /*c450*/  LDG.E.U16 R0, desc[UR36][R4.64] ;  /* 0x0000002404007981 */ /* 0x000162000c1e1500 */
[----:B------:R-:W-:Y:S05]  /*c460*/  BRA `(.L_x_4317) ;  /* 0x0000000400b87947 */ /* 0x000fea0003800000 */
.L_x_4395:
        /* <DEDUP_REMOVED lines=12> */
.L_x_4402:
        /* <DEDUP_REMOVED lines=21> */
.L_x_4406:
[----:B------:R-:W-:Y:S05]  /*c680*/  BSYNC B1 ;  /* 0x0000000000017941 */ /* 0x000fea0003800000 */
.L_x_4405:
[----:B------:R-:W-:Y:S01]  /*c690*/  LEA R5, R0, 0x3b800000, 0x17 ;  /* 0x3b80000000057811 */ /* 0x000fe200078eb8ff */
[----:B------:R-:W-:-:S05]  /*c6a0*/  IMAD.SHL.U32 R0, R3, 0x100000, RZ ;  /* 0x0010000003007824 */ /* 0x000fca00078e00ff */
[----:B------:R-:W-:-:S07]  /*c6b0*/  LOP3.LUT R0, R5, R0, R6, 0xfe, !PT ;  /* 0x0000000005007212 */ /* 0x000fce00078efe06 */
.L_x_4404:
[----:B------:R-:W-:Y:S05]  /*c6c0*/  BSYNC B0 ;  /* 0x0000000000007941 */ /* 0x000fea0003800000 */
.L_x_4403:
[----:B------:R-:W-:Y:S01]  /*c6d0*/  F2FP.BF16.F32.PACK_AB R0, RZ, R0 ;  /* 0x00000000ff00723e */ /* 0x000fe200000010ff */
[----:B------:R-:W-:Y:S06]  /*c6e0*/  BRA `(.L_x_4317) ;  /* 0x0000000400187947 */ /* 0x000fec0003800000 */
.L_x_4401:
        /* <DEDUP_REMOVED lines=21> */
.L_x_4410:
[----:B------:R-:W-:Y:S05]  /*c840*/  BSYNC B1 ;  /* 0x0000000000017941 */ /* 0x000fea0003800000 */
.L_x_4409:
[----:B------:R-:W-:Y:S01]  /*c850*/  LEA R5, R0, 0x37800000, 0x17 ;  /* 0x3780000000057811 */ /* 0x000fe200078eb8ff */
[----:B------:R-:W-:-:S05]  /*c860*/  IMAD.SHL.U32 R0, R3, 0x200000, RZ ;  /* 0x0020000003007824 */ /* 0x000fca00078e00ff */
[----:B------:R-:W-:-:S07]  /*c870*/  LOP3.LUT R0, R5, R0, R6, 0xfe, !PT ;  /* 0x0000000005007212 */ /* 0x000fce00078efe06 */
.L_x_4408:
[----:B------:R-:W-:Y:S05]  /*c880*/  BSYNC B0 ;  /* 0x0000000000007941 */ /* 0x000fea0003800000 */
.L_x_4407:
[----:B------:R-:W-:Y:S01]  /*c890*/  F2FP.BF16.F32.PACK_AB R0, RZ, R0 ;  /* 0x00000000ff00723e */ /* 0x000fe200000010ff */
[----:B------:R-:W-:Y:S06]  /*c8a0*/  BRA `(.L_x_4317) ;  /* 0x0000000000a87947 */ /* 0x000fec0003800000 */
.L_x_4400:
        /* <DEDUP_REMOVED lines=14> */
.L_x_4414:
[----:B------:R-:W-:Y:S05]  /*c990*/  BSYNC B0 ;  /* 0x0000000000007941 */ /* 0x000fea0003800000 */
.L_x_4413:
[----:B------:R-:W-:Y:S01]  /*c9a0*/  F2FP.BF16.F32.PACK_AB R0, RZ, R0 ;  /* 0x00000000ff00723e */ /* 0x000fe200000010ff */
[----:B------:R-:W-:Y:S06]  /*c9b0*/  BRA `(.L_x_4317) ;  /* 0x0000000000647947 */ /* 0x000fec0003800000 */
.L_x_4388:
        /* <DEDUP_REMOVED lines=16> */
.L_x_4415:
[----:B------:R-:W-:Y:S01]  /*cac0*/  PRMT R0, RZ, 0x7610, R0 ;  /* 0x00007610ff007816 */ /* 0x000fe20000000000 */
[----:B------:R-:W-:Y:S06]  /*cad0*/  BRA `(.L_x_4317) ;  /* 0x00000000001c7947 */ /* 0x000fec0003800000 */
.L_x_4412:
[----:B------:R-:W2:Y:S02]  /*cae0*/  LDG.E.64 R4, desc[UR36][R4.64] ;  /* 0x0000002404047981 */ /* 0x000ea4000c1e1b00 */
[----:B--2---:R-:W0:Y:S02]  /*caf0*/  I2F.U64 R0, R4 ;  /* 0x0000000400007312 */ /* 0x004e240000301000 */
[----:B0-----:R-:W-:Y:S01]  /*cb00*/  F2FP.BF16.F32.PACK_AB R0, RZ, R0 ;  /* 0x00000000ff00723e */ /* 0x001fe200000010ff */
[----:B------:R-:W-:Y:S06]  /*cb10*/  BRA `(.L_x_4317) ;  /* 0x00000000000c7947 */ /* 0x000fec0003800000 */
.L_x_4411:
[----:B------:R-:W2:Y:S02]  /*cb20*/  LDG.E R4, desc[UR36][R4.64] ;  /* 0x0000002404047981 */ /* 0x000ea4000c1e1900 */
[----:B--2---:R-:W-:-:S04]  /*cb30*/  I2FP.F32.U32 R0, R4 ;  /* 0x0000000400007245 */ /* 0x004fc80000201000 */
[----:B------:R-:W-:-:S07]  /*cb40*/  F2FP.BF16.F32.PACK_AB R0, RZ, R0 ;  /* 0x00000000ff00723e */ /* 0x000fce00000010ff */
.L_x_4317:
[----:B------:R-:W-:Y:S05]  /*cb50*/  BSYNC B6 ;  /* 0x0000000000067941 */ /* 0x000fea0003800000 */
.L_x_4316:
[----:B------:R-:W1:Y:S01]  /*cb60*/  S2R R3, SR_CTAID.X ;  /* 0x0000000000037919 */ /* 0x000e620000002500 */
[----:B0-----:R-:W1:Y:S01]  /*cb70*/  LDC R5, c[0x0][0x210] ;  /* 0x00008400ff057b82 */ /* 0x001e620000000800 */
[----:B------:R-:W-:Y:S01]  /*cb80*/  BSSY B0, `(.L_x_4416) ;  /* 0x0000015000007945 */ /* 0x000fe20003800000 */
[----:B------:R-:W0:Y:S06]  /*cb90*/  S2R R26, SR_TID.X ;  /* 0x00000000001a7919 */ /* 0x000e2c0000002100 */
[----:B------:R-:W2:Y:S01]  /*cba0*/  LDC.U8 R8, c[0x0][0x24c] ;  /* 0x00009300ff087b82 */ /* 0x000ea20000000000 */
[----:B-1----:R-:W-:-:S02]  /*cbb0*/  IMAD R5, R3, -0x200, R5 ;  /* 0xfffffe0003057824 */ /* 0x002fc400078e0205 */
[----:B0-----:R-:W-:-:S03]  /*cbc0*/  VIADD R3, R26, 0x100 ;  /* 0x000001001a037836 */ /* 0x001fc60000000000 */
[CC--:B------:R-:W-:Y:S01]  /*cbd0*/  ISETP.GE.AND P1, PT, R26.reuse, R5.reuse, PT ;  /* 0x000000051a00720c */ /* 0x0c0fe20003f26270 */
[C---:B------:R-:W-:Y:S02]  /*cbe0*/  VIADD R4, R26.reuse, 0x180 ;  /* 0x000001801a047836 */ /* 0x040fe40000000000 */
[----:B------:R-:W-:Y:S01]  /*cbf0*/  VIADD R27, R26, 0x80 ;  /* 0x000000801a1b7836 */ /* 0x000fe20000000000 */
[-C--:B------:R-:W-:Y:S02]  /*cc00*/  ISETP.GE.AND P2, PT, R3, R5.reuse, PT ;  /* 0x000000050300720c */ /* 0x080fe40003f46270 */
[-C--:B------:R-:W-:Y:S02]  /*cc10*/  ISETP.GE.AND P0, PT, R4, R5.reuse, PT ;  /* 0x000000050400720c */ /* 0x080fe40003f06270 */
[----:B------:R-:W-:-:S05]  /*cc20*/  ISETP.GE.AND P4, PT, R27, R5, PT ;  /* 0x000000051b00720c */ /* 0x000fca0003f86270 */
[----:B--2---:R-:W-:Y:S08]  /*cc30*/  @P1 BRA `(.L_x_4417) ;  /* 0x0000000000241947 */ /* 0x004ff00003800000 */
[----:B-----5:R-:W-:Y:S02]  /*cc40*/  IMAD.U32 R4, R23, 0x10000, RZ ;  /* 0x0001000017047824 */ /* 0x020fe400078e00ff */
[----:B------:R-:W-:Y:S02]  /*cc50*/  IMAD.U32 R29, R29, 0x10000, RZ ;  /* 0x000100001d1d7824 */ /* 0x000fe400078e00ff */
[----:B------:R-:W-:Y:S01]  /*cc60*/  IMAD.U32 R24, R24, 0x10000, RZ ;  /* 0x0001000018187824 */ /* 0x000fe200078e00ff */
[C---:B------:R-:W-:Y:S01]  /*cc70*/  FSETP.GEU.FTZ.AND P3, PT, |R4|.reuse, 0.5, PT ;  /* 0x3f0000000400780b */ /* 0x040fe20003f7e200 */
[----:B------:R-:W-:Y:S02]  /*cc80*/  FADD.FTZ R5, -R4, 1 ;  /* 0x3f80000004057421 */ /* 0x000fe40000010100 */
[----:B------:R-:W-:-:S04]  /*cc90*/  FADD.FTZ R3, -R29, R24 ;  /* 0x000000181d037221 */ /* 0x000fc80000010100 */
[----:B------:R-:W-:-:S06]  /*cca0*/  FFMA.FTZ R4, R4, R3, R29 ;  /* 0x0000000304047223 */ /* 0x000fcc000001001d */
[----:B------:R-:W-:-:S04]  /*ccb0*/  @P3 FFMA.FTZ R4, -R3, R5, R24 ;  /* 0x0000000503043223 */ /* 0x000fc80000010118 */
[----:B------:R0:W1:Y:S03]  /*ccc0*/  F2F.BF16.F32 R5, R4 ;  /* 0x0000000400057304 */ /* 0x0000660000202000 */
.L_x_4417:
[----:B------:R-:W-:Y:S05]  /*ccd0*/  BSYNC B0 ;  /* 0x0000000000007941 */ /* 0x000fea0003800000 */
.L_x_4416:
[----:B------:R-:W-:Y:S04]  /*cce0*/  BSSY B0, `(.L_x_4418) ;  /* 0x000000b000007945 */ /* 0x000fe80003800000 */
[----:B------:R-:W-:Y:S05]  /*ccf0*/  @P4 BRA `(.L_x_4419) ;  /* 0x0000000000244947 */ /* 0x000fea0003800000 */
[----:B-----5:R-:W-:Y:S02]  /*cd00*/  IMAD.U32 R7, R18, 0x10000, RZ ;  /* 0x0001000012077824 */ /* 0x020fe400078e00ff */
[----:B------:R-:W-:Y:S02]  /*cd10*/  IMAD.U32 R28, R28, 0x10000, RZ ;  /* 0x000100001c1c7824 */ /* 0x000fe400078e00ff */
[----:B------:R-:W-:Y:S01]  /*cd20*/  IMAD.U32 R3, R22, 0x10000, RZ ;  /* 0x0001000016037824 */ /* 0x000fe200078e00ff */
[C---:B------:R-:W-:Y:S01]  /*cd30*/  FSETP.GEU.FTZ.AND P3, PT, |R7|.reuse, 0.5, PT ;  /* 0x3f0000000700780b */ /* 0x040fe20003f7e200 */
[----:B------:R-:W-:Y:S02]  /*cd40*/  FADD.FTZ R6, -R7, 1 ;  /* 0x3f80000007067421 */ /* 0x000fe40000010100 */
[----:B0-----:R-:W-:-:S04]  /*cd50*/  FADD.FTZ R4, -R28, R3 ;  /* 0x000000031c047221 */ /* 0x001fc80000010100 */
[----:B------:R-:W-:-:S06]  /*cd60*/  FFMA.FTZ R18, R7, R4, R28 ;  /* 0x0000000407127223 */ /* 0x000fcc000001001c */
[----:B------:R-:W-:-:S06]  /*cd70*/  @P3 FFMA.FTZ R18, -R4, R6, R3 ;  /* 0x0000000604123223 */ /* 0x000fcc0000010103 */
[----:B------:R-:W2:Y:S02]  /*cd80*/  F2F.BF16.F32 R18, R18 ;  /* 0x0000001200127304 */ /* 0x000ea40000202000 */
.L_x_4419:
[----:B------:R-:W-:Y:S05]  /*cd90*/  BSYNC B0 ;  /* 0x0000000000007941 */ /* 0x000fea0003800000 */
.L_x_4418:
        /* <DEDUP_REMOVED lines=9> */
[----:B------:R-:W-:-:S04]  /*ce30*/  @P2 FFMA.FTZ R2, -R4, R3, R17 ;  /* 0x0000000304022223 */ /* 0x000fc80000010111 */
[----:B------:R3:W4:Y:S03]  /*ce40*/  F2F.BF16.F32 R17, R2 ;  /* 0x0000000200117304 */ /* 0x0007260000202000 */
.L_x_4421:
[----:B------:R-:W-:Y:S05]  /*ce50*/  BSYNC B0 ;  /* 0x0000000000007941 */ /* 0x000fea0003800000 */
.L_x_4420:
[----:B------:R-:W-:Y:S04]  /*ce60*/  BSSY B0, `(.L_x_4422) ;  /* 0x000000b000007945 */ /* 0x000fe80003800000 */
[----:B------:R-:W-:Y:S05]  /*ce70*/  @P0 BRA `(.L_x_4423) ;  /* 0x0000000000240947 */ /* 0x000fea0003800000 */
[----:B-----5:R-:W-:Y:S02]  /*ce80*/  IMAD.U32 R3, R0, 0x10000, RZ ;  /* 0x0001000000037824 */ /* 0x020fe400078e00ff */
[----:B------:R-:W-:Y:S02]  /*ce90*/  IMAD.U32 R16, R16, 0x10000, RZ ;  /* 0x0001000010107824 */ /* 0x000fe400078e00ff */
[----:B------:R-:W-:Y:S01]  /*cea0*/  IMAD.U32 R25, R25, 0x10000, RZ ;  /* 0x0001000019197824 */ /* 0x000fe200078e00ff */
[C---:B------:R-:W-:Y:S01]  /*ceb0*/  FSETP.GEU.FTZ.AND P0, PT, |R3|.reuse, 0.5, PT ;  /* 0x3f0000000300780b */ /* 0x040fe20003f1e200 */
[----:B---3--:R-:W-:Y:S02]  /*cec0*/  FADD.FTZ R2, -R3, 1 ;  /* 0x3f80000003027421 */ /* 0x008fe40000010100 */
[----:B------:R-:W-:-:S04]  /*ced0*/  FADD.FTZ R0, -R16, R25 ;  /* 0x0000001910007221 */ /* 0x000fc80000010100 */
[----:B------:R-:W-:-:S06]  /*cee0*/  FFMA.FTZ R16, R3, R0, R16 ;  /* 0x0000000003107223 */ /* 0x000fcc0000010010 */
[----:B------:R-:W-:-:S06]  /*cef0*/  @P0 FFMA.FTZ R16, -R0, R2, R25 ;  /* 0x0000000200100223 */ /* 0x000fcc0000010119 */
[----:B------:R-:W3:Y:S02]  /*cf00*/  F2F.BF16.F32 R16, R16 ;  /* 0x0000001000107304 */ /* 0x000ee40000202000 */
.L_x_4423:
[----:B------:R-:W-:Y:S05]  /*cf10*/  BSYNC B0 ;  /* 0x0000000000007941 */ /* 0x000fea0003800000 */
.L_x_4422:
[----:B------:R-:W-:Y:S04]  /*cf20*/  BSSY B6, `(.L_x_4424) ;  /* 0x0000113000067945 */ /* 0x000fe80003800000 */
[----:B------:R-:W-:Y:S05]  /*cf30*/  @P1 BRA `(.L_x_4425) ;  /* 0x0000001000441947 */ /* 0x000fea0003800000 */
[----:B-----5:R-:W0:Y:S01]  /*cf40*/  S2R R0, SR_CTAID.X ;  /* 0x0000000000007919 */ /* 0x020e220000002500 */
[----:B---3--:R-:W3:Y:S01]  /*cf50*/  LDC.64 R2, c[0x0][0x218] ;  /* 0x00008600ff027b82 */ /* 0x008ee20000000a00 */
[----:B------:R-:W-:Y:S01]  /*cf60*/  ULDC UR4, c[0x0][0x250] ;  /* 0x0000940000047ab9 */ /* 0x000fe20000000800 */
[----:B0-----:R-:W-:Y:S01]  /*cf70*/  IMAD R26, R0, 0x200, R26 ;  /* 0x00000200001a7824 */ /* 0x001fe200078e021a */
[----:B------:R-:W-:-:S03]  /*cf80*/  PRMT R0, R8, 0x9910, RZ ;  /* 0x0000991008007816 */ /* 0x000fc600000000ff */
[----:B------:R-:W-:Y:S01]  /*cf90*/  IMAD R7, R26, UR4, RZ ;  /* 0x000000041a077c24 */ /* 0x000fe2000f8e02ff */
[----:B------:R-:W-:-:S04]  /*cfa0*/  ISETP.GT.AND P0, PT, R0, 0x9, PT ;  /* 0x000000090000780c */ /* 0x000fc80003f04270 */
[----:B---3--:R-:W-:-:S05]  /*cfb0*/  IADD3 R2, P1, R7, R2, RZ ;  /* 0x0000000207027210 */ /* 0x008fca0007f3e0ff */
        /* <DEDUP_REMOVED lines=10> */
[----:B-1----:R-:W-:Y:S02]  /*d060*/  IMAD.U32 R5, R5, 0x10000, RZ ;  /* 0x0001000005057824 */ /* 0x002fe400078e00ff */
[----:B------:R-:W-:-:S04]  /*d070*/  IMAD.MOV.U32 R26, RZ, RZ, R27 ;  /* 0x000000ffff1a7224 */ /* 0x000fc800078e001b */
[----:B------:R-:W0:Y:S02]  /*d080*/  F2I.FTZ.TRUNC.NTZ R5, R5 ;  /* 0x0000000500057305 */ /* 0x000e24000021f100 */
[----:B0-----:R0:W-:Y:S01]  /*d090*/  STG.E.U8 desc[UR36][R2.64], R5 ;  /* 0x0000000502007986 */ /* 0x0011e2000c101124 */
[----:B------:R-:W-:Y:S05]  /*d0a0*/  BRA `(.L_x_4425) ;  /* 0x0000000c00e87947 */ /* 0x000fea0003800000 */
.L_x_4429:
[----:B-1----:R-:W-:Y:S02]  /*d0b0*/  IMAD.U32 R5, R5, 0x10000, RZ ;  /* 0x0001000005057824 */ /* 0x002fe400078e00ff */
[----:B------:R-:W-:-:S04]  /*d0c0*/  IMAD.MOV.U32 R26, RZ, RZ, R27 ;  /* 0x000000ffff1a7224 */ /* 0x000fc800078e001b */
[----:B------:R-:W0:Y:S02]  /*d0d0*/  F2I.S64.TRUNC R4, R5 ;  /* 0x0000000500047311 */ /* 0x000e24000020d900 */
[----:B0-----:R0:W-:Y:S01]  /*d0e0*/  STG.E.U8 desc[UR36][R2.64], R4 ;  /* 0x0000000402007986 */ /* 0x0011e2000c101124 */
[----:B------:R-:W-:Y:S05]  /*d0f0*/  BRA `(.L_x_4425) ;  /* 0x0000000c00d47947 */ /* 0x000fea0003800000 */
.L_x_4428:
[----:B------:R-:W-:-:S13]  /*d100*/  ISETP.NE.AND P0, PT, R0, 0x2, PT ;  /* 0x000000020000780c */ /* 0x000fda0003f05270 */
[----:B------:R-:W-:Y:S05]  /*d110*/  @!P0 BRA `(.L_x_4431) ;  /* 0x0000000000388947 */ /* 0x000fea0003800000 */
[----:B------:R-:W-:-:S13]  /*d120*/  ISETP.NE.AND P0, PT, R0, 0x3, PT ;  /* 0x000000030000780c */ /* 0x000fda0003f05270 */
[----:B------:R-:W-:Y:S05]  /*d130*/  @!P0 BRA `(.L_x_4432) ;  /* 0x00000000001c8947 */ /* 0x000fea0003800000 */
[----:B------:R-:W-:-:S13]  /*d140*/  ISETP.NE.AND P0, PT, R0, 0x4, PT ;  /* 0x000000040000780c */ /* 0x000fda0003f05270 */
[----:B------:R-:W-:Y:S05]  /*d150*/  @P0 BRA `(.L_x_4430) ;  /* 0x0000000c00500947 */ /* 0x000fea0003800000 */
[----:B-1----:R-:W-:Y:S02]  /*d160*/  IMAD.U32 R5, R5, 0x10000, RZ ;  /* 0x0001000005057824 */ /* 0x002fe400078e00ff */
[----:B------:R-:W-:-:S04]  /*d170*/  IMAD.MOV.U32 R26, RZ, RZ, R27 ;  /* 0x000000ffff1a7224 */ /* 0x000fc800078e001b */
[----:B------:R-:W0:Y:S02]  /*d180*/  F2I.S64.TRUNC R4, R5 ;  /* 0x0000000500047311 */ /* 0x000e24000020d900 */
[----:B0-----:R0:W-:Y:S01]  /*d190*/  STG.E.64 desc[UR36][R2.64], R4 ;  /* 0x0000000402007986 */ /* 0x0011e2000c101b24 */
[----:B------:R-:W-:Y:S05]  /*d1a0*/  BRA `(.L_x_4425) ;  /* 0x0000000c00a87947 */ /* 0x000fea0003800000 */
.L_x_4432:
[----:B-1----:R-:W-:Y:S02]  /*d1b0*/  IMAD.U32 R5, R5, 0x10000, RZ ;  /* 0x0001000005057824 */ /* 0x002fe400078e00ff */
[----:B------:R-:W-:-:S04]  /*d1c0*/  IMAD.MOV.U32 R26, RZ, RZ, R27 ;  /* 0x000000ffff1a7224 */ /* 0x000fc800078e001b */
[----:B------:R-:W0:Y:S02]  /*d1d0*/  F2I.FTZ.TRUNC.NTZ R5, R5 ;  /* 0x0000000500057305 */ /* 0x000e24000021f100 */
[----:B0-----:R0:W-:Y:S01]  /*d1e0*/  STG.E desc[UR36][R2.64], R5 ;  /* 0x0000000502007986 */ /* 0x0011e2000c101924 */
[----:B------:R-:W-:Y:S05]  /*d1f0*/  BRA `(.L_x_4425) ;  /* 0x0000000c00947947 */ /* 0x000fea0003800000 */
.L_x_4431:
[----:B-1----:R-:W-:Y:S02]  /*d200*/  IMAD.U32 R5, R5, 0x10000, RZ ;  /* 0x0001000005057824 */ /* 0x002fe400078e00ff */
[----:B------:R-:W-:-:S04]  /*d210*/  IMAD.MOV.U32 R26, RZ, RZ, R27 ;  /* 0x000000ffff1a7224 */ /* 0x000fc800078e001b */
[----:B------:R-:W0:Y:S02]  /*d220*/  F2I.FTZ.TRUNC.NTZ R5, R5 ;  /* 0x0000000500057305 */ /* 0x000e24000021f100 */
[----:B0-----:R0:W-:Y:S01]  /*d230*/  STG.E.U16 desc[UR36][R2.64], R5 ;  /* 0x0000000502007986 */ /* 0x0011e2000c101524 */
[----:B------:R-:W-:Y:S05]  /*d240*/  BRA `(.L_x_4425) ;  /* 0x0000000c00807947 */ /* 0x000fea0003800000 */
.L_x_4427:
[----:B------:R-:W-:-:S13]  /*d250*/  ISETP.GT.AND P0, PT, R0, 0x6, PT ;  /* 0x000000060000780c */ /* 0x000fda0003f04270 */
[----:B------:R-:W-:Y:S05]  /*d260*/  @P0 BRA `(.L_x_4433) ;  /* 0x0000000000340947 */ /* 0x000fea0003800000 */
[----:B------:R-:W-:-:S13]  /*d270*/  ISETP.NE.AND P0, PT, R0, 0x5, PT ;  /* 0x000000050000780c */ /* 0x000fda0003f05270 */
[----:B------:R-:W-:Y:S05]  /*d280*/  @!P0 BRA `(.L_x_4434) ;  /* 0x0000000000188947 */ /* 0x000fea0003800000 */
[----:B------:R-:W-:-:S13]  /*d290*/  ISETP.NE.AND P0, PT, R0, 0x6, PT ;  /* 0x000000060000780c */ /* 0x000fda0003f05270 */
[----:B------:R-:W-:Y:S05]  /*d2a0*/  @P0 BRA `(.L_x_4430) ;  /* 0x0000000800fc0947 */ /* 0x000fea0003800000 */
[----:B-1----:R-:W-:Y:S02]  /*d2b0*/  IMAD.U32 R5, R5, 0x10000, RZ ;  /* 0x0001000005057824 */ /* 0x002fe400078e00ff */
[----:B------:R-:W-:-:S03]  /*d2c0*/  IMAD.MOV.U32 R26, RZ, RZ, R27 ;  /* 0x000000ffff1a7224 */ /* 0x000fc600078e001b */
[----:B------:R0:W-:Y:S01]  /*d2d0*/  STG.E desc[UR36][R2.64], R5 ;  /* 0x0000000502007986 */ /* 0x0001e2000c101924 */
[----:B------:R-:W-:Y:S05]  /*d2e0*/  BRA `(.L_x_4425) ;  /* 0x0000000c00587947 */ /* 0x000fea0003800000 */
.L_x_4434:
[----:B-1----:R-:W-:Y:S02]  /*d2f0*/  IMAD.U32 R0, R5, 0x10000, RZ ;  /* 0x0001000005007824 */ /* 0x002fe400078e00ff */
[----:B------:R-:W-:-:S03]  /*d300*/  IMAD.MOV.U32 R26, RZ, RZ, R27 ;  /* 0x000000ffff1a7224 */ /* 0x000fc600078e001b */
[----:B------:R-:W-:-:S05]  /*d310*/  F2FP.F16.F32.PACK_AB R0, RZ, R0 ;  /* 0x00000000ff00723e */ /* 0x000fca00000000ff */
[----:B------:R0:W-:Y:S01]  /*d320*/  STG.E.U16 desc[UR36][R2.64], R0 ;  /* 0x0000000002007986 */ /* 0x0001e2000c101524 */
[----:B------:R-:W-:Y:S05]  /*d330*/  BRA `(.L_x_4425) ;  /* 0x0000000c00447947 */ /* 0x000fea0003800000 */
.L_x_4433:
[----:B------:R-:W-:-:S13]  /*d340*/  ISETP.NE.AND P0, PT, R0, 0x7, PT ;  /* 0x000000070000780c */ /* 0x000fda0003f05270 */
[----:B------:R-:W-:Y:S05]  /*d350*/  @!P0 BRA `(.L_x_4435) ;  /* 0x00000000003c8947 */ /* 0x000fea0003800000 */
[----:B------:R-:W-:-:S13]  /*d360*/  ISETP.NE.AND P0, PT, R0, 0x8, PT ;  /* 0x000000080000780c */ /* 0x000fda0003f05270 */
[----:B------:R-:W-:Y:S05]  /*d370*/  @!P0 BRA `(.L_x_4436) ;  /* 0x00000000001c8947 */ /* 0x000fea0003800000 */
[----:B------:R-:W-:-:S13]  /*d380*/  ISETP.NE.AND P0, PT, R0, 0x9, PT ;  /* 0x000000090000780c */ /* 0x000fda0003f05270 */
[----:B------:R-:W-:Y:S05]  /*d390*/  @P0 BRA `(.L_x_4430) ;  /* 0x0000000800c00947 */ /* 0x000fea0003800000 */
[----:B-1----:R-:W-:Y:S02]  /*d3a0*/  IMAD.U32 R4, R5, 0x10000, RZ ;  /* 0x0001000005047824 */ /* 0x002fe400078e00ff */
[----:B------:R-:W-:Y:S02]  /*d3b0*/  IMAD.MOV.U32 R5, RZ, RZ, RZ ;  /* 0x000000ffff057224 */ /* 0x000fe400078e00ff */
[----:B------:R-:W-:-:S03]  /*d3c0*/  IMAD.MOV.U32 R26, RZ, RZ, R27 ;  /* 0x000000ffff1a7224 */ /* 0x000fc600078e001b */
[----:B------:R0:W-:Y:S01]  /*d3d0*/  STG.E.64 desc[UR36][R2.64], R4 ;  /* 0x0000000402007986 */ /* 0x0001e2000c101b24 */
[----:B------:R-:W-:Y:S05]  /*d3e0*/  BRA `(.L_x_4425) ;  /* 0x0000000c00187947 */ /* 0x000fea0003800000 */
.L_x_4436:
[----:B-1----:R-:W-:Y:S02]  /*d3f0*/  IMAD.U32 R5, R5, 0x10000, RZ ;  /* 0x0001000005057824 */ /* 0x002fe400078e00ff */
[----:B------:R-:W-:-:S03]  /*d400*/  IMAD.MOV.U32 R26, RZ, RZ, R27 ;  /* 0x000000ffff1a7224 */ /* 0x000fc600078e001b */
[----:B------:R-:W-:-:S04]  /*d410*/  F2FP.F16.F32.PACK_AB R5, RZ, R5 ;  /* 0x00000005ff05723e */ /* 0x000fc800000000ff */
[----:B------:R-:W-:-:S05]  /*d420*/  PRMT R5, R5, 0x5410, RZ ;  /* 0x0000541005057816 */ /* 0x000fca00000000ff */
[----:B------:R0:W-:Y:S01]  /*d430*/  STG.E desc[UR36][R2.64], R5 ;  /* 0x0000000502007986 */ /* 0x0001e2000c101924 */
[----:B------:R-:W-:Y:S05]  /*d440*/  BRA `(.L_x_4425) ;  /* 0x0000000c00007947 */ /* 0x000fea0003800000 */
.L_x_4435:
[----:B-1----:R-:W-:Y:S02]  /*d450*/  IMAD.U32 R4, R5, 0x10000, RZ ;  /* 0x0001000005047824 */ /* 0x002fe400078e00ff */
[----:B------:R-:W-:Y:S02]  /*d460*/  IMAD.MOV.U32 R26, RZ, RZ, R27 ;  /* 0x000000ffff1a7224 */ /* 0x000fe400078e001b */
[----:B------:R-:W-:-:S06]  /*d470*/  FMUL.FTZ R4, R4, 1 ;  /* 0x3f80000004047820 */ /* 0x000fcc0000410000 */
[----:B------:R-:W0:Y:S02]  /*d480*/  F2F.F64.F32 R4, R4 ;  /* 0x0000000400047310 */ /* 0x000e240000201800 */
[----:B0-----:R0:W-:Y:S01]  /*d490*/  STG.E.64 desc[UR36][R2.64], R4 ;  /* 0x0000000402007986 */ /* 0x0011e2000c101b24 */
[----:B------:R-:W-:Y:S05]  /*d4a0*/  BRA `(.L_x_4425) ;  /* 0x0000000800e87947 */ /* 0x000fea0003800000 */
.L_x_4426:
        /* <DEDUP_REMOVED lines=10> */
[----:B------:R-:W-:-:S04]  /*d550*/  FSETP.NEU.FTZ.AND P0, PT, R5, RZ, PT ;  /* 0x000000ff0500720b */ /* 0x000fc80003f1d000 */
[----:B------:R-:W-:-:S05]  /*d560*/  SEL R5, RZ, 0x1, !P0 ;  /* 0x00000001ff057807 */ /* 0x000fca0004000000 */
[----:B------:R0:W-:Y:S01]  /*d570*/  STG.E.U8 desc[UR36][R2.64], R5 ;  /* 0x0000000502007986 */ /* 0x0001e2000c101124 */
[----:B------:R-:W-:Y:S05]  /*d580*/  BRA `(.L_x_4425) ;  /* 0x0000000800b07947 */ /* 0x000fea0003800000 */
.L_x_4439:
[----:B-1----:R-:W-:Y:S01]  /*d590*/  IMAD.U32 R5, R5, 0x10000, RZ ;  /* 0x0001000005057824 */ /* 0x002fe200078e00ff */
[----:B------:R-:W-:Y:S01]  /*d5a0*/  CS2R R6, SRZ ;  /* 0x0000000000067805 */ /* 0x000fe2000001ff00 */
[----:B------:R-:W-:Y:S02]  /*d5b0*/  IMAD.MOV.U32 R26, RZ, RZ, R27 ;  /* 0x000000ffff1a7224 */ /* 0x000fe400078e001b */
[----:B------:R-:W-:-:S06]  /*d5c0*/  FMUL.FTZ R5, R5, 1 ;  /* 0x3f80000005057820 */ /* 0x000fcc0000410000 */
[----:B------:R-:W0:Y:S02]  /*d5d0*/  F2F.F64.F32 R4, R5 ;  /* 0x0000000500047310 */ /* 0x000e240000201800 */
[----:B0-----:R0:W-:Y:S01]  /*d5e0*/  STG.E.128 desc[UR36][R2.64], R4 ;  /* 0x0000000402007986 */ /* 0x0011e2000c101d24 */
[----:B------:R-:W-:Y:S05]  /*d5f0*/  BRA `(.L_x_4425) ;  /* 0x0000000800947947 */ /* 0x000fea0003800000 */
.L_x_4438:
        /* <DEDUP_REMOVED lines=21> */
.L_x_4443:
[----:B------:R-:W-:Y:S05]  /*d750*/  BSYNC B0 ;  /* 0x0000000000007941 */ /* 0x000fea0003800000 */
.L_x_4442:
[----:B------:R-:W-:Y:S01]  /*d760*/  LOP3.LUT R5, R0, R5, RZ, 0xfc, !PT ;  /* 0x0000000500057212 */ /* 0x000fe200078efcff */
[----:B------:R-:W-:-:S04]  /*d770*/  IMAD.MOV.U32 R26, RZ, RZ, R27 ;  /* 0x000000ffff1a7224 */ /* 0x000fc800078e001b */
[----:B------:R0:W-:Y:S01]  /*d780*/  STG.E.U8 desc[UR36][R2.64], R5 ;  /* 0x0000000502007986 */ /* 0x0001e2000c101124 */
[----:B------:R-:W-:Y:S05]  /*d790*/  BRA `(.L_x_4425) ;  /* 0x00000008002c7947 */ /* 0x000fea0003800000 */
.L_x_4441:
        /* <DEDUP_REMOVED lines=13> */
.L_x_4445:
[----:B------:R-:W-:Y:S01]  /*d870*/  IMAD.MOV.U32 R0, RZ, RZ, 0x7f ;  /* 0x0000007fff007424 */ /* 0x000fe200078e00ff */
[----:B------:R-:W-:-:S04]  /*d880*/  ISETP.GT.U32.AND P0, PT, R4, 0x7f800000, PT ;  /* 0x7f8000000400780c */ /* 0x000fc80003f04070 */
[----:B------:R-:W-:-:S09]  /*d890*/  SEL R0, R0, 0x7c, P0 ;  /* 0x0000007c00007807 */ /* 0x000fd20000000000 */
.L_x_4446:
[----:B------:R-:W-:Y:S05]  /*d8a0*/  BSYNC B0 ;  /* 0x0000000000007941 */ /* 0x000fea0003800000 */
.L_x_4444:
[----:B------:R-:W-:Y:S01]  /*d8b0*/  LOP3.LUT R4, R5, 0x80000000, RZ, 0xc0, !PT ;  /* 0x8000000005047812 */ /* 0x000fe200078ec0ff */
[----:B------:R-:W-:-:S03]  /*d8c0*/  IMAD.MOV.U32 R26, RZ, RZ, R27 ;  /* 0x000000ffff1a7224 */ /* 0x000fc600078e001b */
[----:B------:R-:W-:-:S04]  /*d8d0*/  SHF.R.U32.HI R5, RZ, 0x18, R4 ;  /* 0x00000018ff057819 */ /* 0x000fc80000011604 */
[----:B------:R-:W-:-:S05]  /*d8e0*/  LOP3.LUT R5, R0, R5, RZ, 0xfc, !PT ;  /* 0x0000000500057212 */ /* 0x000fca00078efcff */
[----:B------:R0:W-:Y:S01]  /*d8f0*/  STG.E.U8 desc[UR36][R2.64], R5 ;  /* 0x0000000502007986 */ /* 0x0001e2000c101124 */
[----:B------:R-:W-:Y:S05]  /*d900*/  BRA `(.L_x_4425) ;  /* 0x0000000400d07947 */ /* 0x000fea0003800000 */
.L_x_4440:
[----:B-1----:R0:W-:Y:S01]  /*d910*/  STG.E.U16 desc[UR36][R2.64], R5 ;  /* 0x0000000502007986 */ /* 0x0021e2000c101524 */
[----:B------:R-:W-:Y:S01]  /*d920*/  IMAD.MOV.U32 R26, RZ, RZ, R27 ;  /* 0x000000ffff1a7224 */ /* 0x000fe200078e001b */
[----:B------:R-:W-:Y:S06]  /*d930*/  BRA `(.L_x_4425) ;  /* 0x0000000400c47947 */ /* 0x000fec0003800000 */
.L_x_4437:
        /* <DEDUP_REMOVED lines=10> */
[----:B------:R-:W0:Y:S02]  /*d9e0*/  F2I.FTZ.U32.TRUNC.NTZ R5, R5 ;  /* 0x0000000500057305 */ /* 0x000e24000021f000 */
[----:B0-----:R0:W-:Y:S01]  /*d9f0*/  STG.E.U16 desc[UR36][R2.64], R5 ;  /* 0x0000000502007986 */ /* 0x0011e2000c101524 */
[----:B------:R-:W-:Y:S05]  /*da00*/  BRA `(.L_x_4425) ;  /* 0x0000000400907947 */ /* 0x000fea0003800000 */
.L_x_4449:
        /* <DEDUP_REMOVED lines=17> */
.L_x_4452:
[----:B------:R-:W-:-:S04]  /*db20*/  LOP3.LUT R0, R7, 0x80000000, RZ, 0xc0, !PT ;  /* 0x8000000007007812 */ /* 0x000fc800078ec0ff */
[----:B------:R-:W-:-:S04]  /*db30*/  SHF.R.U32.HI R5, RZ, 0x18, R0 ;  /* 0x00000018ff057819 */ /* 0x000fc80000011600 */
[----:B------:R-:W-:-:S04]  /*db40*/  LOP3.LUT R4, R4, R5, RZ, 0xfc, !PT ;  /* 0x0000000504047212 */ /* 0x000fc800078efcff */
[----:B------:R-:W-:-:S07]  /*db50*/  PRMT R0, R4, 0x7610, R0 ;  /* 0x0000761004007816 */ /* 0x000fce0000000000 */
.L_x_4451:
[----:B------:R-:W-:Y:S05]  /*db60*/  BSYNC B0 ;  /* 0x0000000000007941 */ /* 0x000fea0003800000 */
.L_x_4450:
[----:B------:R0:W-:Y:S01]  /*db70*/  STG.E.U8 desc[UR36][R2.64], R0 ;  /* 0x0000000002007986 */ /* 0x0001e2000c101124 */
[----:B------:R-:W-:Y:S01]  /*db80*/  IMAD.MOV.U32 R26, RZ, RZ, R27 ;  /* 0x000000ffff1a7224 */ /* 0x000fe200078e001b */
[----:B------:R-:W-:Y:S06]  /*db90*/  BRA `(.L_x_4425) ;  /* 0x00000004002c7947 */ /* 0x000fec0003800000 */
.L_x_4448:
        /* <DEDUP_REMOVED lines=17> */
.L_x_4455:
[----:B------:R-:W-:-:S04]  /*dcb0*/  LOP3.LUT R0, R7, 0x80000000, RZ, 0xc0, !PT ;  /* 0x8000000007007812 */ /* 0x000fc800078ec0ff */
[----:B------:R-:W-:-:S04]  /*dcc0*/  SHF.R.U32.HI R5, RZ, 0x18, R0 ;  /* 0x00000018ff057819 */ /* 0x000fc80000011600 */
[----:B------:R-:W-:-:S04]  /*dcd0*/  LOP3.LUT R4, R4, R5, RZ, 0xfc, !PT ;  /* 0x0000000504047212 */ /* 0x000fc800078efcff */
[----:B------:R-:W-:-:S07]  /*dce0*/  PRMT R0, R4, 0x7610, R0 ;  /* 0x0000761004007816 */ /* 0x000fce0000000000 */
.L_x_4454:
[----:B------:R-:W-:Y:S05]  /*dcf0*/  BSYNC B0 ;  /* 0x0000000000007941 */ /* 0x000fea0003800000 */
.L_x_4453:
[----:B------:R0:W-:Y:S01]  /*dd00*/  STG.E.U8 desc[UR36][R2.64], R0 ;  /* 0x0000000002007986 */ /* 0x0001e2000c101124 */
[----:B------:R-:W-:Y:S01]  /*dd10*/  IMAD.MOV.U32 R26, RZ, RZ, R27 ;  /* 0x000000ffff1a7224 */ /* 0x000fe200078e001b */
[----:B------:R-:W-:Y:S06]  /*dd20*/  BRA `(.L_x_4425) ;  /* 0x0000000000c87947 */ /* 0x000fec0003800000 */
.L_x_4447:
[----:B------:R-:W-:-:S13]  /*dd30*/  ISETP.NE.AND P0, PT, R0, 0x1c, PT ;  /* 0x0000001c0000780c */ /* 0x000fda0003f05270 */
[----:B------:R-:W-:Y:S05]  /*dd40*/  @!P0 BRA `(.L_x_4456) ;  /* 0x0000000000b08947 */ /* 0x000fea0003800000 */
[----:B------:R-:W-:-:S13]  /*dd50*/  ISETP.NE.AND P0, PT, R0, 0x1d, PT ;  /* 0x0000001d0000780c */ /* 0x000fda0003f05270 */
[----:B------:R-:W-:Y:S05]  /*dd60*/  @!P0 BRA `(.L_x_4457) ;  /* 0x0000000000948947 */ /* 0x000fea0003800000 */
[----:B------:R-:W-:-:S13]  /*dd70*/  ISETP.NE.AND P0, PT, R0, 0x2c, PT ;  /* 0x0000002c0000780c */ /* 0x000fda0003f05270 */
[----:B------:R-:W-:Y:S05]  /*dd80*/  @P0 BRA `(.L_x_4430) ;  /* 0x0000000000440947 */ /* 0x000fea0003800000 */
[----:B-1----:R-:W-:Y:S02]  /*dd90*/  IMAD.U32 R5, R5, 0x10000, RZ ;  /* 0x0001000005057824 */ /* 0x002fe400078e00ff */
        /* <DEDUP_REMOVED lines=16> */
.L_x_4430:
[----:B------:R-:W-:Y:S01]  /*dea0*/  MOV R2, 0x0 ;  /* 0x0000000000027802 */ /* 0x000fe20000000f00 */
[----:B------:R-:W-:Y:S01]  /*deb0*/  ULDC.64 UR4, c[0x4][0x128] ;  /* 0x01004a0000047ab9 */ /* 0x000fe20000000a00 */
[----:B------:R-:W-:Y:S01]  /*dec0*/  ULDC.64 UR6, c[0x4][0x130] ;  /* 0x01004c0000067ab9 */ /* 0x000fe20000000a00 */
[----:B------:R-:W-:Y:S02]  /*ded0*/  IMAD.U32 R4, RZ, RZ, UR4 ;  /* 0x00000004ff047e24 */ /* 0x000fe4000f8e00ff */
[----:B-1----:R-:W-:Y:S01]  /*dee0*/  IMAD.U32 R5, RZ, RZ, UR5 ;  /* 0x00000005ff057e24 */ /* 0x002fe2000f8e00ff */
        /* <DEDUP_REMOVED lines=10> */
[----:B0-2-4-:R-:W-:Y:S05]  /*df90*/  CALL.ABS.NOINC R2 ;  /* 0x0000000002007343 */ /* 0x015fea0003c00000 */
.L_x_4458:
[----:B------:R-:W-:Y:S01]  /*dfa0*/  IMAD.MOV.U32 R26, RZ, RZ, R27 ;  /* 0x000000ffff1a7224 */ /* 0x000fe200078e001b */
[----:B------:R-:W-:Y:S06]  /*dfb0*/  BRA `(.L_x_4425) ;  /* 0x0000000000247947 */ /* 0x000fec0003800000 */
.L_x_4457:
[----:B-1----:R-:W-:Y:S02]  /*dfc0*/  IMAD.U32 R5, R5, 0x10000, RZ ;  /* 0x0001000005057824 */ /* 0x002fe400078e00ff */
[----:B------:R-:W-:-:S04]  /*dfd0*/  IMAD.MOV.U32 R26, RZ, RZ, R27 ;  /* 0x000000ffff1a7224 */ /* 0x000fc800078e001b */
[----:B------:R-:W0:Y:S02]  /*dfe0*/  F2I.U64.TRUNC R4, R5 ;  /* 0x0000000500047311 */ /* 0x000e24000020d800 */
[----:B0-----:R0:W-:Y:S01]  /*dff0*/  STG.E.64 desc[UR36][R2.64], R4 ;  /* 0x0000000402007986 */ /* 0x0011e2000c101b24 */
[----:B------:R-:W-:Y:S05]  /*e000*/  BRA `(.L_x_4425) ;  /* 0x0000000000107947 */ /* 0x000fea0003800000 */
.L_x_4456:
[----:B-1----:R-:W-:Y:S02]  /*e010*/  IMAD.U32 R5, R5, 0x10000, RZ ;  /* 0x0001000005057824 */ /* 0x002fe400078e00ff */
[----:B------:R-:W-:-:S04]  /*e020*/  IMAD.MOV.U32 R26, RZ, RZ, R27 ;  /* 0x000000ffff1a7224 */ /* 0x000fc800078e001b */
[----:B------:R-:W0:Y:S02]  /*e030*/  F2I.FTZ.U32.TRUNC.NTZ R5, R5 ;  /* 0x0000000500057305 */ /* 0x000e24000021f000 */
[----:B0-----:R0:W-:Y:S02]  /*e040*/  STG.E desc[UR36][R2.64], R5 ;  /* 0x0000000502007986 */ /* 0x0011e4000c101924 */
.L_x_4425:
[----:B------:R-:W-:Y:S05]  /*e050*/  BSYNC B6 ;  /* 0x0000000000067941 */ /* 0x000fea0003800000 */
.L_x_4424:
[----:B-----5:R-:W1:Y:S01]  /*e060*/  S2R R24, SR_CTAID.X ;  /* 0x0000000000187919 */ /* 0x020e620000002500 */
[----:B------:R-:W1:Y:S01]  /*e070*/  LDC R22, c[0x0][0x210] ;  /* 0x00008400ff167b82 */ /* 0x000e620000000800 */
[----:B------:R-:W-:Y:S01]  /*e080*/  BSSY B6, `(.L_x_4459) ;  /* 0x00001ff000067945 */ /* 0x000fe20003800000 */
[----:B-1----:R-:W-:-:S05]  /*e090*/  IMAD R22, R24, -0x200, R22 ;  /* 0xfffffe0018167824 */ /* 0x002fca00078e0216 */
[----:B------:R-:W-:-:S13]  /*e0a0*/  ISETP.GE.AND P0, PT, R26, R22, PT ;  /* 0x000000161a00720c */ /* 0x000fda0003f06270 */
[----:B------:R-:W-:Y:S05]  /*e0b0*/  @P0 BRA `(.L_x_4460) ;  /* 0x0000001c00ec0947 */ /* 0x000fea0003800000 */
[----:B------:R-:W1:Y:S01]  /*e0c0*/  LDC.U8 R23, c[0x0][0x24c] ;  /* 0x00009300ff177b82 */ /* 0x000e620000000000 */
[----:B0-----:R-:W-:Y:S01]  /*e0d0*/  IMAD R0, R24, 0x200, R26 ;  /* 0x0000020018007824 */ /* 0x001fe200078e021a */
[----:B------:R-:W-:-:S03]  /*e0e0*/  ULDC UR4, c[0x0][0x250] ;  /* 0x0000940000047ab9 */ /* 0x000fc60000000800 */
[----:B------:R-:W-:-:S03]  /*e0f0*/  IMAD R5, R0, UR4, RZ ;  /* 0x0000000400057c24 */ /* 0x000fc6000f8e02ff */
[----:B---3--:R-:W0:Y:S01]  /*e100*/  LDC.64 R2, c[0x0][0x218] ;  /* 0x00008600ff027b82 */ /* 0x008e220000000a00 */
[----:B-1----:R-:W-:-:S05]  /*e110*/  PRMT R4, R23, 0x9910, RZ ;  /* 0x0000991017047816 */ /* 0x002fca00000000ff */
[----:B------:R-:W-:Y:S01]  /*e120*/  IMAD.MOV.U32 R0, RZ, RZ, R4 ;  /* 0x000000ffff007224 */ /* 0x000fe200078e0004 */
[----:B0-----:R-:W-:-:S04]  /*e130*/  IADD3 R2, P0, R5, R2, RZ ;  /* 0x0000000205027210 */ /* 0x001fc80007f1e0ff */
[----:B------:R-:W-:Y:S01]  /*e140*/  ISETP.GT.AND P1, PT, R0, 0x9, PT ;  /* 0x000000090000780c */ /* 0x000fe20003f24270 */
[----:B------:R-:W-:-:S12]  /*e150*/  IMAD.X R3, RZ, RZ, R3, P0 ;  /* 0x000000ffff037224 */ /* 0x000fd800000e0603 */
        /* <DEDUP_REMOVED lines=9> */
[----:B--2---:R-:W-:-:S04]  /*e1f0*/  IMAD.U32 R18, R18, 0x10000, RZ ;  /* 0x0001000012127824 */ /* 0x004fc800078e00ff */
[----:B------:R-:W0:Y:S02]  /*e200*/  F2I.FTZ.TRUNC.NTZ R5, R18 ;  /* 0x0000001200057305 */ /* 0x000e24000021f100 */
[----:B0-----:R0:W-:Y:S01]  /*e210*/  STG.E.U8 desc[UR36][R2.64], R5 ;  /* 0x0000000502007986 */ /* 0x0011e2000c101124 */
[----:B------:R-:W-:Y:S05]  /*e220*/  BRA `(.L_x_4466) ;  /* 0x0000000c00947947 */ /* 0x000fea0003800000 */
.L_x_4464:
[----:B--2---:R-:W-:-:S06]  /*e230*/  IMAD.U32 R5, R18, 0x10000, RZ ;  /* 0x0001000012057824 */ /* 0x004fcc00078e00ff */
[----:B------:R-:W0:Y:S02]  /*e240*/  F2I.S64.TRUNC R4, R5 ;  /* 0x0000000500047311 */ /* 0x000e24000020d900 */
[----:B0-----:R3:W-:Y:S01]  /*e250*/  STG.E.U8 desc[UR36][R2.64], R4 ;  /* 0x0000000402007986 */ /* 0x0017e2000c101124 */
[----:B------:R-:W-:Y:S05]  /*e260*/  BRA `(.L_x_4466) ;  /* 0x0000000c00847947 */ /* 0x000fea0003800000 */
.L_x_4463:
[----:B------:R-:W-:-:S13]  /*e270*/  ISETP.NE.AND P0, PT, R0, 0x2, PT ;  /* 0x000000020000780c */ /* 0x000fda0003f05270 */
[----:B------:R-:W-:Y:S05]  /*e280*/  @!P0 BRA `(.L_x_4467) ;  /* 0x0000000000308947 */ /* 0x000fea0003800000 */
[----:B------:R-:W-:-:S13]  /*e290*/  ISETP.NE.AND P0, PT, R0, 0x3, PT ;  /* 0x000000030000780c */ /* 0x000fda0003f05270 */
[----:B------:R-:W-:Y:S05]  /*e2a0*/  @!P0 BRA `(.L_x_4468) ;  /* 0x0000000000188947 */ /* 0x000fea0003800000 */
[----:B------:R-:W-:-:S13]  /*e2b0*/  ISETP.NE.AND P0, PT, R0, 0x4, PT ;  /* 0x000000040000780c */ /* 0x000fda0003f05270 */
[----:B------:R-:W-:Y:S05]  /*e2c0*/  @P0 BRA `(.L_x_4465) ;  /* 0x0000000c000c0947 */ /* 0x000fea0003800000 */
[----:B--2---:R-:W-:-:S06]  /*e2d0*/  IMAD.U32 R4, R18, 0x10000, RZ ;  /* 0x0001000012047824 */ /* 0x004fcc00078e00ff */
[----:B------:R-:W0:Y:S02]  /*e2e0*/  F2I.S64.TRUNC R4, R4 ;  /* 0x0000000400047311 */ /* 0x000e24000020d900 */
[----:B0-----:R0:W-:Y:S01]  /*e2f0*/  STG.E.64 desc[UR36][R2.64], R4 ;  /* 0x0000000402007986 */ /* 0x0011e2000c101b24 */
[----:B------:R-:W-:Y:S05]  /*e300*/  BRA `(.L_x_4466) ;  /* 0x0000000c005c7947 */ /* 0x000fea0003800000 */
.L_x_4468:
[----:B--2---:R-:W-:-:S04]  /*e310*/  IMAD.U32 R18, R18, 0x10000, RZ ;  /* 0x0001000012127824 */ /* 0x004fc800078e00ff */
[----:B------:R-:W0:Y:S02]  /*e320*/  F2I.FTZ.TRUNC.NTZ R5, R18 ;  /* 0x0000001200057305 */ /* 0x000e24000021f100 */
[----:B0-----:R1:W-:Y:S01]  /*e330*/  STG.E desc[UR36][R2.64], R5 ;  /* 0x0000000502007986 */ /* 0x0013e2000c101924 */
[----:B------:R-:W-:Y:S05]  /*e340*/  BRA `(.L_x_4466) ;  /* 0x0000000c004c7947 */ /* 0x000fea0003800000 */
.L_x_4467:
[----:B--2---:R-:W-:-:S04]  /*e350*/  IMAD.U32 R18, R18, 0x10000, RZ ;  /* 0x0001000012127824 */ /* 0x004fc800078e00ff */
[----:B------:R-:W0:Y:S02]  /*e360*/  F2I.FTZ.TRUNC.NTZ R5, R18 ;  /* 0x0000001200057305 */ /* 0x000e24000021f100 */
[----:B0-----:R2:W-:Y:S01]  /*e370*/  STG.E.U16 desc[UR36][R2.64], R5 ;  /* 0x0000000502007986 */ /* 0x0015e2000c101524 */
[----:B------:R-:W-:Y:S05]  /*e380*/  BRA `(.L_x_4466) ;  /* 0x0000000c003c7947 */ /* 0x000fea0003800000 */
.L_x_4462:
[----:B------:R-:W-:-:S13]  /*e390*/  ISETP.GT.AND P0, PT, R0, 0x6, PT ;  /* 0x000000060000780c */ /* 0x000fda0003f04270 */
[----:B------:R-:W-:Y:S05]  /*e3a0*/  @P0 BRA `(.L_x_4469) ;  /* 0x00000000002c0947 */ /* 0x000fea0003800000 */
[----:B------:R-:W-:-:S13]  /*e3b0*/  ISETP.NE.AND P0, PT, R0, 0x5, PT ;  /* 0x000000050000780c */ /* 0x000fda0003f05270 */
[----:B------:R-:W-:Y:S05]  /*e3c0*/  @!P0 BRA `(.L_x_4470) ;  /* 0x0000000000148947 */ /* 0x000fea0003800000 */
[----:B------:R-:W-:-:S13]  /*e3d0*/  ISETP.NE.AND P0, PT, R0, 0x6, PT ;  /* 0x000000060000780c */ /* 0x000fda0003f05270 */
[----:B------:R-:W-:Y:S05]  /*e3e0*/  @P0 BRA `(.L_x_4465) ;  /* 0x0000000800c40947 */ /* 0x000fea0003800000 */
[----:B--2---:R-:W-:-:S05]  /*e3f0*/  IMAD.U32 R5, R18, 0x10000, RZ ;  /* 0x0001000012057824 */ /* 0x004fca00078e00ff */
[----:B------:R0:W-:Y:S01]  /*e400*/  STG.E desc[UR36][R2.64], R5 ;  /* 0x0000000502007986 */ /* 0x0001e2000c101924 */
[----:B------:R-:W-:Y:S05]  /*e410*/  BRA `(.L_x_4466) ;  /* 0x0000000c00187947 */ /* 0x000fea0003800000 */
.L_x_4470:
[----:B--2---:R-:W-:-:S05]  /*e420*/  IMAD.U32 R0, R18, 0x10000, RZ ;  /* 0x0001000012007824 */ /* 0x004fca00078e00ff */
[----:B------:R-:W-:-:S05]  /*e430*/  F2FP.F16.F32.PACK_AB R0, RZ, R0 ;  /* 0x00000000ff00723e */ /* 0x000fca00000000ff */
[----:B------:R0:W-:Y:S01]  /*e440*/  STG.E.U16 desc[UR36][R2.64], R0 ;  /* 0x0000000002007986 */ /* 0x0001e2000c101524 */
[----:B------:R-:W-:Y:S05]  /*e450*/  BRA `(.L_x_4466) ;  /* 0x0000000c00087947 */ /* 0x000fea0003800000 */
.L_x_4469:
[----:B------:R-:W-:-:S13]  /*e460*/  ISETP.NE.AND P0, PT, R0, 0x7, PT ;  /* 0x000000070000780c */ /* 0x000fda0003f05270 */
[----:B------:R-:W-:Y:S05]  /*e470*/  @!P0 BRA `(.L_x_4471) ;  /* 0x0000000000348947 */ /* 0x000fea0003800000 */
[----:B------:R-:W-:-:S13]  /*e480*/  ISETP.NE.AND P0, PT, R0, 0x8, PT ;  /* 0x000000080000780c */ /* 0x000fda0003f05270 */
[----:B------:R-:W-:Y:S05]  /*e490*/  @!P0 BRA `(.L_x_4472) ;  /* 0x0000000000188947 */ /* 0x000fea0003800000 */
[----:B------:R-:W-:-:S13]  /*e4a0*/  ISETP.NE.AND P0, PT, R0, 0x9, PT ;  /* 0x000000090000780c */ /* 0x000fda0003f05270 */
[----:B------:R-:W-:Y:S05]  /*e4b0*/  @P0 BRA `(.L_x_4465) ;  /* 0x0000000800900947 */ /* 0x000fea0003800000 */
[----:B--2---:R-:W-:Y:S02]  /*e4c0*/  IMAD.U32 R18, R18, 0x10000, RZ ;  /* 0x0001000012127824 */ /* 0x004fe400078e00ff */
[----:B------:R-:W-:-:S05]  /*e4d0*/  IMAD.MOV.U32 R19, RZ, RZ, RZ ;  /* 0x000000ffff137224 */ /* 0x000fca00078e00ff */
[----:B------:R0:W-:Y:S01]  /*e4e0*/  STG.E.64 desc[UR36][R2.64], R18 ;  /* 0x0000001202007986 */ /* 0x0001e2000c101b24 */
[----:B------:R-:W-:Y:S05]  /*e4f0*/  BRA `(.L_x_4466) ;  /* 0x0000000800e07947 */ /* 0x000fea0003800000 */
.L_x_4472:
[----:B--2---:R-:W-:-:S05]  /*e500*/  IMAD.U32 R18, R18, 0x10000, RZ ;  /* 0x0001000012127824 */ /* 0x004fca00078e00ff */
[----:B------:R-:W-:-:S04]  /*e510*/  F2FP.F16.F32.PACK_AB R5, RZ, R18 ;  /* 0x00000012ff05723e */ /* 0x000fc800000000ff */
[----:B------:R-:W-:-:S05]  /*e520*/  PRMT R5, R5, 0x5410, RZ ;  /* 0x0000541005057816 */ /* 0x000fca00000000ff */
[----:B------:R0:W-:Y:S01]  /*e530*/  STG.E desc[UR36][R2.64], R5 ;  /* 0x0000000502007986 */ /* 0x0001e2000c101924 */
[----:B------:R-:W-:Y:S05]  /*e540*/  BRA `(.L_x_4466) ;  /* 0x0000000800cc7947 */ /* 0x000fea0003800000 */
.L_x_4471:
[----:B--2---:R-:W-:-:S04]  /*e550*/  IMAD.U32 R4, R18, 0x10000, RZ ;  /* 0x0001000012047824 */ /* 0x004fc800078e00ff */
[----:B------:R-:W-:-:S06]  /*e560*/  FMUL.FTZ R4, R4, 1 ;  /* 0x3f80000004047820 */ /* 0x000fcc0000410000 */
[----:B------:R-:W0:Y:S02]  /*e570*/  F2F.F64.F32 R4, R4 ;  /* 0x0000000400047310 */ /* 0x000e240000201800 */
[----:B0-----:R0:W-:Y:S01]  /*e580*/  STG.E.64 desc[UR36][R2.64], R4 ;  /* 0x0000000402007986 */ /* 0x0011e2000c101b24 */
[----:B------:R-:W-:Y:S05]  /*e590*/  BRA `(.L_x_4466) ;  /* 0x0000000800b87947 */ /* 0x000fea0003800000 */
.L_x_4461:
        /* <DEDUP_REMOVED lines=8> */
[----:B--2---:R-:W-:-:S05]  /*e620*/  IMAD.U32 R18, R18, 0x10000, RZ ;  /* 0x0001000012127824 */ /* 0x004fca00078e00ff */
[----:B------:R-:W-:-:S04]  /*e630*/  FSETP.NEU.FTZ.AND P0, PT, R18, RZ, PT ;  /* 0x000000ff1200720b */ /* 0x000fc80003f1d000 */
[----:B------:R-:W-:-:S05]  /*e640*/  SEL R5, RZ, 0x1, !P0 ;  /* 0x00000001ff057807 */ /* 0x000fca0004000000 */
[----:B------:R0:W-:Y:S01]  /*e650*/  STG.E.U8 desc[UR36][R2.64], R5 ;  /* 0x0000000502007986 */ /* 0x0001e2000c101124 */
[----:B------:R-:W-:Y:S05]  /*e660*/  BRA `(.L_x_4466) ;  /* 0x0000000800847947 */ /* 0x000fea0003800000 */
.L_x_4475:
[----:B--2---:R-:W-:Y:S01]  /*e670*/  IMAD.U32 R18, R18, 0x10000, RZ ;  /* 0x0001000012127824 */ /* 0x004fe200078e00ff */
[----:B------:R-:W-:-:S03]  /*e680*/  CS2R R6, SRZ ;  /* 0x0000000000067805 */ /* 0x000fc6000001ff00 */
[----:B------:R-:W-:-:S06]  /*e690*/  FMUL.FTZ R4, R18, 1 ;  /* 0x3f80000012047820 */ /* 0x000fcc0000410000 */
[----:B------:R-:W0:Y:S02]  /*e6a0*/  F2F.F64.F32 R4, R4 ;  /* 0x0000000400047310 */ /* 0x000e240000201800 */
[----:B0-----:R0:W-:Y:S01]  /*e6b0*/  STG.E.128 desc[UR36][R2.64], R4 ;  /* 0x0000000402007986 */ /* 0x0011e2000c101d24 */
[----:B------:R-:W-:Y:S05]  /*e6c0*/  BRA `(.L_x_4466) ;  /* 0x00000008006c7947 */ /* 0x000fea0003800000 */
.L_x_4474:
[----:B------:R-:W-:-:S13]  /*e6d0*/  ISETP.NE.AND P0, PT, R0, 0xf, PT ;  /* 0x0000000f0000780c */ /* 0x000fda0003f05270 */
[----:B------:R-:W-:Y:S05]  /*e6e0*/  @!P0 BRA `(.L_x_4476) ;  /* 0x0000000000b48947 */ /* 0x000fea0003800000 */
[----:B------:R-:W-:-:S13]  /*e6f0*/  ISETP.NE.AND P0, PT, R0, 0x17, PT ;  /* 0x000000170000780c */ /* 0x000fda0003f05270 */
[----:B------:R-:W-:Y:S05]  /*e700*/  @!P0 BRA `(.L_x_4477) ;  /* 0x0000000000548947 */ /* 0x000fea0003800000 */
[----:B------:R-:W-:-:S13]  /*e710*/  ISETP.NE.AND P0, PT, R0, 0x18, PT ;  /* 0x000000180000780c */ /* 0x000fda0003f05270 */
[----:B------:R-:W-:Y:S05]  /*e720*/  @P0 BRA `(.L_x_4465) ;  /* 0x0000000400f40947 */ /* 0x000fea0003800000 */
[----:B--2---:R-:W-:Y:S01]  /*e730*/  IMAD.U32 R7, R18, 0x10000, RZ ;  /* 0x0001000012077824 */ /* 0x004fe200078e00ff */
        /* <DEDUP_REMOVED lines=14> */
.L_x_4479:
[----:B------:R-:W-:Y:S05]  /*e820*/  BSYNC B0 ;  /* 0x0000000000007941 */ /* 0x000fea0003800000 */
.L_x_4478:
[----:B------:R-:W-:-:S05]  /*e830*/  LOP3.LUT R5, R0, R5, RZ, 0xfc, !PT ;  /* 0x0000000500057212 */ /* 0x000fca00078efcff */
[----:B------:R0:W-:Y:S01]  /*e840*/  STG.E.U8 desc[UR36][R2.64], R5 ;  /* 0x0000000502007986 */ /* 0x0001e2000c101124 */
[----:B------:R-:W-:Y:S05]  /*e850*/  BRA `(.L_x_4466) ;  /* 0x0000000800087947 */ /* 0x000fea0003800000 */
.L_x_4477:
[----:B--2---:R-:W-:Y:S01]  /*e860*/  IMAD.U32 R5, R18, 0x10000, RZ ;  /* 0x0001000012057824 */ /* 0x004fe200078e00ff */
        /* <DEDUP_REMOVED lines=12> */
.L_x_4481:
[----:B------:R-:W-:Y:S01]  /*e930*/  IMAD.MOV.U32 R0, RZ, RZ, 0x7f ;  /* 0x0000007fff007424 */ /* 0x000fe200078e00ff */
[----:B------:R-:W-:-:S04]  /*e940*/  ISETP.GT.U32.AND P0, PT, R4, 0x7f800000, PT ;  /* 0x7f8000000400780c */ /* 0x000fc80003f04070 */
[----:B------:R-:W-:-:S09]  /*e950*/  SEL R0, R0, 0x7c, P0 ;  /* 0x0000007c00007807 */ /* 0x000fd20000000000 */
.L_x_4482:
[----:B------:R-:W-:Y:S05]  /*e960*/  BSYNC B0 ;  /* 0x0000000000007941 */ /* 0x000fea0003800000 */
.L_x_4480:
[----:B------:R-:W-:-:S04]  /*e970*/  LOP3.LUT R4, R5, 0x80000000, RZ, 0xc0, !PT ;  /* 0x8000000005047812 */ /* 0x000fc800078ec0ff */
[----:B------:R-:W-:-:S04]  /*e980*/  SHF.R.U32.HI R5, RZ, 0x18, R4 ;  /* 0x00000018ff057819 */ /* 0x000fc80000011604 */
[----:B------:R-:W-:-:S05]  /*e990*/  LOP3.LUT R5, R0, R5, RZ, 0xfc, !PT ;  /* 0x0000000500057212 */ /* 0x000fca00078efcff */
[----:B------:R0:W-:Y:S01]  /*e9a0*/  STG.E.U8 desc[UR36][R2.64], R5 ;  /* 0x0000000502007986 */ /* 0x0001e2000c101124 */
[----:B------:R-:W-:Y:S05]  /*e9b0*/  BRA `(.L_x_4466) ;  /* 0x0000000400b07947 */ /* 0x000fea0003800000 */
.L_x_4476:
[----:B--2---:R0:W-:Y:S01]  /*e9c0*/  STG.E.U16 desc[UR36][R2.64], R18 ;  /* 0x0000001202007986 */ /* 0x0041e2000c101524 */
[----:B------:R-:W-:Y:S05]  /*e9d0*/  BRA `(.L_x_4466) ;  /* 0x0000000400a87947 */ /* 0x000fea0003800000 */
.L_x_4473:
        /* <DEDUP_REMOVED lines=8> */
[----:B--2---:R-:W-:-:S06]  /*ea60*/  IMAD.U32 R5, R18, 0x10000, RZ ;  /* 0x0001000012057824 */ /* 0x004fcc00078e00ff */
[----:B------:R-:W0:Y:S02]  /*ea70*/  F2I.FTZ.U32.TRUNC.NTZ R5, R5 ;  /* 0x0000000500057305 */ /* 0x000e24000021f000 */
[----:B0-----:R0:W-:Y:S01]  /*ea80*/  STG.E.U16 desc[UR36][R2.64], R5 ;  /* 0x0000000502007986 */ /* 0x0011e2000c101524 */
[----:B------:R-:W-:Y:S05]  /*ea90*/  BRA `(.L_x_4466) ;  /* 0x0000000400787947 */ /* 0x000fea0003800000 */
.L_x_4485:
[----:B--2---:R-:W-:Y:S01]  /*eaa0*/  IMAD.U32 R7, R18, 0x10000, RZ ;  /* 0x0001000012077824 */ /* 0x004fe200078e00ff */
        /* <DEDUP_REMOVED lines=16> */
.L_x_4488:
[----:B------:R-:W-:-:S04]  /*ebb0*/  LOP3.LUT R0, R7, 0x80000000, RZ, 0xc0, !PT ;  /* 0x8000000007007812 */ /* 0x000fc800078ec0ff */
[----:B------:R-:W-:-:S04]  /*ebc0*/  SHF.R.U32.HI R5, RZ, 0x18, R0 ;  /* 0x00000018ff057819 */ /* 0x000fc80000011600 */
[----:B------:R-:W-:-:S04]  /*ebd0*/  LOP3.LUT R4, R4, R5, RZ, 0xfc, !PT ;  /* 0x0000000504047212 */ /* 0x000fc800078efcff */
[----:B------:R-:W-:-:S07]  /*ebe0*/  PRMT R0, R4, 0x7610, R0 ;  /* 0x0000761004007816 */ /* 0x000fce0000000000 */
.L_x_4487:
[----:B------:R-:W-:Y:S05]  /*ebf0*/  BSYNC B0 ;  /* 0x0000000000007941 */ /* 0x000fea0003800000 */
.L_x_4486:
[----:B------:R0:W-:Y:S01]  /*ec00*/  STG.E.U8 desc[UR36][R2.64], R0 ;  /* 0x0000000002007986 */ /* 0x0001e2000c101124 */
[----:B------:R-:W-:Y:S05]  /*ec10*/  BRA `(.L_x_4466) ;  /* 0x0000000400187947 */ /* 0x000fea0003800000 */
.L_x_4484:
        /* <DEDUP_REMOVED lines=17> */
.L_x_4491:
[----:B------:R-:W-:-:S04]  /*ed30*/  LOP3.LUT R0, R7, 0x80000000, RZ, 0xc0, !PT ;  /* 0x8000000007007812 */ /* 0x000fc800078ec0ff */
[----:B------:R-:W-:-:S04]  /*ed40*/  SHF.R.U32.HI R5, RZ, 0x18, R0 ;  /* 0x00000018ff057819 */ /* 0x000fc80000011600 */
[----:B------:R-:W-:-:S04]  /*ed50*/  LOP3.LUT R4, R4, R5, RZ, 0xfc, !PT ;  /* 0x0000000504047212 */ /* 0x000fc800078efcff */
[----:B------:R-:W-:-:S07]  /*ed60*/  PRMT R0, R4, 0x7610, R0 ;  /* 0x0000761004007816 */ /* 0x000fce0000000000 */
.L_x_4490:
[----:B------:R-:W-:Y:S05]  /*ed70*/  BSYNC B0 ;  /* 0x0000000000007941 */ /* 0x000fea0003800000 */
.L_x_4489:
[----:B------:R0:W-:Y:S01]  /*ed80*/  STG.E.U8 desc[UR36][R2.64], R0 ;  /* 0x0000000002007986 */ /* 0x0001e2000c101124 */
[----:B------:R-:W-:Y:S05]  /*ed90*/  BRA `(.L_x_4466) ;  /* 0x0000000000b87947 */ /* 0x000fea0003800000 */
.L_x_4483:
[----:B------:R-:W-:-:S13]  /*eda0*/  ISETP.NE.AND P0, PT, R0, 0x1c, PT ;  /* 0x0000001c0000780c */ /* 0x000fda0003f05270 */
[----:B------:R-:W-:Y:S05]  /*edb0*/  @!P0 BRA `(.L_x_4492) ;  /* 0x0000000000a48947 */ /* 0x000fea0003800000 */
[----:B------:R-:W-:-:S13]  /*edc0*/  ISETP.NE.AND P0, PT, R0, 0x1d, PT ;  /* 0x0000001d0000780c */ /* 0x000fda0003f05270 */
[----:B------:R-:W-:Y:S05]  /*edd0*/  @!P0 BRA `(.L_x_4493) ;  /* 0x00000000008c8947 */ /* 0x000fea0003800000 */
[----:B------:R-:W-:-:S13]  /*ede0*/  ISETP.NE.AND P0, PT, R0, 0x2c, PT ;  /* 0x0000002c0000780c */ /* 0x000fda0003f05270 */
[----:B------:R-:W-:Y:S05]  /*edf0*/  @P0 BRA `(.L_x_4465) ;  /* 0x0000000000400947 */ /* 0x000fea0003800000 */
[----:B--2---:R-:W-:-:S05]  /*ee00*/  IMAD.U32 R5, R18, 0x10000, RZ ;  /* 0x0001000012057824 */ /* 0x004fca00078e00ff */
        /* <DEDUP_REMOVED lines=15> */
.L_x_4465:
        /* <DEDUP_REMOVED lines=16> */
.L_x_4494:
[----:B------:R-:W-:Y:S05]  /*f000*/  BRA `(.L_x_4466) ;  /* 0x00000000001c7947 */ /* 0x000fea0003800000 */
.L_x_4493:
[----:B--2---:R-:W-:-:S06]  /*f010*/  IMAD.U32 R4, R18, 0x10000, RZ ;  /* 0x0001000012047824 */ /* 0x004fcc00078e00ff */
[----:B------:R-:W0:Y:S02]  /*f020*/  F2I.U64.TRUNC R4, R4 ;  /* 0x0000000400047311 */ /* 0x000e24000020d800 */
[----:B0-----:R0:W-:Y:S01]  /*f030*/  STG.E.64 desc[UR36][R2.64], R4 ;  /* 0x0000000402007986 */ /* 0x0011e2000c101b24 */
[----:B------:R-:W-:Y:S05]  /*f040*/  BRA `(.L_x_4466) ;  /* 0x00000000000c7947 */ /* 0x000fea0003800000 */
.L_x_4492:
[----:B--2---:R-:W-:-:S04]  /*f050*/  IMAD.U32 R18, R18, 0x10000, RZ ;  /* 0x0001000012127824 */ /* 0x004fc800078e00ff */
[----:B------:R-:W0:Y:S02]  /*f060*/  F2I.FTZ.U32.TRUNC.NTZ R5, R18 ;  /* 0x0000001200057305 */ /* 0x000e24000021f000 */
[----:B0-----:R0:W-:Y:S02]  /*f070*/  STG.E desc[UR36][R2.64], R5 ;  /* 0x0000000502007986 */ /* 0x0011e4000c101924 */
.L_x_4466:
[----:B------:R-:W-:-:S05]  /*f080*/  VIADD R26, R26, 0x80 ;  /* 0x000000801a1a7836 */ /* 0x000fca0000000000 */
[----:B------:R-:W-:-:S13]  /*f090*/  ISETP.GE.AND P0, PT, R26, R22, PT ;  /* 0x000000161a00720c */ /* 0x000fda0003f06270 */
        /* <DEDUP_REMOVED lines=19> */
[----:B----4-:R-:W-:-:S06]  /*f1d0*/  IMAD.U32 R17, R17, 0x10000, RZ ;  /* 0x0001000011117824 */ /* 0x010fcc00078e00ff */
[----:B------:R-:W0:Y:S02]  /*f1e0*/  F2I.FTZ.TRUNC.NTZ R17, R17 ;  /* 0x0000001100117305 */ /* 0x000e24000021f100 */
[----:B0-----:R0:W-:Y:S01]  /*f1f0*/  STG.E.U8 desc[UR36][R2.64], R17 ;  /* 0x0000001102007986 */ /* 0x0011e2000c101124 */
[----:B------:R-:W-:Y:S05]  /*f200*/  BRA `(.L_x_4500) ;  /* 0x0000000c00947947 */ /* 0x000fea0003800000 */
.L_x_4498:
[----:B----4-:R-:W-:-:S06]  /*f210*/  IMAD.U32 R5, R17, 0x10000, RZ ;  /* 0x0001000011057824 */ /* 0x010fcc00078e00ff */
[----:B------:R-:W0:Y:S02]  /*f220*/  F2I.S64.TRUNC R4, R5 ;  /* 0x0000000500047311 */ /* 0x000e24000020d900 */
[----:B0-----:R0:W-:Y:S01]  /*f230*/  STG.E.U8 desc[UR36][R2.64], R4 ;  /* 0x0000000402007986 */ /* 0x0011e2000c101124 */
[----:B------:R-:W-:Y:S05]  /*f240*/  BRA `(.L_x_4500) ;  /* 0x0000000c00847947 */ /* 0x000fea0003800000 */
.L_x_4497:
        /* <DEDUP_REMOVED lines=10> */
.L_x_4502:
[----:B----4-:R-:W-:-:S06]  /*f2f0*/  IMAD.U32 R17, R17, 0x10000, RZ ;  /* 0x0001000011117824 */ /* 0x010fcc00078e00ff */
[----:B------:R-:W0:Y:S02]  /*f300*/  F2I.FTZ.TRUNC.NTZ R17, R17 ;  /* 0x0000001100117305 */ /* 0x000e24000021f100 */
[----:B0-----:R0:W-:Y:S01]  /*f310*/  STG.E desc[UR36][R2.64], R17 ;  /* 0x0000001102007986 */ /* 0x0011e2000c101924 */
[----:B------:R-:W-:Y:S05]  /*f320*/  BRA `(.L_x_4500) ;  /* 0x0000000c004c7947 */ /* 0x000fea0003800000 */
.L_x_4501:
[----:B----4-:R-:W-:-:S06]  /*f330*/  IMAD.U32 R17, R17, 0x10000, RZ ;  /* 0x0001000011117824 */ /* 0x010fcc00078e00ff */
[----:B------:R-:W0:Y:S02]  /*f340*/  F2I.FTZ.TRUNC.NTZ R17, R17 ;  /* 0x0000001100117305 */ /* 0x000e24000021f100 */
[----:B0-----:R0:W-:Y:S01]  /*f350*/  STG.E.U16 desc[UR36][R2.64], R17 ;  /* 0x0000001102007986 */ /* 0x0011e2000c101524 */
[----:B------:R-:W-:Y:S05]  /*f360*/  BRA `(.L_x_4500) ;  /* 0x0000000c003c7947 */ /* 0x000fea0003800000 */
.L_x_4496:
        /* <DEDUP_REMOVED lines=9> */
.L_x_4504:
[----:B----4-:R-:W-:-:S05]  /*f400*/  IMAD.U32 R0, R17, 0x10000, RZ ;  /* 0x0001000011007824 */ /* 0x010fca00078e00ff */
[----:B------:R-:W-:-:S05]  /*f410*/  F2FP.F16.F32.PACK_AB R0, RZ, R0 ;  /* 0x00000000ff00723e */ /* 0x000fca00000000ff */
[----:B------:R0:W-:Y:S01]  /*f420*/  STG.E.U16 desc[UR36][R2.64], R0 ;  /* 0x0000000002007986 */ /* 0x0001e2000c101524 */
[----:B------:R-:W-:Y:S05]  /*f430*/  BRA `(.L_x_4500) ;  /* 0x0000000c00087947 */ /* 0x000fea0003800000 */
.L_x_4503:
        /* <DEDUP_REMOVED lines=10> */
.L_x_4506:
[----:B----4-:R-:W-:-:S05]  /*f4e0*/  IMAD.U32 R17, R17, 0x10000, RZ ;  /* 0x0001000011117824 */ /* 0x010fca00078e00ff */
[----:B------:R-:W-:-:S04]  /*f4f0*/  F2FP.F16.F32.PACK_AB R5, RZ, R17 ;  /* 0x00000011ff05723e */ /* 0x000fc800000000ff */
[----:B------:R-:W-:-:S05]  /*f500*/  PRMT R5, R5, 0x5410, RZ ;  /* 0x0000541005057816 */ /* 0x000fca00000000ff */
[----:B------:R0:W-:Y:S01]  /*f510*/  STG.E desc[UR36][R2.64], R5 ;  /* 0x0000000502007986 */ /* 0x0001e2000c101924 */
[----:B------:R-:W-:Y:S05]  /*f520*/  BRA `(.L_x_4500) ;  /* 0x0000000800cc7947 */ /* 0x000fea0003800000 */
.L_x_4505:
[----:B----4-:R-:W-:-:S04]  /*f530*/  IMAD.U32 R4, R17, 0x10000, RZ ;  /* 0x0001000011047824 */ /* 0x010fc800078e00ff */
[----:B------:R-:W-:-:S06]  /*f540*/  FMUL.FTZ R4, R4, 1 ;  /* 0x3f80000004047820 */ /* 0x000fcc0000410000 */
[----:B------:R-:W0:Y:S02]  /*f550*/  F2F.F64.F32 R4, R4 ;  /* 0x0000000400047310 */ /* 0x000e240000201800 */
[----:B0-----:R0:W-:Y:S01]  /*f560*/  STG.E.64 desc[UR36][R2.64], R4 ;  /* 0x0000000402007986 */ /* 0x0011e2000c101b24 */
[----:B------:R-:W-:Y:S05]  /*f570*/  BRA `(.L_x_4500) ;  /* 0x0000000800b87947 */ /* 0x000fea0003800000 */
.L_x_4495:
        /* <DEDUP_REMOVED lines=13> */
.L_x_4509:
[----:B----4-:R-:W-:Y:S01]  /*f650*/  IMAD.U32 R17, R17, 0x10000, RZ ;  /* 0x0001000011117824 */ /* 0x010fe200078e00ff */
[----:B------:R-:W-:-:S03]  /*f660*/  CS2R R6, SRZ ;  /* 0x0000000000067805 */ /* 0x000fc6000001ff00 */
[----:B------:R-:W-:-:S06]  /*f670*/  FMUL.FTZ R4, R17, 1 ;  /* 0x3f80000011047820 */ /* 0x000fcc0000410000 */
[----:B------:R-:W0:Y:S02]  /*f680*/  F2F.F64.F32 R4, R4 ;  /* 0x0000000400047310 */ /* 0x000e240000201800 */
[----:B0-----:R0:W-:Y:S01]  /*f690*/  STG.E.128 desc[UR36][R2.64], R4 ;  /* 0x0000000402007986 */ /* 0x0011e2000c101d24 */
[----:B------:R-:W-:Y:S05]  /*f6a0*/  BRA `(.L_x_4500) ;  /* 0x00000008006c7947 */ /* 0x000fea0003800000 */
.L_x_4508:
        /* <DEDUP_REMOVED lines=21> */
.L_x_4513:
[----:B------:R-:W-:Y:S05]  /*f800*/  BSYNC B0 ;  /* 0x0000000000007941 */ /* 0x000fea0003800000 */
.L_x_4512:
[----:B------:R-:W-:-:S05]  /*f810*/  LOP3.LUT R5, R0, R5, RZ, 0xfc, !PT ;  /* 0x0000000500057212 */ /* 0x000fca00078efcff */
[----:B------:R0:W-:Y:S01]  /*f820*/  STG.E.U8 desc[UR36][R2.64], R5 ;  /* 0x0000000502007986 */ /* 0x0001e2000c101124 */
[----:B------:R-:W-:Y:S05]  /*f830*/  BRA `(.L_x_4500) ;  /* 0x0000000800087947 */ /* 0x000fea0003800000 */
.L_x_4511:
        /* <DEDUP_REMOVED lines=13> */
.L_x_4515:
[----:B------:R-:W-:Y:S01]  /*f910*/  IMAD.MOV.U32 R0, RZ, RZ, 0x7f ;  /* 0x0000007fff007424 */ /* 0x000fe200078e00ff */
[----:B------:R-:W-:-:S04]  /*f920*/  ISETP.GT.U32.AND P0, PT, R4, 0x7f800000, PT ;  /* 0x7f8000000400780c */ /* 0x000fc80003f04070 */
[----:B------:R-:W-:-:S09]  /*f930*/  SEL R0, R0, 0x7c, P0 ;  /* 0x0000007c00007807 */ /* 0x000fd20000000000 */
.L_x_4516:
[----:B------:R-:W-:Y:S05]  /*f940*/  BSYNC B0 ;  /* 0x0000000000007941 */ /* 0x000fea0003800000 */
.L_x_4514:
[----:B------:R-:W-:-:S04]  /*f950*/  LOP3.LUT R4, R17, 0x80000000, RZ, 0xc0, !PT ;  /* 0x8000000011047812 */ /* 0x000fc800078ec0ff */
[----:B------:R-:W-:-:S04]  /*f960*/  SHF.R.U32.HI R5, RZ, 0x18, R4 ;  /* 0x00000018ff057819 */ /* 0x000fc80000011604 */
[----:B------:R-:W-:-:S05]  /*f970*/  LOP3.LUT R5, R0, R5, RZ, 0xfc, !PT ;  /* 0x0000000500057212 */ /* 0x000fca00078efcff */
[----:B------:R0:W-:Y:S01]  /*f980*/  STG.E.U8 desc[UR36][R2.64], R5 ;  /* 0x0000000502007986 */ /* 0x0001e2000c101124 */
[----:B------:R-:W-:Y:S05]  /*f990*/  BRA `(.L_x_4500) ;  /* 0x0000000400b07947 */ /* 0x000fea0003800000 */
.L_x_4510:
[----:B----4-:R0:W-:Y:S01]  /*f9a0*/  STG.E.U16 desc[UR36][R2.64], R17 ;  /* 0x0000001102007986 */ /* 0x0101e2000c101524 */
[----:B------:R-:W-:Y:S05]  /*f9b0*/  BRA `(.L_x_4500) ;  /* 0x0000000400a87947 */ /* 0x000fea0003800000 */
.L_x_4507:
        /* <DEDUP_REMOVED lines=12> */
.L_x_4519:
        /* <DEDUP_REMOVED lines=17> */
.L_x_4522:
[----:B------:R-:W-:-:S04]  /*fb90*/  LOP3.LUT R0, R17, 0x80000000, RZ, 0xc0, !PT ;  /* 0x8000000011007812 */ /* 0x000fc800078ec0ff */
[----:B------:R-:W-:-:S04]  /*fba0*/  SHF.R.U32.HI R5, RZ, 0x18, R0 ;  /* 0x00000018ff057819 */ /* 0x000fc80000011600 */
[----:B------:R-:W-:-:S04]  /*fbb0*/  LOP3.LUT R4, R4, R5, RZ, 0xfc, !PT ;  /* 0x0000000504047212 */ /* 0x000fc800078efcff */
[----:B------:R-:W-:-:S07]  /*fbc0*/  PRMT R0, R4, 0x7610, R0 ;  /* 0x0000761004007816 */ /* 0x000fce0000000000 */
.L_x_4521:
[----:B------:R-:W-:Y:S05]  /*fbd0*/  BSYNC B0 ;  /* 0x0000000000007941 */ /* 0x000fea0003800000 */
.L_x_4520:
[----:B------:R3:W-:Y:S01]  /*fbe0*/  STG.E.U8 desc[UR36][R2.64], R0 ;  /* 0x0000000002007986 */ /* 0x0007e2000c101124 */
[----:B------:R-:W-:Y:S05]  /*fbf0*/  BRA `(.L_x_4500) ;  /* 0x0000000400187947 */ /* 0x000fea0003800000 */
.L_x_4518:
        /* <DEDUP_REMOVED lines=17> */
.L_x_4525:
[----:B------:R-:W-:-:S04]  /*fd10*/  LOP3.LUT R0, R17, 0x80000000, RZ, 0xc0, !PT ;  /* 0x8000000011007812 */ /* 0x000fc800078ec0ff */
[----:B------:R-:W-:-:S04]  /*fd20*/  SHF.R.U32.HI R5, RZ, 0x18, R0 ;  /* 0x00000018ff057819 */ /* 0x000fc80000011600 */
[----:B------:R-:W-:-:S04]  /*fd30*/  LOP3.LUT R4, R4, R5, RZ, 0xfc, !PT ;  /* 0x0000000504047212 */ /* 0x000fc800078efcff */
[----:B------:R-:W-:-:S07]  /*fd40*/  PRMT R0, R4, 0x7610, R0 ;  /* 0x0000761004007816 */ /* 0x000fce0000000000 */
.L_x_4524:
[----:B------:R-:W-:Y:S05]  /*fd50*/  BSYNC B0 ;  /* 0x0000000000007941 */ /* 0x000fea0003800000 */
.L_x_4523:
[----:B------:R0:W-:Y:S01]  /*fd60*/  STG.E.U8 desc[UR36][R2.64], R0 ;  /* 0x0000000002007986 */ /* 0x0001e2000c101124 */
[----:B------:R-:W-:Y:S05]  /*fd70*/  BRA `(.L_x_4500) ;  /* 0x0000000000b87947 */ /* 0x000fea0003800000 */
.L_x_4517:
[----:B------:R-:W-:-:S13]  /*fd80*/  ISETP.NE.AND P0, PT, R0, 0x1c, PT ;  /* 0x0000001c0000780c */ /* 0x000fda0003f05270 */
[----:B------:R-:W-:Y:S05]  /*fd90*/  @!P0 BRA `(.L_x_4526) ;  /* 0x0000000000a48947 */ /* 0x000fea0003800000 */
[----:B------:R-:W-:-:S13]  /*fda0*/  ISETP.NE.AND P0, PT, R0, 0x1d, PT ;  /* 0x0000001d0000780c */ /* 0x000fda0003f05270 */
[----:B------:R-:W-:Y:S05]  /*fdb0*/  @!P0 BRA `(.L_x_4527) ;  /* 0x00000000008c8947 */ /* 0x000fea0003800000 */
[----:B------:R-:W-:-:S13]  /*fdc0*/  ISETP.NE.AND P0, PT, R0, 0x2c, PT ;  /* 0x0000002c0000780c */ /* 0x000fda0003f05270 */
[----:B------:R-:W-:Y:S05]  /*fdd0*/  @P0 BRA `(.L_x_4499) ;  /* 0x0000000000400947 */ /* 0x000fea0003800000 */
[----:B----4-:R-:W-:Y:S02]  /*fde0*/  IMAD.U32 R17, R17, 0x10000, RZ ;  /* 0x0001000011117824 */ /* 0x010fe400078e00ff */
        /* <DEDUP_REMOVED lines=15> */
.L_x_4499:
        /* <DEDUP_REMOVED lines=16> */
.L_x_4528:
[----:B------:R-:W-:Y:S05]  /*ffe0*/  BRA `(.L_x_4500) ;  /* 0x00000000001c7947 */ /* 0x000fea0003800000 */
.L_x_4527:
[----:B----4-:R-:W-:-:S06]  /*fff0*/  IMAD.U32 R4, R17, 0x10000, RZ ;  /* 0x0001000011047824 */ /* 0x010fcc00078e00ff */
[----:B------:R-:W0:Y:S02]  /*10000*/  F2I.U64.TRUNC R4, R4 ;  /* 0x0000000400047311 */ /* 0x000e24000020d800 */
[----:B0-----:R2:W-:Y:S01]  /*10010*/  STG.E.64 desc[UR36][R2.64], R4 ;  /* 0x0000000402007986 */ /* 0x0015e2000c101b24 */
[----:B------:R-:W-:Y:S05]  /*10020*/  BRA `(.L_x_4500) ;  /* 0x00000000000c7947 */ /* 0x000fea0003800000 */
.L_x_4526:
[----:B----4-:R-:W-:-:S06]  /*10030*/  IMAD.U32 R17, R17, 0x10000, RZ ;  /* 0x0001000011117824 */ /* 0x010fcc00078e00ff */
[----:B------:R-:W0:Y:S02]  /*10040*/  F2I.FTZ.U32.TRUNC.NTZ R17, R17 ;  /* 0x0000001100117305 */ /* 0x000e24000021f000 */
[----:B0-----:R0:W-:Y:S02]  /*10050*/  STG.E desc[UR36][R2.64], R17 ;  /* 0x0000001102007986 */ /* 0x0011e4000c101924 */
.L_x_4500:
[----:B------:R-:W-:-:S07]  /*10060*/  VIADD R26, R26, 0x80 ;  /* 0x000000801a1a7836 */ /* 0x000fce0000000000 */
.L_x_4460:
[----:B------:R-:W-:Y:S05]  /*10070*/  BSYNC B6 ;  /* 0x0000000000067941 */ /* 0x000fea0003800000 */
.L_x_4459:
[----:B------:R-:W-:-:S13]  /*10080*/  ISETP.GE.AND P0, PT, R26, R22, PT ;  /* 0x000000161a00720c */ /* 0x000fda0003f06270 */
[----:B------:R-:W-:Y:S05]  /*10090*/  @P0 EXIT ;  /* 0x000000000000094d */ /* 0x000fea0003800000 */
[----:B0--3--:R-:W0:Y:S01]  /*100a0*/  S2R R0, SR_CTAID.X ;  /* 0x0000000000007919 */ /* 0x009e220000002500 */
[----:B--2---:R-:W2:Y:S01]  /*100b0*/  LDC.U8 R4, c[0x0][0x24c] ;  /* 0x00009300ff047b82 */ /* 0x004ea20000000000 */
[----:B------:R-:W-:-:S07]  /*100c0*/  ULDC UR4, c[0x0][0x250] ;  /* 0x0000940000047ab9 */ /* 0x000fce0000000800 */
[----:B-1--4-:R-:W1:Y:S01]  /*100d0*/  LDC.64 R2, c[0x0][0x218] ;  /* 0x00008600ff027b82 */ /* 0x012e620000000a00 */
[----:B0-----:R-:W-:Y:S01]  /*100e0*/  IMAD R26, R0, 0x200, R26 ;  /* 0x00000200001a7824 */ /* 0x001fe200078e021a */
[----:B--2---:R-:W-:-:S03]  /*100f0*/  PRMT R0, R4, 0x9910, RZ ;  /* 0x0000991004007816 */ /* 0x004fc600000000ff */
        /* <DEDUP_REMOVED lines=17> */
.L_x_4532:
[----:B------:R-:W-:-:S06]  /*10210*/  IMAD.U32 R5, R16, 0x10000, RZ ;  /* 0x0001000010057824 */ /* 0x000fcc00078e00ff */
[----:B------:R-:W0:Y:S02]  /*10220*/  F2I.S64.TRUNC R4, R5 ;  /* 0x0000000500047311 */ /* 0x000e24000020d900 */
[----:B0-----:R-:W-:Y:S01]  /*10230*/  STG.E.U8 desc[UR36][R2.64], R4 ;  /* 0x0000000402007986 */ /* 0x001fe2000c101124 */
[----:B------:R-:W-:Y:S05]  /*10240*/  EXIT ;  /* 0x000000000000794d */ /* 0x000fea0003800000 */
.L_x_4531:
        /* <DEDUP_REMOVED lines=10> */
.L_x_4535:
[----:B------:R-:W-:-:S04]  /*102f0*/  IMAD.U32 R16, R16, 0x10000, RZ ;  /* 0x0001000010107824 */ /* 0x000fc800078e00ff */
[----:B------:R-:W0:Y:S02]  /*10300*/  F2I.FTZ.TRUNC.NTZ R5, R16 ;  /* 0x0000001000057305 */ /* 0x000e24000021f100 */
[----:B0-----:R-:W-:Y:S01]  /*10310*/  STG.E desc[UR36][R2.64], R5 ;  /* 0x0000000502007986 */ /* 0x001fe2000c101924 */
[----:B------:R-:W-:Y:S05]  /*10320*/  EXIT ;  /* 0x000000000000794d */ /* 0x000fea0003800000 */
.L_x_4534:
[----:B------:R-:W-:-:S04]  /*10330*/  IMAD.U32 R16, R16, 0x10000, RZ ;  /* 0x0001000010107824 */ /* 0x000fc800078e00ff */
[----:B------:R-:W0:Y:S02]  /*10340*/  F2I.FTZ.TRUNC.NTZ R5, R16 ;  /* 0x0000001000057305 */ /* 0x000e24000021f100 */
[----:B0-----:R-:W-:Y:S01]  /*10350*/  STG.E.U16 desc[UR36][R2.64], R5 ;  /* 0x0000000502007986 */ /* 0x001fe2000c101524 */
[----:B------:R-:W-:Y:S05]  /*10360*/  EXIT ;  /* 0x000000000000794d */ /* 0x000fea0003800000 */
.L_x_4530:
        /* <DEDUP_REMOVED lines=9> */
.L_x_4537:
[----:B------:R-:W-:-:S05]  /*10400*/  IMAD.U32 R0, R16, 0x10000, RZ ;  /* 0x0001000010007824 */ /* 0x000fca00078e00ff */
[----:B------:R-:W-:-:S05]  /*10410*/  F2FP.F16.F32.PACK_AB R0, RZ, R0 ;  /* 0x00000000ff00723e */ /* 0x000fca00000000ff */
[----:B------:R-:W-:Y:S01]  /*10420*/  STG.E.U16 desc[UR36][R2.64], R0 ;  /* 0x0000000002007986 */ /* 0x000fe2000c101524 */
[----:B------:R-:W-:Y:S05]  /*10430*/  EXIT ;  /* 0x000000000000794d */ /* 0x000fea0003800000 */
.L_x_4536:
        /* <DEDUP_REMOVED lines=10> */
.L_x_4539:
[----:B------:R-:W-:-:S05]  /*104e0*/  IMAD.U32 R16, R16, 0x10000, RZ ;  /* 0x0001000010107824 */ /* 0x000fca00078e00ff */
[----:B------:R-:W-:-:S04]  /*104f0*/  F2FP.F16.F32.PACK_AB R5, RZ, R16 ;  /* 0x00000010ff05723e */ /* 0x000fc800000000ff */
[----:B------:R-:W-:-:S05]  /*10500*/  PRMT R5, R5, 0x5410, RZ ;  /* 0x0000541005057816 */ /* 0x000fca00000000ff */
[----:B------:R-:W-:Y:S01]  /*10510*/  STG.E desc[UR36][R2.64], R5 ;  /* 0x0000000502007986 */ /* 0x000fe2000c101924 */
[----:B------:R-:W-:Y:S05]  /*10520*/  EXIT ;  /* 0x000000000000794d */ /* 0x000fea0003800000 */
.L_x_4538:
[----:B------:R-:W-:-:S04]  /*10530*/  IMAD.U32 R4, R16, 0x10000, RZ ;  /* 0x0001000010047824 */ /* 0x000fc800078e00ff */
[----:B------:R-:W-:-:S06]  /*10540*/  FMUL.FTZ R4, R4, 1 ;  /* 0x3f80000004047820 */ /* 0x000fcc0000410000 */
[----:B------:R-:W0:Y:S02]  /*10550*/  F2F.F64.F32 R4, R4 ;  /* 0x0000000400047310 */ /* 0x000e240000201800 */
[----:B0-----:R-:W-:Y:S01]  /*10560*/  STG.E.64 desc[UR36][R2.64], R4 ;  /* 0x0000000402007986 */ /* 0x001fe2000c101b24 */
[----:B------:R-:W-:Y:S05]  /*10570*/  EXIT ;  /* 0x000000000000794d */ /* 0x000fea0003800000 */
.L_x_4529:
        /* <DEDUP_REMOVED lines=13> */
.L_x_4542:
[----:B------:R-:W-:Y:S01]  /*10650*/  IMAD.U32 R16, R16, 0x10000, RZ ;  /* 0x0001000010107824 */ /* 0x000fe200078e00ff */
[----:B------:R-:W-:-:S03]  /*10660*/  CS2R R6, SRZ ;  /* 0x0000000000067805 */ /* 0x000fc6000001ff00 */
[----:B------:R-:W-:-:S06]  /*10670*/  FMUL.FTZ R4, R16, 1 ;  /* 0x3f80000010047820 */ /* 0x000fcc0000410000 */
[----:B------:R-:W0:Y:S02]  /*10680*/  F2F.F64.F32 R4, R4 ;  /* 0x0000000400047310 */ /* 0x000e240000201800 */
[----:B0-----:R-:W-:Y:S01]  /*10690*/  STG.E.128 desc[UR36][R2.64], R4 ;  /* 0x0000000402007986 */ /* 0x001fe2000c101d24 */
[----:B------:R-:W-:Y:S05]  /*106a0*/  EXIT ;  /* 0x000000000000794d */ /* 0x000fea0003800000 */
.L_x_4541:
        /* <DEDUP_REMOVED lines=21> */
.L_x_4546:
[----:B------:R-:W-:Y:S05]  /*10800*/  BSYNC B0 ;  /* 0x0000000000007941 */ /* 0x000fea0003800000 */
.L_x_4545:
[----:B------:R-:W-:-:S05]  /*10810*/  LOP3.LUT R5, R0, R5, RZ, 0xfc, !PT ;  /* 0x0000000500057212 */ /* 0x000fca00078efcff */
[----:B------:R-:W-:Y:S01]  /*10820*/  STG.E.U8 desc[UR36][R2.64], R5 ;  /* 0x0000000502007986 */ /* 0x000fe2000c101124 */
[----:B------:R-:W-:Y:S05]  /*10830*/  EXIT ;  /* 0x000000000000794d */ /* 0x000fea0003800000 */
.L_x_4544:
        /* <DEDUP_REMOVED lines=13> */
.L_x_4548:
[----:B------:R-:W-:Y:S01]  /*10910*/  IMAD.MOV.U32 R0, RZ, RZ, 0x7f ;  /* 0x0000007fff007424 */ /* 0x000fe200078e00ff */
[----:B------:R-:W-:-:S04]  /*10920*/  ISETP.GT.U32.AND P0, PT, R4, 0x7f800000, PT ;  /* 0x7f8000000400780c */ /* 0x000fc80003f04070 */
[----:B------:R-:W-:-:S09]  /*10930*/  SEL R0, R0, 0x7c, P0 ;  /* 0x0000007c00007807 */ /* 0x000fd20000000000 */
.L_x_4549:
[----:B------:R-:W-:Y:S05]  /*10940*/  BSYNC B0 ;  /* 0x0000000000007941 */ /* 0x000fea0003800000 */
.L_x_4547:
[----:B------:R-:W-:-:S04]  /*10950*/  LOP3.LUT R4, R5, 0x80000000, RZ, 0xc0, !PT ;  /* 0x8000000005047812 */ /* 0x000fc800078ec0ff */
[----:B------:R-:W-:-:S04]  /*10960*/  SHF.R.U32.HI R5, RZ, 0x18, R4 ;  /* 0x00000018ff057819 */ /* 0x000fc80000011604 */
[----:B------:R-:W-:-:S05]  /*10970*/  LOP3.LUT R5, R0, R5, RZ, 0xfc, !PT ;  /* 0x0000000500057212 */ /* 0x000fca00078efcff */
[----:B------:R-:W-:Y:S01]  /*10980*/  STG.E.U8 desc[UR36][R2.64], R5 ;  /* 0x0000000502007986 */ /* 0x000fe2000c101124 */
[----:B------:R-:W-:Y:S05]  /*10990*/  EXIT ;  /* 0x000000000000794d */ /* 0x000fea0003800000 */
.L_x_4543:
[----:B------:R-:W-:Y:S01]  /*109a0*/  STG.E.U16 desc[UR36][R2.64], R16 ;  /* 0x0000001002007986 */ /* 0x000fe2000c101524 */
[----:B------:R-:W-:Y:S05]  /*109b0*/  EXIT ;  /* 0x000000000000794d */ /* 0x000fea0003800000 */
.L_x_4540:
        /* <DEDUP_REMOVED lines=12> */
.L_x_4552:
        /* <DEDUP_REMOVED lines=17> */
.L_x_4555:
[----:B------:R-:W-:-:S04]  /*10b90*/  LOP3.LUT R0, R7, 0x80000000, RZ, 0xc0, !PT ;  /* 0x8000000007007812 */ /* 0x000fc800078ec0ff */
[----:B------:R-:W-:-:S04]  /*10ba0*/  SHF.R.U32.HI R5, RZ, 0x18, R0 ;  /* 0x00000018ff057819 */ /* 0x000fc80000011600 */
[----:B------:R-:W-:-:S04]  /*10bb0*/  LOP3.LUT R4, R4, R5, RZ, 0xfc, !PT ;  /* 0x0000000504047212 */ /* 0x000fc800078efcff */
[----:B------:R-:W-:-:S07]  /*10bc0*/  PRMT R0, R4, 0x7610, R0 ;  /* 0x0000761004007816 */ /* 0x000fce0000000000 */
.L_x_4554:
[----:B------:R-:W-:Y:S05]  /*10bd0*/  BSYNC B0 ;  /* 0x0000000000007941 */ /* 0x000fea0003800000 */
.L_x_4553:
[----:B------:R-:W-:Y:S01]  /*10be0*/  STG.E.U8 desc[UR36][R2.64], R0 ;  /* 0x0000000002007986 */ /* 0x000fe2000c101124 */
[----:B------:R-:W-:Y:S05]  /*10bf0*/  EXIT ;  /* 0x000000000000794d */ /* 0x000fea0003800000 */
.L_x_4551:
        /* <DEDUP_REMOVED lines=17> */
.L_x_4558:
[----:B------:R-:W-:-:S04]  /*10d10*/  LOP3.LUT R0, R7, 0x80000000, RZ, 0xc0, !PT ;  /* 0x8000000007007812 */ /* 0x000fc800078ec0ff */
[----:B------:R-:W-:-:S04]  /*10d20*/  SHF.R.U32.HI R5, RZ, 0x18, R0 ;  /* 0x00000018ff057819 */ /* 0x000fc80000011600 */
[----:B------:R-:W-:-:S04]  /*10d30*/  LOP3.LUT R4, R4, R5, RZ, 0xfc, !PT ;  /* 0x0000000504047212 */ /* 0x000fc800078efcff */
[----:B------:R-:W-:-:S07]  /*10d40*/  PRMT R0, R4, 0x7610, R0 ;  /* 0x0000761004007816 */ /* 0x000fce0000000000 */
.L_x_4557:
[----:B------:R-:W-:Y:S05]  /*10d50*/  BSYNC B0 ;  /* 0x0000000000007941 */ /* 0x000fea0003800000 */
.L_x_4556:
[----:B------:R-:W-:Y:S01]  /*10d60*/  STG.E.U8 desc[UR36][R2.64], R0 ;  /* 0x0000000002007986 */ /* 0x000fe2000c101124 */
[----:B------:R-:W-:Y:S05]  /*10d70*/  EXIT ;  /* 0x000000000000794d */ /* 0x000fea0003800000 */
.L_x_4550:
        /* <DEDUP_REMOVED lines=22> */
.L_x_4533:
        /* <DEDUP_REMOVED lines=16> */
.L_x_4561:
[----:B------:R-:W-:Y:S05]  /*10fe0*/  EXIT ;  /* 0x000000000000794d */ /* 0x000fea0003800000 */
.L_x_4560:
[----:B------:R-:W-:-:S06]  /*10ff0*/  IMAD.U32 R4, R16, 0x10000, RZ ;  /* 0x0001000010047824 */ /* 0x000fcc00078e00ff */
[----:B------:R-:W0:Y:S02]  /*11000*/  F2I.U64.TRUNC R4, R4 ;  /* 0x0000000400047311 */ /* 0x000e24000020d800 */
[----:B0-----:R-:W-:Y:S01]  /*11010*/  STG.E.64 desc[UR36][R2.64], R4 ;  /* 0x0000000402007986 */ /* 0x001fe2000c101b24 */
[----:B------:R-:W-:Y:S05]  /*11020*/  EXIT ;  /* 0x000000000000794d */ /* 0x000fea0003800000 */
.L_x_4559:
[----:B------:R-:W-:-:S04]  /*11030*/  IMAD.U32 R16, R16, 0x10000, RZ ;  /* 0x0001000010107824 */ /* 0x000fc800078e00ff */
[----:B------:R-:W0:Y:S02]  /*11040*/  F2I.FTZ.U32.TRUNC.NTZ R5, R16 ;  /* 0x0000001000057305 */ /* 0x000e24000021f000 */
[----:B0-----:R-:W-:Y:S01]  /*11050*/  STG.E desc[UR36][R2.64], R5 ;  /* 0x0000000502007986 */ /* 0x001fe2000c101924 */
[----:B------:R-:W-:Y:S05]  /*11060*/  EXIT ;  /* 0x000000000000794d */ /* 0x000fea0003800000 */
.L_x_4562:
        /* <DEDUP_REMOVED lines=9> */
.L_x_7991:


//--------------------- .text._ZN2at6native18elementwise_kernelILi128ELi4EZNS0_22gpu_kernel_impl_nocastIZZZNS0_44_GLOBAL__N__40a83637_7_Lerp_cu_f5210f67_358318lerp_tensor_kernelERNS_18TensorIteratorBaseEENKUlvE0_clEvENKUlvE2_clEvEUlN3c108BFloat16ES9_S9_E_EEvS5_RKT_EUliE_EEviT1_ --------------------------
	.section	.text._ZN2at6native18elementwise_kernelILi128ELi4EZNS0_22gpu_kernel_impl_nocastIZZZNS0_44_GLOBAL__N__40a83637_7_Lerp_cu_f5210f67_358318lerp_tensor_kernelERNS_18TensorIteratorBaseEENKUlvE0_clEvENKUlvE2_clEvEUlN3c108BFloat16ES9_S9_E_EEvS5_RKT_EUliE_EEviT1_,"ax",@progbits
	.align	128
        .global         _ZN2at6native18elementwise_kernelILi128ELi4EZNS0_22gpu_kernel_impl_nocastIZZZNS0_44_GLOBAL__N__40a83637_7_Lerp_cu_f5210f67_358318lerp_tensor_kernelERNS_18TensorIteratorBaseEENKUlvE0_clEvENKUlvE2_clEvEUlN3c108BFloat16ES9_S9_E_EEvS5_RKT_EUliE_EEviT1_
        .type           _ZN2at6native18elementwise_kernelILi128ELi4EZNS0_22gpu_kernel_impl_nocastIZZZNS0_44_GLOBAL__N__40a83637_7_Lerp_cu_f5210f67_358318lerp_tensor_kernelERNS_18TensorIteratorBaseEENKUlvE0_clEvENKUlvE2_clEvEUlN3c108BFloat16ES9_S9_E_EEvS5_RKT_EUliE_EEviT1_,@function
        .size           _ZN2at6native18elementwise_kernelILi128ELi4EZNS0_22gpu_kernel_impl_nocastIZZZNS0_44_GLOBAL__N__40a83637_7_Lerp_cu_f5210f67_358318lerp_tensor_kernelERNS_18TensorIteratorBaseEENKUlvE0_clEvENKUlvE2_clEvEUlN3c108BFloat16ES9_S9_E_EEvS5_RKT_EUliE_EEviT1_,(.L_x_7992 - _ZN2at6native18elementwise_kernelILi128ELi4EZNS0_22gpu_kernel_impl_nocastIZZZNS0_44_GLOBAL__N__40a83637_7_Lerp_cu_f5210f67_358318lerp_tensor_kernelERNS_18TensorIteratorBaseEENKUlvE0_clEvENKUlvE2_clEvEUlN3c108BFloat16ES9_S9_E_EEvS5_RKT_EUliE_EEviT1_)
        .other          _ZN2at6native18elementwise_kernelILi128ELi4EZNS0_22gpu_kernel_impl_nocastIZZZNS0_44_GLOBAL__N__40a83637_7_Lerp_cu_f5210f67_358318lerp_tensor_kernelERNS_18TensorIteratorBaseEENKUlvE0_clEvENKUlvE2_clEvEUlN3c108BFloat16ES9_S9_E_EEvS5_RKT_EUliE_EEviT1_,@"STO_CUDA_ENTRY STV_DEFAULT"
_ZN2at6native18elementwise_kernelILi128ELi4EZNS0_22gpu_kernel_impl_nocastIZZZNS0_44_GLOBAL__N__40a83637_7_Lerp_cu_f5210f67_358318lerp_tensor_kernelERNS_18TensorIteratorBaseEENKUlvE0_clEvENKUlvE2_clEvEUlN3c108BFloat16ES9_S9_E_EEvS5_RKT_EUliE_EEviT1_:
.text._ZN2at6native18elementwise_kernelILi128ELi4EZNS0_22gpu_kernel_impl_nocastIZZZNS0_44_GLOBAL__N__40a83637_7_Lerp_cu_f5210f67_358318lerp_tensor_kernelERNS_18TensorIteratorBaseEENKUlvE0_clEvENKUlvE2_clEvEUlN3c108BFloat16ES9_S9_E_EEvS5_RKT_EUliE_EEviT1_:
        /* <DEDUP_REMOVED lines=13> */
[----:B------:R-:W-:Y:S02]  /*00d0*/  MOV R5, RZ ;  /* 0x000000ff00057202 */ /* 0x000fe40000000f00 */
[----:B0-----:R-:W-:-:S13]  /*00e0*/  ISETP.NE.AND P0, PT, R6, RZ, PT ;  /* 0x000000ff0600720c */ /* 0x001fda0003f05270 */
[----:B------:R-:W-:Y:S05]  /*00f0*/  @!P0 BRA `(.L_x_4565) ;  /* 0x0000001400d48947 */ /* 0x000fea0003800000 */
[----:B------:R-:W-:Y:S01]  /*0100*/  MOV R4, RZ ;  /* 0x000000ff00047202 */ /* 0x000fe20000000f00 */
[----:B------:R-:W-:Y:S01]  /*0110*/  ULDC.64 UR8, c[0x0][0x220] ;  /* 0x0000880000087ab9 */ /* 0x000fe20000000a00 */
[----:B------:R-:W-:Y:S01]  /*0120*/  MOV R5, R3 ;  /* 0x0000000300057202 */ /* 0x000fe20000000f00 */
[----:B------:R-:W-:Y:S01]  /*0130*/  ULDC UR7, c[0x0][0x21c] ;  /* 0x0000870000077ab9 */ /* 0x000fe20000000800 */
[----:B------:R-:W-:Y:S01]  /*0140*/  ISETP.NE.AND P0, PT, R6, 0x1, PT ;  /* 0x000000010600780c */ /* 0x000fe20003f05270 */
[----:B------:R-:W-:Y:S01]  /*0150*/  ULDC.64 UR10, c[0x0][0x350] ;  /* 0x0000d400000a7ab9 */ /* 0x000fe20000000a00 */
[----:B------:R-:W-:-:S05]  /*0160*/  IMAD.HI.U32 R8, R3, UR8, R4 ;  /* 0x0000000803087c27 */ /* 0x000fca000f8e0004 */
[----:B------:R-:W-:Y:S01]  /*0170*/  SHF.R.U32.HI R9, RZ, UR9, R8 ;  /* 0x00000009ff097c19 */ /* 0x000fe20008011608 */
[----:B------:R-:W-:-:S03]  /*0180*/  ULDC.64 UR8, c[0x0][0x348] ;  /* 0x0000d20000087ab9 */ /* 0x000fc60000000a00 */
[----:B------:R-:W-:-:S05]  /*0190*/  IADD3 R0, -R9, RZ, RZ ;  /* 0x000000ff09007210 */ /* 0x000fca0007ffe1ff */
[----:B------:R-:W-:-:S04]  /*01a0*/  IMAD R0, R0, UR7, R3 ;  /* 0x0000000700007c24 */ /* 0x000fc8000f8e0203 */
[C---:B------:R-:W-:Y:S02]  /*01b0*/  IMAD R5, R0.reuse, UR8, RZ ;  /* 0x0000000800057c24 */ /* 0x040fe4000f8e02ff */
[C---:B------:R-:W-:Y:S02]  /*01c0*/  IMAD R2, R0.reuse, UR9, RZ ;  /* 0x0000000900027c24 */ /* 0x040fe4000f8e02ff */
[C---:B------:R-:W-:Y:S02]  /*01d0*/  IMAD R7, R0.reuse, UR10, RZ ;  /* 0x0000000a00077c24 */ /* 0x040fe4000f8e02ff */
[----:B------:R-:W-:Y:S01]  /*01e0*/  IMAD R0, R0, UR11, RZ ;  /* 0x0000000b00007c24 */ /* 0x000fe2000f8e02ff */
[----:B------:R-:W-:Y:S06]  /*01f0*/  @!P0 BRA `(.L_x_4565) ;  /* 0x0000001400948947 */ /* 0x000fec0003800000 */
[----:B------:R-:W-:Y:S01]  /*0200*/  HFMA2.MMA R8, -RZ, RZ, 0, 0 ;  /* 0x00000000ff087435 */ /* 0x000fe200000001ff */
[----:B------:R-:W-:Y:S01]  /*0210*/  ULDC.64 UR8, c[0x0][0x228] ;  /* 0x00008a0000087ab9 */ /* 0x000fe20000000a00 */
[----:B------:R-:W-:Y:S01]  /*0220*/  ULDC UR7, c[0x0][0x230] ;  /* 0x00008c0000077ab9 */ /* 0x000fe20000000800 */
[----:B------:R-:W-:Y:S01]  /*0230*/  ISETP.NE.AND P0, PT, R6, 0x2, PT ;  /* 0x000000020600780c */ /* 0x000fe20003f05270 */
[----:B------:R-:W-:-:S06]  /*0240*/  ULDC.64 UR10, c[0x0][0x360] ;  /* 0x0000d800000a7ab9 */ /* 0x000fcc0000000a00 */
[----:B------:R-:W-:-:S05]  /*0250*/  IMAD.HI.U32 R10, R9, UR9, R8 ;  /* 0x00000009090a7c27 */ /* 0x000fca000f8e0008 */
[----:B------:R-:W-:-:S04]  /*0260*/  SHF.R.U32.HI R11, RZ, UR7, R10 ;  /* 0x00000007ff0b7c19 */ /* 0x000fc8000801160a */
[----:B------:R-:W-:-:S05]  /*0270*/  IADD3 R8, -R11, RZ, RZ ;  /* 0x000000ff0b087210 */ /* 0x000fca0007ffe1ff */
[----:B------:R-:W-:Y:S01]  /*0280*/  IMAD R8, R8, UR8, R9 ;  /* 0x0000000808087c24 */ /* 0x000fe2000f8e0209 */
[----:B------:R-:W-:-:S03]  /*0290*/  ULDC.64 UR8, c[0x0][0x358] ;  /* 0x0000d60000087ab9 */ /* 0x000fc60000000a00 */
[C---:B------:R-:W-:Y:S02]  /*02a0*/  IMAD R5, R8.reuse, UR8, R5 ;  /* 0x0000000808057c24 */ /* 0x040fe4000f8e0205 */
[C---:B------:R-:W-:Y:S02]  /*02b0*/  IMAD R2, R8.reuse, UR9, R2 ;  /* 0x0000000908027c24 */ /* 0x040fe4000f8e0202 */
[C---:B------:R-:W-:Y:S02]  /*02c0*/  IMAD R7, R8.reuse, UR10, R7 ;  /* 0x0000000a08077c24 */ /* 0x040fe4000f8e0207 */
[----:B------:R-:W-:Y:S01]  /*02d0*/  IMAD R0, R8, UR11, R0 ;  /* 0x0000000b08007c24 */ /* 0x000fe2000f8e0200 */
[----:B------:R-:W-:Y:S06]  /*02e0*/  @!P0 BRA `(.L_x_4565) ;  /* 0x0000001400588947 */ /* 0x000fec0003800000 */
[----:B------:R-:W-:Y:S01]  /*02f0*/  MOV R10, RZ ;  /* 0x000000ff000a7202 */ /* 0x000fe20000000f00 */
[----:B------:R-:W-:Y:S01]  /*0300*/  ULDC.64 UR8, c[0x0][0x238] ;  /* 0x00008e0000087ab9 */ /* 0x000fe20000000a00 */
[----:B------:R-:W-:Y:S01]  /*0310*/  ISETP.NE.AND P0, PT, R6, 0x3, PT ;  /* 0x000000030600780c */ /* 0x000fe20003f05270 */
[----:B------:R-:W-:Y:S01]  /*0320*/  ULDC UR7, c[0x0][0x234] ;  /* 0x00008d0000077ab9 */ /* 0x000fe20000000800 */
[----:B------:R-:W-:Y:S01]  /*0330*/  ULDC.64 UR10, c[0x0][0x370] ;  /* 0x0000dc00000a7ab9 */ /* 0x000fe20000000a00 */
[----:B------:R-:W-:-:S05]  /*0340*/  IMAD.HI.U32 R8, R11, UR8, R10 ;  /* 0x000000080b087c27 */ /* 0x000fca000f8e000a */
[----:B------:R-:W-:Y:S01]  /*0350*/  SHF.R.U32.HI R9, RZ, UR9, R8 ;  /* 0x00000009ff097c19 */ /* 0x000fe20008011608 */
[----:B------:R-:W-:-:S03]  /*0360*/  ULDC.64 UR8, c[0x0][0x368] ;  /* 0x0000da0000087ab9 */ /* 0x000fc60000000a00 */
[----:B------:R-:W-:-:S05]  /*0370*/  IADD3 R10, -R9, RZ, RZ ;  /* 0x000000ff090a7210 */ /* 0x000fca0007ffe1ff */
[----:B------:R-:W-:-:S04]  /*0380*/  IMAD R10, R10, UR7, R11 ;  /* 0x000000070a0a7c24 */ /* 0x000fc8000f8e020b */
[C---:B------:R-:W-:Y:S02]  /*0390*/  IMAD R5, R10.reuse, UR8, R5 ;  /* 0x000000080a057c24 */ /* 0x040fe4000f8e0205 */
[C---:B------:R-:W-:Y:S02]  /*03a0*/  IMAD R2, R10.reuse, UR9, R2 ;  /* 0x000000090a027c24 */ /* 0x040fe4000f8e0202 */
[C---:B------:R-:W-:Y:S02]  /*03b0*/  IMAD R7, R10.reuse, UR10, R7 ;  /* 0x0000000a0a077c24 */ /* 0x040fe4000f8e0207 */
[----:B------:R-:W-:Y:S01]  /*03c0*/  IMAD R0, R10, UR11, R0 ;  /* 0x0000000b0a007c24 */ /* 0x000fe2000f8e0200 */
[----:B------:R-:W-:Y:S06]  /*03d0*/  @!P0 BRA `(.L_x_4565) ;  /* 0x00000014001c8947 */ /* 0x000fec0003800000 */
[----:B------:R-:W-:Y:S01]  /*03e0*/  MOV R8, RZ ;  /* 0x000000ff00087202 */ /* 0x000fe20000000f00 */
[----:B------:R-:W-:Y:S01]  /*03f0*/  ULDC.64 UR8, c[0x0][0x240] ;  /* 0x0000900000087ab9 */ /* 0x000fe20000000a00 */
[----:B------:R-:W-:Y:S01]  /*0400*/  ULDC UR7, c[0x0][0x248] ;  /* 0x0000920000077ab9 */ /* 0x000fe20000000800 */
[----:B------:R-:W-:Y:S01]  /*0410*/  ISETP.NE.AND P0, PT, R6, 0x4, PT ;  /* 0x000000040600780c */ /* 0x000fe20003f05270 */
[----:B------:R-:W-:Y:S01]  /*0420*/  ULDC.64 UR10, c[0x0][0x380] ;  /* 0x0000e000000a7ab9 */ /* 0x000fe20000000a00 */
        /* <DEDUP_REMOVED lines=10> */
[----:B------:R-:W-:Y:S01]  /*04d0*/  HFMA2.MMA R10, -RZ, RZ, 0, 0 ;  /* 0x00000000ff0a7435 */ /* 0x000fe200000001ff */
[----:B------:R-:W-:Y:S01]  /*04e0*/  ULDC.64 UR8, c[0x0][0x250] ;  /* 0x0000940000087ab9 */ /* 0x000fe20000000a00 */
[----:B------:R-:W-:Y:S01]  /*04f0*/  ISETP.NE.AND P0, PT, R6, 0x5, PT ;  /* 0x000000050600780c */ /* 0x000fe20003f05270 */
[----:B------:R-:W-:Y:S01]  /*0500*/  ULDC UR7, c[0x0][0x24c] ;  /* 0x0000930000077ab9 */ /* 0x000fe20000000800 */
[----:B------:R-:W-:-:S06]  /*0510*/  ULDC.64 UR10, c[0x0][0x390] ;  /* 0x0000e400000a7ab9 */ /* 0x000fcc0000000a00 */
        /* <DEDUP_REMOVED lines=280> */
[----:B------:R-:W-:Y:S01]  /*16a0*/  ISETP.NE.AND P0, PT, R6, 0x18, PT ;  /* 0x000000180600780c */ /* 0x000fe20003f05270 */
[----:B------:R-:W-:Y:S01]  /*16b0*/  ULDC.64 UR8, c[0x0][0x330] ;  /* 0x0000cc0000087ab9 */ /* 0x000fe20000000a00 */
[----:B------:R-:W-:Y:S01]  /*16c0*/  MOV R8, RZ ;  /* 0x000000ff00087202 */ /* 0x000fe20000000f00 */
[----:B------:R-:W-:Y:S01]  /*16d0*/  ULDC UR7, c[0x0][0x338] ;  /* 0x0000ce0000077ab9 */ /* 0x000fe20000000800 */
[----:B------:R-:W-:-:S03]  /*16e0*/  ULDC.64 UR10, c[0x0][0x4c0] ;  /* 0x00013000000a7ab9 */ /* 0x000fc60000000a00 */
[----:B------:R-:W-:-:S05]  /*16f0*/  IMAD.HI.U32 R14, R9, UR9, R8 ;  /* 0x00000009090e7c27 */ /* 0x000fca000f8e0008 */
[----:B------:R-:W-:Y:S01]  /*1700*/  SHF.R.U32.HI R15, RZ, UR7, R14 ;  /* 0x00000007ff0f7c19 */ /* 0x000fe2000801160e */
[----:B------:R-:W0:Y:S01]  /*1710*/  @P0 LDC.64 R16, c[0x0][0x340] ;  /* 0x0000d000ff100b82 */ /* 0x000e220000000a00 */
[----:B------:R-:W-:Y:S02]  /*1720*/  @P0 MOV R14, RZ ;  /* 0x000000ff000e0202 */ /* 0x000fe40000000f00 */
[----:B------:R-:W-:-:S05]  /*1730*/  IADD3 R8, -R15, RZ, RZ ;  /* 0x000000ff0f087210 */ /* 0x000fca0007ffe1ff */
[----:B------:R-:W1:Y:S01]  /*1740*/  @P0 LDC R19, c[0x0][0x33c] ;  /* 0x0000cf00ff130b82 */ /* 0x000e620000000800 */
[----:B------:R-:W-:Y:S01]  /*1750*/  IMAD R8, R8, UR8, R9 ;  /* 0x0000000808087c24 */ /* 0x000fe2000f8e0209 */
[----:B------:R-:W-:-:S03]  /*1760*/  ULDC.64 UR8, c[0x0][0x4b8] ;  /* 0x00012e0000087ab9 */ /* 0x000fc60000000a00 */
[C---:B------:R-:W-:Y:S02]  /*1770*/  IMAD R5, R8.reuse, UR8, R5 ;  /* 0x0000000808057c24 */ /* 0x040fe4000f8e0205 */
[C---:B------:R-:W-:Y:S01]  /*1780*/  IMAD R2, R8.reuse, UR9, R2 ;  /* 0x0000000908027c24 */ /* 0x040fe2000f8e0202 */
[----:B------:R-:W2:Y:S01]  /*1790*/  @P0 LDC.64 R10, c[0x0][0x4c8] ;  /* 0x00013200ff0a0b82 */ /* 0x000ea20000000a00 */
[C---:B------:R-:W-:Y:S02]  /*17a0*/  IMAD R7, R8.reuse, UR10, R7 ;  /* 0x0000000a08077c24 */ /* 0x040fe4000f8e0207 */
[----:B------:R-:W-:-:S05]  /*17b0*/  IMAD R0, R8, UR11, R0 ;  /* 0x0000000b08007c24 */ /* 0x000fca000f8e0200 */
[----:B------:R-:W3:Y:S01]  /*17c0*/  @P0 LDC.64 R12, c[0x0][0x4d0] ;  /* 0x00013400ff0c0b82 */ /* 0x000ee20000000a00 */
[----:B0-----:R-:W-:-:S05]  /*17d0*/  @P0 IMAD.HI.U32 R4, R15, R16, R14 ;  /* 0x000000100f040227 */ /* 0x001fca00078e000e */
[----:B------:R-:W-:-:S04]  /*17e0*/  @P0 SHF.R.U32.HI R4, RZ, R17, R4 ;  /* 0x00000011ff040219 */ /* 0x000fc80000011604 */
[----:B------:R-:W-:-:S05]  /*17f0*/  @P0 IADD3 R14, -R4, RZ, RZ ;  /* 0x000000ff040e0210 */ /* 0x000fca0007ffe1ff */
[----:B-1----:R-:W-:-:S04]  /*1800*/  @P0 IMAD R14, R14, R19, R15 ;  /* 0x000000130e0e0224 */ /* 0x002fc800078e020f */
[C---:B--2---:R-:W-:Y:S02]  /*1810*/  @P0 IMAD R5, R14.reuse, R10, R5 ;  /* 0x0000000a0e050224 */ /* 0x044fe400078e0205 */
[C---:B------:R-:W-:Y:S02]  /*1820*/  @P0 IMAD R2, R14.reuse, R11, R2 ;  /* 0x0000000b0e020224 */ /* 0x040fe400078e0202 */
[C---:B---3--:R-:W-:Y:S02]  /*1830*/  @P0 IMAD R7, R14.reuse, R12, R7 ;  /* 0x0000000c0e070224 */ /* 0x048fe400078e0207 */
[----:B------:R-:W-:-:S07]  /*1840*/  @P0 IMAD R0, R14, R13, R0 ;  /* 0x0000000d0e000224 */ /* 0x000fce00078e0200 */
.L_x_4565:
[----:B------:R-:W-:Y:S01]  /*1850*/  ULDC.64 UR12, c[0x0][0x4f0] ;  /* 0x00013c00000c7ab9 */ /* 0x000fe20000000a00 */
[----:B------:R-:W-:Y:S01]  /*1860*/  ULDC.64 UR8, c[0x0][0x4e0] ;  /* 0x0001380000087ab9 */ /* 0x000fe20000000a00 */
[----:B------:R-:W-:Y:S01]  /*1870*/  IADD3 R10, P2, R0, UR12, RZ ;  /* 0x0000000c000a7c10 */ /* 0x000fe2000ff5e0ff */
[----:B------:R-:W-:Y:S01]  /*1880*/  ULDC.64 UR10, c[0x0][0x4e8] ;  /* 0x00013a00000a7ab9 */ /* 0x000fe20000000a00 */
[----:B------:R-:W-:Y:S02]  /*1890*/  IADD3 R6, P0, R2, UR8, RZ ;  /* 0x0000000802067c10 */ /* 0x000fe4000ff1e0ff */
[----:B------:R-:W-:Y:S02]  /*18a0*/  IADD3.X R11, RZ, UR13, RZ, P2, !PT ;  /* 0x0000000dff0b7c10 */ /* 0x000fe400097fe4ff */
[----:B------:R-:W-:Y:S02]  /*18b0*/  IADD3 R8, P1, R7, UR10, RZ ;  /* 0x0000000a07087c10 */ /* 0x000fe4000ff3e0ff */
[----:B------:R-:W-:Y:S01]  /*18c0*/  IADD3.X R7, RZ, UR9, RZ, P0, !PT ;  /* 0x00000009ff077c10 */ /* 0x000fe200087fe4ff */
[----:B------:R-:W2:Y:S01]  /*18d0*/  LDG.E.U16 R10, desc[UR4][R10.64] ;  /* 0x000000040a0a7981 */ /* 0x000ea2000c1e1500 */
[----:B------:R-:W-:Y:S01]  /*18e0*/  IADD3.X R9, RZ, UR11, RZ, P1, !PT ;  /* 0x0000000bff097c10 */ /* 0x000fe20008ffe4ff */
[----:B------:R-:W-:-:S02]  /*18f0*/  ULDC.64 UR8, c[0x0][0x4d8] ;  /* 0x0001360000087ab9 */ /* 0x000fc40000000a00 */
[----:B------:R-:W3:Y:S04]  /*1900*/  LDG.E.U16 R6, desc[UR4][R6.64] ;  /* 0x0000000406067981 */ /* 0x000ee8000c1e1500 */
[----:B------:R-:W4:Y:S01]  /*1910*/  LDG.E.U16 R8, desc[UR4][R8.64] ;  /* 0x0000000408087981 */ /* 0x000f22000c1e1500 */
[----:B------:R-:W-:Y:S02]  /*1920*/  IADD3 R3, R3, 0x80, RZ ;  /* 0x0000008003037810 */ /* 0x000fe40007ffe0ff */
[----:B--2---:R-:W-:-:S04]  /*1930*/  SHF.L.U32 R15, R10, 0x10, RZ ;  /* 0x000000100a0f7819 */ /* 0x004fc800000006ff */
[C---:B------:R-:W-:Y:S02]  /*1940*/  FSETP.GEU.FTZ.AND P0, PT, |R15|.reuse, 0.5, PT ;  /* 0x3f0000000f00780b */ /* 0x040fe40003f1e200 */
[----:B---3--:R-:W-:Y:S02]  /*1950*/  SHF.L.U32 R0, R6, 0x10, RZ ;  /* 0x0000001006007819 */ /* 0x008fe400000006ff */
[----:B----4-:R-:W-:Y:S01]  /*1960*/  SHF.L.U32 R13, R8, 0x10, RZ ;  /* 0x00000010080d7819 */ /* 0x010fe200000006ff */
[----:B------:R-:W-:-:S04]  /*1970*/  FADD.FTZ R4, -R15, 1 ;  /* 0x3f8000000f047421 */ /* 0x000fc80000010100 */
[----:B------:R-:W-:-:S04]  /*1980*/  FADD.FTZ R2, -R0, R13 ;  /* 0x0000000d00027221 */ /* 0x000fc80000010100 */
[----:B------:R-:W-:Y:S01]  /*1990*/  FFMA.FTZ R0, R15, R2, R0 ;  /* 0x000000020f007223 */ /* 0x000fe20000010000 */
[----:B------:R-:W-:Y:S01]  /*19a0*/  @P0 FFMA.FTZ R0, -R2, R4, R13 ;  /* 0x0000000402000223 */ /* 0x000fe2000001010d */
[----:B------:R-:W-:-:S04]  /*19b0*/  IADD3 R4, P0, R5, UR8, RZ ;  /* 0x0000000805047c10 */ /* 0x000fc8000ff1e0ff */
[----:B------:R-:W-:Y:S02]  /*19c0*/  F2FP.BF16.F32.PACK_AB R0, RZ, R0 ;  /* 0x00000000ff00723e */ /* 0x000fe400000010ff */
[----:B------:R-:W-:-:S05]  /*19d0*/  IADD3.X R5, RZ, UR9, RZ, P0, !PT ;  /* 0x00000009ff057c10 */ /* 0x000fca00087fe4ff */
[----:B------:R0:W-:Y:S02]  /*19e0*/  STG.E.U16 desc[UR4][R4.64], R0 ;  /* 0x0000000004007986 */ /* 0x0001e4000c101504 */
.L_x_4564:
[----:B------:R-:W-:Y:S05]  /*19f0*/  BSYNC B0 ;  /* 0x0000000000007941 */ /* 0x000fea0003800000 */
.L_x_4563:
[----:B------:R-:W-:Y:S01]  /*1a00*/  ISETP.GE.AND P0, PT, R3, UR6, PT ;  /* 0x0000000603007c0c */ /* 0x000fe2000bf06270 */
[----:B------:R-:W-:-:S12]  /*1a10*/  BSSY B0, `(.L_x_4566) ;  /* 0x000032e000007945 */ /* 0x000fd80003800000 */
[----:B------:R-:W-:Y:S05]  /*1a20*/  @P0 BRA `(.L_x_4567) ;  /* 0x0000003000b00947 */ /* 0x000fea0003800000 */
[----:B0-----:R-:W0:Y:S01]  /*1a30*/  LDC R4, c[0x0][0x218] ;  /* 0x00008600ff047b82 */ /* 0x001e220000000800 */
        /* <DEDUP_REMOVED lines=352> */
[----:B------:R-:W-:Y:S01]  /*3040*/  HFMA2.MMA R8, -RZ, RZ, 0, 0 ;  /* 0x00000000ff087435 */ /* 0x000fe200000001ff */
[----:B------:R-:W-:Y:S01]  /*3050*/  ULDC.64 UR8, c[0x0][0x330] ;  /* 0x0000cc0000087ab9 */ /* 0x000fe20000000a00 */
[----:B------:R-:W-:Y:S01]  /*3060*/  ULDC UR7, c[0x0][0x338] ;  /* 0x0000ce0000077ab9 */ /* 0x000fe20000000800 */
[----:B------:R-:W-:-:S07]  /*3070*/  ULDC.64 UR10, c[0x0][0x4c0] ;  /* 0x00013000000a7ab9 */ /* 0x000fce0000000a00 */
[----:B------:R-:W-:Y:S02]  /*3080*/  IMAD.HI.U32 R14, R9, UR9, R8 ;  /* 0x00000009090e7c27 */ /* 0x000fe4000f8e0008 */
[----:B------:R-:W0:Y:S03]  /*3090*/  @P0 LDC.64 R16, c[0x0][0x340] ;  /* 0x0000d000ff100b82 */ /* 0x000e260000000a00 */
[----:B------:R-:W-:Y:S02]  /*30a0*/  SHF.R.U32.HI R15, RZ, UR7, R14 ;  /* 0x00000007ff0f7c19 */ /* 0x000fe4000801160e */
        /* <DEDUP_REMOVED lines=8> */
[C---:B------:R-:W-:Y:S02]  /*3130*/  IMAD R7, R8.reuse, UR10, R7 ;  /* 0x0000000a08077c24 */ /* 0x040fe4000f8e0207 */
[----:B------:R-:W-:Y:S01]  /*3140*/  IMAD R0, R8, UR11, R0 ;  /* 0x0000000b08007c24 */ /* 0x000fe2000f8e0200 */
        /* <DEDUP_REMOVED lines=9> */
.L_x_4568:
        /* <DEDUP_REMOVED lines=25> */
[----:B------:R1:W-:Y:S01]  /*3370*/  STG.E.U16 desc[UR4][R4.64], R0 ;  /* 0x0000000004007986 */ /* 0x0003e2000c101504 */
[----:B------:R-:W-:-:S13]  /*3380*/  ISETP.GE.AND P0, PT, R3, UR6, PT ;  /* 0x0000000603007c0c */ /* 0x000fda000bf06270 */
[----:B-1----:R-:W-:Y:S05]  /*3390*/  @P0 BRA `(.L_x_4567) ;  /* 0x0000001800540947 */ /* 0x002fea0003800000 */
        /* <DEDUP_REMOVED lines=379> */
.L_x_4569:
        /* <DEDUP_REMOVED lines=26> */
.L_x_4567:
[----:B------:R-:W-:Y:S05]  /*4cf0*/  BSYNC B0 ;  /* 0x0000000000007941 */ /* 0x000fea0003800000 */
.L_x_4566:
[----:B------:R-:W-:-:S13]  /*4d00*/  ISETP.GE.AND P0, PT, R3, UR6, PT ;  /* 0x0000000603007c0c */ /* 0x000fda000bf06270 */
[----:B------:R-:W-:Y:S05]  /*4d10*/  @P0 EXIT ;  /* 0x000000000000094d */ /* 0x000fea0003800000 */
[----:B01----:R-:W0:Y:S01]  /*4d20*/  LDC R4, c[0x0][0x218] ;  /* 0x00008600ff047b82 */ /* 0x003e220000000800 */
        /* <DEDUP_REMOVED lines=9> */
[----:B------:R-:W-:Y:S02]  /*4dc0*/  ULDC.64 UR8, c[0x0][0x350] ;  /* 0x0000d40000087ab9 */ /* 0x000fe40000000a00 */
        /* <DEDUP_REMOVED lines=17> */
[----:B------:R-:W-:-:S03]  /*4ee0*/  ULDC.64 UR6, c[0x0][0x358] ;  /* 0x0000d60000067ab9 */ /* 0x000fc60000000a00 */
        /* <DEDUP_REMOVED lines=11> */
[----:B------:R-:W-:-:S07]  /*4fa0*/  ULDC.64 UR8, c[0x0][0x370] ;  /* 0x0000dc0000087ab9 */ /* 0x000fce0000000a00 */
        /* <DEDUP_REMOVED lines=318> */
[----:B------:R-:W-:Y:S01]  /*6390*/  ULDC.64 UR6, c[0x0][0x4b8] ;  /* 0x00012e0000067ab9 */ /* 0x000fe20000000a00 */
        /* <DEDUP_REMOVED lines=19> */
.L_x_4570:
        /* <DEDUP_REMOVED lines=26> */
.L_x_4571:
        /* <DEDUP_REMOVED lines=9> */
.L_x_7992:


//--------------------- .text._ZN2at6native27unrolled_elementwise_kernelIZZZNS0_44_GLOBAL__N__40a83637_7_Lerp_cu_f5210f67_358318lerp_tensor_kernelERNS_18TensorIteratorBaseEENKUlvE0_clEvENKUlvE2_clEvEUlN3c108BFloat16ES8_S8_E_St5arrayIPcLm4EELi4E23TrivialOffsetCalculatorILi3EjESD_ILi1EjENS0_6memory15LoadWithoutCastENSG_16StoreWithoutCastEEEviT_T0_T2_T3_T4_T5_ --------------------------
	.section	.text._ZN2at6native27unrolled_elementwise_kernelIZZZNS0_44_GLOBAL__N__40a83637_7_Lerp_cu_f5210f67_358318lerp_tensor_kernelERNS_18TensorIteratorBaseEENKUlvE0_clEvENKUlvE2_clEvEUlN3c108BFloat16ES8_S8_E_St5arrayIPcLm4EELi4E23TrivialOffsetCalculatorILi3EjESD_ILi1EjENS0_6memory15LoadWithoutCastENSG_16StoreWithoutCastEEEviT_T0_T2_T3_T4_T5_,"ax",@progbits
	.align	128
        .global         _ZN2at6native27unrolled_elementwise_kernelIZZZNS0_44_GLOBAL__N__40a83637_7_Lerp_cu_f5210f67_358318lerp_tensor_kernelERNS_18TensorIteratorBaseEENKUlvE0_clEvENKUlvE2_clEvEUlN3c108BFloat16ES8_S8_E_St5arrayIPcLm4EELi4E23TrivialOffsetCalculatorILi3EjESD_ILi1EjENS0_6memory15LoadWithoutCastENSG_16StoreWithoutCastEEEviT_T0_T2_T3_T4_T5_
        .type           _ZN2at6native27unrolled_elementwise_kernelIZZZNS0_44_GLOBAL__N__40a83637_7_Lerp_cu_f5210f67_358318lerp_tensor_kernelERNS_18TensorIteratorBaseEENKUlvE0_clEvENKUlvE2_clEvEUlN3c108BFloat16ES8_S8_E_St5arrayIPcLm4EELi4E23TrivialOffsetCalculatorILi3EjESD_ILi1EjENS0_6memory15LoadWithoutCastENSG_16StoreWithoutCastEEEviT_T0_T2_T3_T4_T5_,@function
        .size           _ZN2at6native27unrolled_elementwise_kernelIZZZNS0_44_GLOBAL__N__40a83637_7_Lerp_cu_f5210f67_358318lerp_tensor_kernelERNS_18TensorIteratorBaseEENKUlvE0_clEvENKUlvE2_clEvEUlN3c108BFloat16ES8_S8_E_St5arrayIPcLm4EELi4E23TrivialOffsetCalculatorILi3EjESD_ILi1EjENS0_6memory15LoadWithoutCastENSG_16StoreWithoutCastEEEviT_T0_T2_T3_T4_T5_,(.L_x_7993 - _ZN2at6native27unrolled_elementwise_kernelIZZZNS0_44_GLOBAL__N__40a83637_7_Lerp_cu_f5210f67_358318lerp_tensor_kernelERNS_18TensorIteratorBaseEENKUlvE0_clEvENKUlvE2_clEvEUlN3c108BFloat16ES8_S8_E_St5arrayIPcLm4EELi4E23TrivialOffsetCalculatorILi3EjESD_ILi1EjENS0_6memory15LoadWithoutCastENSG_16StoreWithoutCastEEEviT_T0_T2_T3_T4_T5_)
        .other          _ZN2at6native27unrolled_elementwise_kernelIZZZNS0_44_GLOBAL__N__40a83637_7_Lerp_cu_f5210f67_358318lerp_tensor_kernelERNS_18TensorIteratorBaseEENKUlvE0_clEvENKUlvE2_clEvEUlN3c108BFloat16ES8_S8_E_St5arrayIPcLm4EELi4E23TrivialOffsetCalculatorILi3EjESD_ILi1EjENS0_6memory15LoadWithoutCastENSG_16StoreWithoutCastEEEviT_T0_T2_T3_T4_T5_,@"STO_CUDA_ENTRY STV_DEFAULT"
_ZN2at6native27unrolled_elementwise_kernelIZZZNS0_44_GLOBAL__N__40a83637_7_Lerp_cu_f5210f67_358318lerp_tensor_kernelERNS_18TensorIteratorBaseEENKUlvE0_clEvENKUlvE2_clEvEUlN3c108BFloat16ES8_S8_E_St5arrayIPcLm4EELi4E23TrivialOffsetCalculatorILi3EjESD_ILi1EjENS0_6memory15LoadWithoutCastENSG_16StoreWithoutCastEEEviT_T0_T2_T3_T4_T5_:
.text._ZN2at6native27unrolled_elementwise_kernelIZZZNS0_44_GLOBAL__N__40a83637_7_Lerp_cu_f5210f67_358318lerp_tensor_kernelERNS_18TensorIteratorBaseEENKUlvE0_clEvENKUlvE2_clEvEUlN3c108BFloat16ES8_S8_E_St5arrayIPcLm4EELi4E23TrivialOffsetCalculatorILi3EjESD_ILi1EjENS0_6memory15LoadWithoutCastENSG_16StoreWithoutCastEEEviT_T0_T2_T3_T4_T5_:
[----:B------:R-:W-:Y:S01]  /*0000*/  LDC R1, c[0x0][0x28] ;  /* 0x00000a00ff017b82 */ /* 0x000fe20000000800 */
[----:B------:R-:W0:Y:S07]  /*0010*/  S2R R0, SR_CTAID.X ;  /* 0x0000000000007919 */ /* 0x000e2e0000002500 */
[----:B------:R-:W0:Y:S01]  /*0020*/  LDC R3, c[0x0][0x210] ;  /* 0x00008400ff037b82 */ /* 0x000e220000000800 */
[----:B------:R-:W-:Y:S01]  /*0030*/  ULDC.64 UR4, c[0x0][0x208] ;  /* 0x0000820000047ab9 */ /* 0x000fe20000000a00 */
[----:B------:R-:W-:Y:S01]  /*0040*/  PRMT R4, RZ, 0x7610, R4 ;  /* 0x00007610ff047816 */ /* 0x000fe20000000004 */
[----:B------:R-:W1:Y:S01]  /*0050*/  S2R R27, SR_TID.X ;  /* 0x00000000001b7919 */ /* 0x000e620000002100 */
[--C-:B0-----:R-:W-:Y:S01]  /*0060*/  IMAD R2, R0, -0x200, R3.reuse ;  /* 0xfffffe0000027824 */ /* 0x101fe200078e0203 */
[----:B------:R-:W-:-:S02]  /*0070*/  PRMT R3, RZ, 0x7610, R3 ;  /* 0x00007610ff037816 */ /* 0x000fc40000000003 */
[----:B-1----:R-:W-:Y:S02]  /*0080*/  MOV R11, R27 ;  /* 0x0000001b000b7202 */ /* 0x002fe40000000f00 */
[----:B------:R-:W-:-:S13]  /*0090*/  ISETP.GE.AND P0, PT, R27, R2, PT ;  /* 0x000000021b00720c */ /* 0x000fda0003f06270 */
[----:B------:R-:W-:Y:S01]  /*00a0*/  @!P0 IMAD R29, R0, 0x200, R11 ;  /* 0x00000200001d8824 */ /* 0x000fe200078e020b */
[----:B------:R-:W-:-:S04]  /*00b0*/  @!P0 IADD3 R11, R11, 0x80, RZ ;  /* 0x000000800b0b8810 */ /* 0x000fc80007ffe0ff */
[----:B------:R-:W-:-:S13]  /*00c0*/  ISETP.GE.AND P1, PT, R11, R2, PT ;  /* 0x000000020b00720c */ /* 0x000fda0003f26270 */
[----:B------:R-:W0:Y:S01]  /*00d0*/  @!P1 LDC.64 R12, c[0x0][0x220] ;  /* 0x00008800ff0c9b82 */ /* 0x000e220000000a00 */
[----:B------:R-:W-:Y:S01]  /*00e0*/  @!P1 IMAD R5, R0, 0x200, R11 ;  /* 0x0000020000059824 */ /* 0x000fe200078e020b */
[----:B------:R-:W-:-:S04]  /*00f0*/  @!P1 IADD3 R11, R11, 0x80, RZ ;  /* 0x000000800b0b9810 */ /* 0x000fc80007ffe0ff */
[C---:B------:R-:W-:Y:S02]  /*0100*/  ISETP.GE.AND P3, PT, R11.reuse, R2, PT ;  /* 0x000000020b00720c */ /* 0x040fe40003f66270 */
[----:B------:R-:W1:Y:S08]  /*0110*/  @!P1 LDC.64 R6, c[0x0][0x228] ;  /* 0x00008a00ff069b82 */ /* 0x000e700000000a00 */
[----:B------:R-:W2:Y:S03]  /*0120*/  @!P1 LDC.64 R8, c[0x0][0x230] ;  /* 0x00008c00ff089b82 */ /* 0x000ea60000000a00 */
[----:B------:R-:W-:Y:S01]  /*0130*/  @!P3 IMAD R25, R0, 0x200, R11 ;  /* 0x000002000019b824 */ /* 0x000fe200078e020b */
[----:B------:R-:W-:Y:S01]  /*0140*/  @!P3 IADD3 R11, R11, 0x80, RZ ;  /* 0x000000800b0bb810 */ /* 0x000fe20007ffe0ff */
[----:B0-----:R-:W-:-:S03]  /*0150*/  @!P1 IMAD.WIDE.U32 R12, R5, 0x2, R12 ;  /* 0x00000002050c9825 */ /* 0x001fc600078e000c */
[----:B------:R-:W0:Y:S01]  /*0160*/  @!P3 LDC.64 R22, c[0x0][0x220] ;  /* 0x00008800ff16bb82 */ /* 0x000e220000000a00 */
[----:B------:R-:W-:Y:S01]  /*0170*/  ISETP.GE.AND P2, PT, R11, R2, PT ;  /* 0x000000020b00720c */ /* 0x000fe20003f46270 */
[----:B------:R3:W5:Y:S01]  /*0180*/  @!P1 LDG.E.U16 R3, desc[UR4][R12.64] ;  /* 0x000000040c039981 */ /* 0x000762000c1e1500 */
[----:B-1----:R-:W-:-:S05]  /*0190*/  @!P1 IMAD.WIDE.U32 R6, R5, 0x2, R6 ;  /* 0x0000000205069825 */ /* 0x002fca00078e0006 */
[----:B------:R-:W1:Y:S01]  /*01a0*/  @!P3 LDC.64 R20, c[0x0][0x228] ;  /* 0x00008a00ff14bb82 */ /* 0x000e620000000a00 */
[----:B------:R4:W5:Y:S07]  /*01b0*/  @!P1 LDG.E.U16 R4, desc[UR4][R6.64] ;  /* 0x0000000406049981 */ /* 0x00096e000c1e1500 */
[----:B---3--:R-:W3:Y:S01]  /*01c0*/  @!P3 LDC.64 R12, c[0x0][0x230] ;  /* 0x00008c00ff0cbb82 */ /* 0x008ee20000000a00 */
[----:B----4-:R-:W-:-:S07]  /*01d0*/  PRMT R6, RZ, 0x7610, R6 ;  /* 0x00007610ff067816 */ /* 0x010fce0000000006 */
[----:B------:R-:W4:Y:S01]  /*01e0*/  @!P2 LDC.64 R14, c[0x0][0x220] ;  /* 0x00008800ff0eab82 */ /* 0x000f220000000a00 */
[----:B------:R-:W-:Y:S01]  /*01f0*/  PRMT R7, RZ, 0x7610, R7 ;  /* 0x00007610ff077816 */ /* 0x000fe20000000007 */
[----:B0-----:R-:W-:-:S05]  /*0200*/  @!P3 IMAD.WIDE.U32 R22, R25, 0x2, R22 ;  /* 0x000000021916b825 */ /* 0x001fca00078e0016 */
[----:B------:R0:W5:Y:S01]  /*0210*/  @!P3 LDG.E.U16 R6, desc[UR4][R22.64] ;  /* 0x000000041606b981 */ /* 0x000162000c1e1500 */
[C---:B-1----:R-:W-:Y:S01]  /*0220*/  @!P3 IMAD.WIDE.U32 R20, R25.reuse, 0x2, R20 ;  /* 0x000000021914b825 */ /* 0x042fe200078e0014 */
[----:B------:R-:W-:Y:S01]  /*0230*/  PRMT R28, RZ, 0x7610, R28 ;  /* 0x00007610ff1c7816 */ /* 0x000fe2000000001c */
[----:B------:R-:W1:Y:S03]  /*0240*/  @!P2 LDC.64 R16, c[0x0][0x228] ;  /* 0x00008a00ff10ab82 */ /* 0x000e660000000a00 */
[----:B------:R2:W5:Y:S01]  /*0250*/  @!P3 LDG.E.U16 R7, desc[UR4][R20.64] ;  /* 0x000000041407b981 */ /* 0x000562000c1e1500 */
[----:B---3--:R-:W-:-:S04]  /*0260*/  @!P3 IMAD.WIDE.U32 R12, R25, 0x2, R12 ;  /* 0x00000002190cb825 */ /* 0x008fc800078e000c */
[----:B------:R-:W3:Y:S08]  /*0270*/  @!P0 LDC.64 R24, c[0x0][0x220] ;  /* 0x00008800ff188b82 */ /* 0x000ef00000000a00 */
[----:B0-----:R-:W0:Y:S08]  /*0280*/  @!P0 LDC.64 R22, c[0x0][0x228] ;  /* 0x00008a00ff168b82 */ /* 0x001e300000000a00 */
[----:B--2---:R-:W2:Y:S01]  /*0290*/  @!P0 LDC.64 R20, c[0x0][0x230] ;  /* 0x00008c00ff148b82 */ /* 0x004ea20000000a00 */
[----:B------:R-:W-:Y:S01]  /*02a0*/  @!P1 IMAD.WIDE.U32 R8, R5, 0x2, R8 ;  /* 0x0000000205089825 */ /* 0x000fe200078e0008 */
[----:B------:R-:W-:-:S03]  /*02b0*/  PRMT R5, RZ, 0x7610, R5 ;  /* 0x00007610ff057816 */ /* 0x000fc60000000005 */
[----:B------:R-:W-:-:S03]  /*02c0*/  @!P2 IMAD R11, R0, 0x200, R11 ;  /* 0x00000200000ba824 */ /* 0x000fc600078e020b */
[----:B------:R1:W5:Y:S01]  /*02d0*/  @!P1 LDG.E.U16 R5, desc[UR4][R8.64] ;  /* 0x0000000408059981 */ /* 0x000362000c1e1500 */
[----:B----4-:R-:W-:Y:S01]  /*02e0*/  @!P2 IMAD.WIDE.U32 R14, R11, 0x2, R14 ;  /* 0x000000020b0ea825 */ /* 0x010fe200078e000e */
[----:B------:R-:W-:Y:S01]  /*02f0*/  PRMT R26, RZ, 0x7610, R26 ;  /* 0x00007610ff1a7816 */ /* 0x000fe2000000001a */
[----:B------:R-:W4:Y:S01]  /*0300*/  @!P2 LDC.64 R18, c[0x0][0x230] ;  /* 0x00008c00ff12ab82 */ /* 0x000f220000000a00 */
[----:B-1----:R-:W-:Y:S01]  /*0310*/  PRMT R9, RZ, 0x7610, R9 ;  /* 0x00007610ff097816 */ /* 0x002fe20000000009 */
[----:B---3--:R-:W-:-:S05]  /*0320*/  @!P0 IMAD.WIDE.U32 R24, R29, 0x2, R24 ;  /* 0x000000021d188825 */ /* 0x008fca00078e0018 */
[----:B------:R1:W5:Y:S01]  /*0330*/  @!P2 LDG.E.U16 R9, desc[UR4][R14.64] ;  /* 0x000000040e09a981 */ /* 0x000362000c1e1500 */
[----:B0-----:R-:W-:-:S03]  /*0340*/  @!P0 IMAD.WIDE.U32 R22, R29, 0x2, R22 ;  /* 0x000000021d168825 */ /* 0x001fc600078e0016 */
[----:B------:R-:W5:Y:S01]  /*0350*/  @!P0 LDG.E.U16 R28, desc[UR4][R24.64] ;  /* 0x00000004181c8981 */ /* 0x000f62000c1e1500 */
[----:B--2---:R-:W-:-:S03]  /*0360*/  @!P0 IMAD.WIDE.U32 R20, R29, 0x2, R20 ;  /* 0x000000021d148825 */ /* 0x004fc600078e0014 */
[----:B------:R-:W5:Y:S01]  /*0370*/  @!P0 LDG.E.U16 R26, desc[UR4][R22.64] ;  /* 0x00000004161a8981 */ /* 0x000f62000c1e1500 */
[----:B-1----:R-:W-:-:S06]  /*0380*/  PRMT R14, RZ, 0x7610, R14 ;  /* 0x00007610ff0e7816 */ /* 0x002fcc000000000e */
[----:B------:R-:W5:Y:S01]  /*0390*/  @!P0 LDG.E.U16 R14, desc[UR4][R20.64] ;  /* 0x00000004140e8981 */ /* 0x000f62000c1e1500 */
[----:B------:R-:W-:-:S06]  /*03a0*/  PRMT R8, RZ, 0x7610, R8 ;  /* 0x00007610ff087816 */ /* 0x000fcc0000000008 */
[----:B------:R0:W5:Y:S01]  /*03b0*/  @!P3 LDG.E.U16 R8, desc[UR4][R12.64] ;  /* 0x000000040c08b981 */ /* 0x000162000c1e1500 */
[----:B------:R-:W-:Y:S01]  /*03c0*/  PRMT R10, RZ, 0x7610, R10 ;  /* 0x00007610ff0a7816 */ /* 0x000fe2000000000a */
[----:B0-----:R-:W0:Y:S01]  /*03d0*/  @!P0 LDC.64 R12, c[0x0][0x218] ;  /* 0x00008600ff0c8b82 */ /* 0x001e220000000a00 */
[----:B------:R-:W-:Y:S01]  /*03e0*/  @!P2 IMAD.WIDE.U32 R16, R11, 0x2, R16 ;  /* 0x000000020b10a825 */ /* 0x000fe200078e0010 */
[----:B------:R-:W-:-:S03]  /*03f0*/  MOV R15, R27 ;  /* 0x0000001b000f7202 */ /* 0x000fc60000000f00 */
[----:B----4-:R-:W-:Y:S01]  /*0400*/  @!P2 IMAD.WIDE.U32 R18, R11, 0x2, R18 ;  /* 0x000000020b12a825 */ /* 0x010fe200078e0012 */
[----:B------:R-:W-:Y:S01]  /*0410*/  PRMT R11, RZ, 0x7610, R11 ;  /* 0x00007610ff0b7816 */ /* 0x000fe2000000000b */
[----:B------:R1:W5:Y:S02]  /*0420*/  @!P2 LDG.E.U16 R10, desc[UR4][R16.64] ;  /* 0x00000004100aa981 */ /* 0x000364000c1e1500 */
[----:B------:R-:W-:-:S03]  /*0430*/  VIADD R29, R15, 0x80 ;  /* 0x000000800f1d7836 */ /* 0x000fc60000000000 */
[----:B------:R2:W5:Y:S01]  /*0440*/  @!P2 LDG.E.U16 R11, desc[UR4][R18.64] ;  /* 0x00000004120ba981 */ /* 0x000562000c1e1500 */
[----:B-1----:R-:W-:Y:S01]  /*0450*/  IADD3 R17, R15, 0x100, RZ ;  /* 0x000001000f117810 */ /* 0x002fe20007ffe0ff */
[----:B------:R-:W-:Y:S03]  /*0460*/  BSSY B0, `(.L_x_4572) ;  /* 0x0000013000007945 */ /* 0x000fe60003800000 */
[-C--:B------:R-:W-:Y:S01]  /*0470*/  ISETP.GE.AND P3, PT, R17, R2.reuse, PT ;  /* 0x000000021100720c */ /* 0x080fe20003f66270 */
[----:B--2---:R-:W-:Y:S01]  /*0480*/  VIADD R19, R15, 0x180 ;  /* 0x000001800f137836 */ /* 0x004fe20000000000 */
[----:B------:R-:W-:Y:S01]  /*0490*/  @!P0 MOV R15, R29 ;  /* 0x0000001d000f8202 */ /* 0x000fe20000000f00 */
[----:B------:R-:W-:Y:S01]  /*04a0*/  @!P0 IMAD R17, R0, 0x200, R27 ;  /* 0x0000020000118824 */ /* 0x000fe200078e021b */
[-C--:B------:R-:W-:Y:S02]  /*04b0*/  ISETP.GE.AND P5, PT, R29, R2.reuse, PT ;  /* 0x000000021d00720c */ /* 0x080fe40003fa6270 */
[-C--:B------:R-:W-:Y:S01]  /*04c0*/  ISETP.GE.AND P1, PT, R19, R2.reuse, PT ;  /* 0x000000021300720c */ /* 0x080fe20003f26270 */
[----:B0-----:R-:W-:Y:S01]  /*04d0*/  @!P0 IMAD.WIDE.U32 R12, R17, 0x2, R12 ;  /* 0x00000002110c8825 */ /* 0x001fe200078e000c */
[----:B------:R-:W-:Y:S01]  /*04e0*/  ISETP.GE.AND P2, PT, R15, R2, PT ;  /* 0x000000020f00720c */ /* 0x000fe20003f46270 */
[----:B------:R-:W-:-:S12]  /*04f0*/  @P0 BRA `(.L_x_4573) ;  /* 0x0000000000240947 */ /* 0x000fd80003800000 */
[----:B-----5:R-:W-:Y:S01]  /*0500*/  SHF.L.U32 R19, R14, 0x10, RZ ;  /* 0x000000100e137819 */ /* 0x020fe200000006ff */
[----:B------:R-:W-:Y:S01]  /*0510*/  IMAD.U32 R28, R28, 0x10000, RZ ;  /* 0x000100001c1c7824 */ /* 0x000fe200078e00ff */
[----:B------:R-:W-:Y:S02]  /*0520*/  SHF.L.U32 R17, R26, 0x10, RZ ;  /* 0x000000101a117819 */ /* 0x000fe400000006ff */
[C---:B------:R-:W-:Y:S01]  /*0530*/  FSETP.GEU.FTZ.AND P4, PT, |R19|.reuse, 0.5, PT ;  /* 0x3f0000001300780b */ /* 0x040fe20003f9e200 */
[----:B------:R-:W-:Y:S02]  /*0540*/  FADD.FTZ R16, -R19, 1 ;  /* 0x3f80000013107421 */ /* 0x000fe40000010100 */
[----:B------:R-:W-:-:S04]  /*0550*/  FADD.FTZ R14, -R28, R17 ;  /* 0x000000111c0e7221 */ /* 0x000fc80000010100 */
[----:B------:R-:W-:-:S06]  /*0560*/  FFMA.FTZ R19, R19, R14, R28 ;  /* 0x0000000e13137223 */ /* 0x000fcc000001001c */
[----:B------:R-:W-:-:S05]  /*0570*/  @P4 FFMA.FTZ R19, -R14, R16, R17 ;  /* 0x000000100e134223 */ /* 0x000fca0000010111 */
[----:B------:R-:W-:-:S07]  /*0580*/  F2FP.BF16.F32.PACK_AB R14, RZ, R19 ;  /* 0x00000013ff0e723e */ /* 0x000fce00000010ff */
.L_x_4573:
[----:B------:R-:W-:Y:S05]  /*0590*/  BSYNC B0 ;  /* 0x0000000000007941 */ /* 0x000fea0003800000 */
.L_x_4572:
[----:B------:R-:W-:Y:S04]  /*05a0*/  BSSY B0, `(.L_x_4574) ;  /* 0x000000b000007945 */ /* 0x000fe80003800000 */
[----:B------:R-:W-:Y:S05]  /*05b0*/  @P5 BRA `(.L_x_4575) ;  /* 0x0000000000245947 */ /* 0x000fea0003800000 */
[----:B-----5:R-:W-:Y:S01]  /*05c0*/  IMAD.U32 R16, R5, 0x10000, RZ ;  /* 0x0001000005107824 */ /* 0x020fe200078e00ff */
[----:B------:R-:W-:Y:S01]  /*05d0*/  SHF.L.U32 R3, R3, 0x10, RZ ;  /* 0x0000001003037819 */ /* 0x000fe200000006ff */
[----:B------:R-:W-:Y:S02]  /*05e0*/  IMAD.U32 R4, R4, 0x10000, RZ ;  /* 0x0001000004047824 */ /* 0x000fe400078e00ff */
[C---:B------:R-:W-:Y:S01]  /*05f0*/  FADD.FTZ R17, -R16.reuse, 1 ;  /* 0x3f80000010117421 */ /* 0x040fe20000010100 */
[----:B------:R-:W-:Y:S01]  /*0600*/  FSETP.GEU.FTZ.AND P4, PT, |R16|, 0.5, PT ;  /* 0x3f0000001000780b */ /* 0x000fe20003f9e200 */
[----:B------:R-:W-:-:S04]  /*0610*/  FADD.FTZ R5, -R3, R4 ;  /* 0x0000000403057221 */ /* 0x000fc80000010100 */
[----:B------:R-:W-:-:S08]  /*0620*/  FFMA.FTZ R3, R16, R5, R3 ;  /* 0x0000000510037223 */ /* 0x000fd00000010003 */
[----:B------:R-:W-:-:S05]  /*0630*/  @P4 FFMA.FTZ R3, -R5, R17, R4 ;  /* 0x0000001105034223 */ /* 0x000fca0000010104 */
[----:B------:R-:W-:-:S07]  /*0640*/  F2FP.BF16.F32.PACK_AB R3, RZ, R3 ;  /* 0x00000003ff03723e */ /* 0x000fce00000010ff */
.L_x_4575:
[----:B------:R-:W-:Y:S05]  /*0650*/  BSYNC B0 ;  /* 0x0000000000007941 */ /* 0x000fea0003800000 */
.L_x_4574:
[----:B------:R-:W-:Y:S04]  /*0660*/  BSSY B0, `(.L_x_4576) ;  /* 0x000000b000007945 */ /* 0x000fe80003800000 */
[----:B------:R-:W-:Y:S05]  /*0670*/  @P3 BRA `(.L_x_4577) ;  /* 0x0000000000243947 */ /* 0x000fea0003800000 */
        /* <DEDUP_REMOVED lines=9> */
.L_x_4577:
[----:B------:R-:W-:Y:S05]  /*0710*/  BSYNC B0 ;  /* 0x0000000000007941 */ /* 0x000fea0003800000 */
.L_x_4576:
        /* <DEDUP_REMOVED lines=11> */
.L_x_4579:
[----:B------:R-:W-:Y:S05]  /*07d0*/  BSYNC B0 ;  /* 0x0000000000007941 */ /* 0x000fea0003800000 */
.L_x_4578:
[----:B-----5:R0:W-:Y:S01]  /*07e0*/  @!P0 STG.E.U16 desc[UR4][R12.64], R14 ;  /* 0x0000000e0c008986 */ /* 0x0201e2000c101504 */
[----:B------:R-:W-:Y:S04]  /*07f0*/  BSSY B0, `(.L_x_4580) ;  /* 0x000000c000007945 */ /* 0x000fe80003800000 */
[----:B------:R-:W-:Y:S05]  /*0800*/  @P2 BRA `(.L_x_4581) ;  /* 0x0000000000282947 */ /* 0x000fea0003800000 */
[----:B------:R-:W1:Y:S01]  /*0810*/  LDC.64 R6, c[0x0][0x218] ;  /* 0x00008600ff067b82 */ /* 0x000e620000000a00 */
[----:B------:R-:W-:Y:S02]  /*0820*/  LEA R5, R0, R15, 0x9 ;  /* 0x0000000f00057211 */ /* 0x000fe400078e48ff */
[----:B------:R-:W-:-:S04]  /*0830*/  IADD3 R15, R15, 0x80, RZ ;  /* 0x000000800f0f7810 */ /* 0x000fc80007ffe0ff */
[----:B------:R-:W-:-:S13]  /*0840*/  ISETP.GE.AND P0, PT, R15, R2, PT ;  /* 0x000000020f00720c */ /* 0x000fda0003f06270 */
[----:B------:R-:W-:Y:S01]  /*0850*/  @!P0 IMAD R11, R0, 0x200, R15 ;  /* 0x00000200000b8824 */ /* 0x000fe200078e020f */
[----:B------:R-:W-:Y:S01]  /*0860*/  @!P0 IADD3 R15, R15, 0x80, RZ ;  /* 0x000000800f0f8810 */ /* 0x000fe20007ffe0ff */
[----:B-1----:R-:W-:-:S04]  /*0870*/  IMAD.WIDE.U32 R4, R5, 0x2, R6 ;  /* 0x0000000205047825 */ /* 0x002fc800078e0006 */
[----:B------:R-:W-:Y:S01]  /*0880*/  @!P0 IMAD.WIDE.U32 R6, R11, 0x2, R6 ;  /* 0x000000020b068825 */ /* 0x000fe200078e0006 */
[----:B------:R1:W-:Y:S04]  /*0890*/  STG.E.U16 desc[UR4][R4.64], R3 ;  /* 0x0000000304007986 */ /* 0x0003e8000c101504 */
[----:B------:R1:W-:Y:S02]  /*08a0*/  @!P0 STG.E.U16 desc[UR4][R6.64], R8 ;  /* 0x0000000806008986 */ /* 0x0003e4000c101504 */
.L_x_4581:
[----:B------:R-:W-:Y:S05]  /*08b0*/  BSYNC B0 ;  /* 0x0000000000007941 */ /* 0x000fea0003800000 */
.L_x_4580:
[----:B------:R-:W-:-:S13]  /*08c0*/  ISETP.GE.AND P0, PT, R15, R2, PT ;  /* 0x000000020f00720c */ /* 0x000fda0003f06270 */
[----:B------:R-:W-:Y:S05]  /*08d0*/  @P0 EXIT ;  /* 0x000000000000094d */ /* 0x000fea0003800000 */
[----:B-1----:R-:W1:Y:S01]  /*08e0*/  LDC.64 R2, c[0x0][0x218] ;  /* 0x00008600ff027b82 */ /* 0x002e620000000a00 */
[----:B------:R-:W-:-:S05]  /*08f0*/  LEA R15, R0, R15, 0x9 ;  /* 0x0000000f000f7211 */ /* 0x000fca00078e48ff */
[----:B-1----:R-:W-:-:S05]  /*0900*/  IMAD.WIDE.U32 R2, R15, 0x2, R2 ;  /* 0x000000020f027825 */ /* 0x002fca00078e0002 */
[----:B------:R-:W-:Y:S01]  /*0910*/  STG.E.U16 desc[UR4][R2.64], R9 ;  /* 0x0000000902007986 */ /* 0x000fe2000c101504 */
[----:B------:R-:W-:Y:S05]  /*0920*/  EXIT ;  /* 0x000000000000794d */ /* 0x000fea0003800000 */
.L_x_4582:
        /* <DEDUP_REMOVED lines=13> */
.L_x_7993:


//--------------------- .text._ZN2at6native29vectorized_elementwise_kernelILi2EZZZNS0_44_GLOBAL__N__40a83637_7_Lerp_cu_f5210f67_358318lerp_tensor_kernelERNS_18TensorIteratorBaseEENKUlvE0_clEvENKUlvE2_clEvEUlN3c108BFloat16ES8_S8_E_St5arrayIPcLm4EEEEviT0_T1_ --------------------------
	.section	.text._ZN2at6native29vectorized_elementwise_kernelILi2EZZZNS0_44_GLOBAL__N__40a83637_7_Lerp_cu_f5210f67_358318lerp_tensor_kernelERNS_18TensorIteratorBaseEENKUlvE0_clEvENKUlvE2_clEvEUlN3c108BFloat16ES8_S8_E_St5arrayIPcLm4EEEEviT0_T1_,"ax",@progbits
	.align	128
        .global         _ZN2at6native29vectorized_elementwise_kernelILi2EZZZNS0_44_GLOBAL__N__40a83637_7_Lerp_cu_f5210f67_358318lerp_tensor_kernelERNS_18TensorIteratorBaseEENKUlvE0_clEvENKUlvE2_clEvEUlN3c108BFloat16ES8_S8_E_St5arrayIPcLm4EEEEviT0_T1_
        .type           _ZN2at6native29vectorized_elementwise_kernelILi2EZZZNS0_44_GLOBAL__N__40a83637_7_Lerp_cu_f5210f67_358318lerp_tensor_kernelERNS_18TensorIteratorBaseEENKUlvE0_clEvENKUlvE2_clEvEUlN3c108BFloat16ES8_S8_E_St5arrayIPcLm4EEEEviT0_T1_,@function
        .size           _ZN2at6native29vectorized_elementwise_kernelILi2EZZZNS0_44_GLOBAL__N__40a83637_7_Lerp_cu_f5210f67_358318lerp_tensor_kernelERNS_18TensorIteratorBaseEENKUlvE0_clEvENKUlvE2_clEvEUlN3c108BFloat16ES8_S8_E_St5arrayIPcLm4EEEEviT0_T1_,(.L_x_7994 - _ZN2at6native29vectorized_elementwise_kernelILi2EZZZNS0_44_GLOBAL__N__40a83637_7_Lerp_cu_f5210f67_358318lerp_tensor_kernelERNS_18TensorIteratorBaseEENKUlvE0_clEvENKUlvE2_clEvEUlN3c108BFloat16ES8_S8_E_St5arrayIPcLm4EEEEviT0_T1_)
        .other          _ZN2at6native29vectorized_elementwise_kernelILi2EZZZNS0_44_GLOBAL__N__40a83637_7_Lerp_cu_f5210f67_358318lerp_tensor_kernelERNS_18TensorIteratorBaseEENKUlvE0_clEvENKUlvE2_clEvEUlN3c108BFloat16ES8_S8_E_St5arrayIPcLm4EEEEviT0_T1_,@"STO_CUDA_ENTRY STV_DEFAULT"
_ZN2at6native29vectorized_elementwise_kernelILi2EZZZNS0_44_GLOBAL__N__40a83637_7_Lerp_cu_f5210f67_358318lerp_tensor_kernelERNS_18TensorIteratorBaseEENKUlvE0_clEvENKUlvE2_clEvEUlN3c108BFloat16ES8_S8_E_St5arrayIPcLm4EEEEviT0_T1_:
.text._ZN2at6native29vectorized_elementwise_kernelILi2EZZZNS0_44_GLOBAL__N__40a83637_7_Lerp_cu_f5210f67_358318lerp_tensor_kernelERNS_18TensorIteratorBaseEENKUlvE0_clEvENKUlvE2_clEvEUlN3c108BFloat16ES8_S8_E_St5arrayIPcLm4EEEEviT0_T1_:
        /* <DEDUP_REMOVED lines=14> */
[C---:B--2---:R-:W-:Y:S01]  /*00e0*/  IMAD.WIDE R18, R2.reuse, 0x2, R18 ;  /* 0x0000000202127825 */ /* 0x044fe200078e0212 */
[----:B------:R-:W2:Y:S03]  /*00f0*/  LDG.E R26, desc[UR4][R16.64] ;  /* 0x00000004101a7981 */ /* 0x000ea6000c1e1900 */
[C---:B---3--:R-:W-:Y:S01]  /*0100*/  IMAD.WIDE R4, R2.reuse, 0x2, R4 ;  /* 0x0000000202047825 */ /* 0x048fe200078e0204 */
[----:B------:R-:W3:Y:S03]  /*0110*/  LDG.E R13, desc[UR4][R16.64+0x200] ;  /* 0x00020004100d7981 */ /* 0x000ee6000c1e1900 */
[C---:B------:R-:W-:Y:S01]  /*0120*/  IMAD.WIDE.U32 R18, R3.reuse, 0x4, R18 ;  /* 0x0000000403127825 */ /* 0x040fe200078e0012 */
[----:B------:R-:W4:Y:S03]  /*0130*/  LDG.E R6, desc[UR4][R16.64+0x400] ;  /* 0x0004000410067981 */ /* 0x000f26000c1e1900 */
[----:B------:R-:W-:Y:S01]  /*0140*/  IMAD.WIDE.U32 R20, R3, 0x4, R4 ;  /* 0x0000000403147825 */ /* 0x000fe200078e0004 */
[----:B------:R-:W5:Y:S01]  /*0150*/  LDG.E R12, desc[UR4][R18.64] ;  /* 0x00000004120c7981 */ /* 0x000f62000c1e1900 */
[----:B------:R-:W0:Y:S03]  /*0160*/  LDC.64 R4, c[0x0][0x218] ;  /* 0x00008600ff047b82 */ /* 0x000e260000000a00 */
[----:B------:R-:W4:Y:S04]  /*0170*/  LDG.E R7, desc[UR4][R20.64] ;  /* 0x0000000414077981 */ /* 0x000f28000c1e1900 */
[----:B------:R-:W4:Y:S04]  /*0180*/  LDG.E R14, desc[UR4][R20.64+0x200] ;  /* 0x00020004140e7981 */ /* 0x000f28000c1e1900 */
[----:B------:R-:W4:Y:S04]  /*0190*/  LDG.E R15, desc[UR4][R18.64+0x200] ;  /* 0x00020004120f7981 */ /* 0x000f28000c1e1900 */
[----:B------:R-:W4:Y:S04]  /*01a0*/  LDG.E R0, desc[UR4][R16.64+0x600] ;  /* 0x0006000410007981 */ /* 0x000f28000c1e1900 */
[----:B------:R-:W4:Y:S04]  /*01b0*/  LDG.E R11, desc[UR4][R20.64+0x400] ;  /* 0x00040004140b7981 */ /* 0x000f28000c1e1900 */
[----:B------:R3:W4:Y:S04]  /*01c0*/  LDG.E R10, desc[UR4][R20.64+0x600] ;  /* 0x00060004140a7981 */ /* 0x000728000c1e1900 */
[----:B------:R-:W4:Y:S04]  /*01d0*/  LDG.E R9, desc[UR4][R18.64+0x400] ;  /* 0x0004000412097981 */ /* 0x000f28000c1e1900 */
[----:B------:R1:W4:Y:S01]  /*01e0*/  LDG.E R8, desc[UR4][R18.64+0x600] ;  /* 0x0006000412087981 */ /* 0x000322000c1e1900 */
[----:B0-----:R-:W-:-:S04]  /*01f0*/  IMAD.WIDE.U32 R4, R2, 0x2, R4 ;  /* 0x0000000202047825 */ /* 0x001fc800078e0004 */
[----:B------:R-:W-:Y:S01]  /*0200*/  IMAD.WIDE R4, R3, 0x4, R4 ;  /* 0x0000000403047825 */ /* 0x000fe200078e0204 */
[----:B--2---:R-:W-:-:S03]  /*0210*/  PRMT R22, R26, 0x7632, R22 ;  /* 0x000076321a167816 */ /* 0x004fc60000000016 */
[----:B------:R-:W-:Y:S01]  /*0220*/  IMAD.U32 R26, R26, 0x10000, RZ ;  /* 0x000100001a1a7824 */ /* 0x000fe200078e00ff */
[----:B---3--:R-:W-:-:S04]  /*0230*/  PRMT R20, R13, 0x7632, R20 ;  /* 0x000076320d147816 */ /* 0x008fc80000000014 */
[----:B------:R-:W-:Y:S02]  /*0240*/  FSETP.GEU.FTZ.AND P0, PT, |R26|, 0.5, PT ;  /* 0x3f0000001a00780b */ /* 0x000fe40003f1e200 */
[C---:B-----5:R-:W-:Y:S02]  /*0250*/  PRMT R24, R12.reuse, 0x7632, R24 ;  /* 0x000076320c187816 */ /* 0x060fe40000000018 */
[----:B------:R-:W-:Y:S02]  /*0260*/  SHF.L.U32 R12, R12, 0x10, RZ ;  /* 0x000000100c0c7819 */ /* 0x000fe400000006ff */
[C---:B----4-:R-:W-:Y:S01]  /*0270*/  PRMT R23, R7.reuse, 0x7632, R23 ;  /* 0x0000763207177816 */ /* 0x050fe20000000017 */
[----:B------:R-:W-:Y:S01]  /*0280*/  IMAD.U32 R7, R7, 0x10000, RZ ;  /* 0x0001000007077824 */ /* 0x000fe200078e00ff */
[----:B------:R-:W-:Y:S02]  /*0290*/  SHF.L.U32 R20, R20, 0x10, RZ ;  /* 0x0000001014147819 */ /* 0x000fe400000006ff */
[C---:B------:R-:W-:Y:S01]  /*02a0*/  PRMT R21, R14.reuse, 0x7632, R21 ;  /* 0x000076320e157816 */ /* 0x040fe20000000015 */
[----:B------:R-:W-:Y:S01]  /*02b0*/  FADD.FTZ R17, -R7, R12 ;  /* 0x0000000c07117221 */ /* 0x000fe20000010100 */
[C---:B-1----:R-:W-:Y:S01]  /*02c0*/  PRMT R18, R15.reuse, 0x7632, R18 ;  /* 0x000076320f127816 */ /* 0x042fe20000000012 */
[----:B------:R-:W-:Y:S01]  /*02d0*/  IMAD.U32 R15, R15, 0x10000, RZ ;  /* 0x000100000f0f7824 */ /* 0x000fe200078e00ff */
[----:B------:R-:W-:Y:S01]  /*02e0*/  SHF.L.U32 R14, R14, 0x10, RZ ;  /* 0x000000100e0e7819 */ /* 0x000fe200000006ff */
[----:B------:R-:W-:Y:S01]  /*02f0*/  IMAD.U32 R22, R22, 0x10000, RZ ;  /* 0x0001000016167824 */ /* 0x000fe200078e00ff */
[----:B------:R-:W-:Y:S01]  /*0300*/  SHF.L.U32 R21, R21, 0x10, RZ ;  /* 0x0000001015157819 */ /* 0x000fe200000006ff */
[----:B------:R-:W-:Y:S01]  /*0310*/  IMAD.U32 R18, R18, 0x10000, RZ ;  /* 0x0001000012127824 */ /* 0x000fe200078e00ff */
[----:B------:R-:W-:Y:S01]  /*0320*/  FSETP.GEU.FTZ.AND P3, PT, |R20|, 0.5, PT ;  /* 0x3f0000001400780b */ /* 0x000fe20003f7e200 */
[C---:B------:R-:W-:Y:S01]  /*0330*/  FFMA.FTZ R7, R26.reuse, R17, R7 ;  /* 0x000000111a077223 */ /* 0x040fe20000010007 */
[----:B------:R-:W-:Y:S01]  /*0340*/  SHF.L.U32 R13, R13, 0x10, RZ ;  /* 0x000000100d0d7819 */ /* 0x000fe200000006ff */
[----:B------:R-:W-:Y:S01]  /*0350*/  FADD.FTZ R26, -R26, 1 ;  /* 0x3f8000001a1a7421 */ /* 0x000fe20000010100 */
[----:B------:R-:W-:Y:S01]  /*0360*/  SHF.L.U32 R16, R24, 0x10, RZ ;  /* 0x0000001018107819 */ /* 0x000fe200000006ff */
[----:B------:R-:W-:Y:S01]  /*0370*/  FADD.FTZ R24, -R14, R15 ;  /* 0x0000000f0e187221 */ /* 0x000fe20000010100 */
[----:B------:R-:W-:Y:S01]  /*0380*/  FADD.FTZ R25, -R21, R18 ;  /* 0x0000001215197221 */ /* 0x000fe20000010100 */
[----:B------:R-:W-:Y:S01]  /*0390*/  IMAD.U32 R19, R23, 0x10000, RZ ;  /* 0x0001000017137824 */ /* 0x000fe200078e00ff */
[----:B------:R-:W-:Y:S01]  /*03a0*/  FSETP.GEU.FTZ.AND P1, PT, |R22|, 0.5, PT ;  /* 0x3f0000001600780b */ /* 0x000fe20003f3e200 */
[----:B------:R-:W-:Y:S01]  /*03b0*/  @P0 FFMA.FTZ R7, -R17, R26, R12 ;  /* 0x0000001a11070223 */ /* 0x000fe2000001010c */
[C---:B------:R-:W-:Y:S01]  /*03c0*/  FSETP.GEU.FTZ.AND P2, PT, |R13|.reuse, 0.5, PT ;  /* 0x3f0000000d00780b */ /* 0x040fe20003f5e200 */
[C---:B------:R-:W-:Y:S01]  /*03d0*/  FFMA.FTZ R12, R13.reuse, R24, R14 ;  /* 0x000000180d0c7223 */ /* 0x040fe2000001000e */
[----:B------:R-:W-:Y:S01]  /*03e0*/  FADD.FTZ R23, -R13, 1 ;  /* 0x3f8000000d177421 */ /* 0x000fe20000010100 */
[C---:B------:R-:W-:Y:S01]  /*03f0*/  FFMA.FTZ R13, R20.reuse, R25, R21 ;  /* 0x00000019140d7223 */ /* 0x040fe20000010015 */
[----:B------:R-:W-:Y:S01]  /*0400*/  FADD.FTZ R17, -R19, R16 ;  /* 0x0000001013117221 */ /* 0x000fe20000010100 */
[----:B------:R-:W-:-:S03]  /*0410*/  FADD.FTZ R20, -R20, 1 ;  /* 0x3f80000014147421 */ /* 0x000fc60000010100 */
[C---:B------:R-:W-:Y:S01]  /*0420*/  FFMA.FTZ R14, R22.reuse, R17, R19 ;  /* 0x00000011160e7223 */ /* 0x040fe20000010013 */
[----:B------:R-:W-:Y:S01]  /*0430*/  @P3 FFMA.FTZ R13, -R25, R20, R18 ;  /* 0x00000014190d3223 */ /* 0x000fe20000010112 */
[----:B------:R-:W-:Y:S01]  /*0440*/  FADD.FTZ R22, -R22, 1 ;  /* 0x3f80000016167421 */ /* 0x000fe20000010100 */
[----:B------:R-:W-:Y:S02]  /*0450*/  PRMT R20, R6, 0x7632, R20 ;  /* 0x0000763206147816 */ /* 0x000fe40000000014 */
[----:B------:R-:W-:Y:S01]  /*0460*/  PRMT R21, R0, 0x7632, R21 ;  /* 0x0000763200157816 */ /* 0x000fe20000000015 */
[--C-:B------:R-:W-:Y:S01]  /*0470*/  @P1 FFMA.FTZ R14, -R17, R22, R16.reuse ;  /* 0x00000016110e1223 */ /* 0x100fe20000010110 */
[----:B------:R-:W-:Y:S01]  /*0480*/  @P2 FFMA.FTZ R12, -R24, R23, R15 ;  /* 0x00000017180c2223 */ /* 0x000fe2000001010f */
[----:B------:R-:W-:Y:S01]  /*0490*/  PRMT R16, R11, 0x7632, R16 ;  /* 0x000076320b107816 */ /* 0x000fe20000000010 */
[----:B------:R-:W-:Y:S01]  /*04a0*/  IMAD.U32 R23, R6, 0x10000, RZ ;  /* 0x0001000006177824 */ /* 0x000fe200078e00ff */
[----:B------:R-:W-:Y:S01]  /*04b0*/  PRMT R17, R10, 0x7632, R17 ;  /* 0x000076320a117816 */ /* 0x000fe20000000011 */
[----:B------:R-:W-:Y:S01]  /*04c0*/  IMAD.U32 R25, R20, 0x10000, RZ ;  /* 0x0001000014197824 */ /* 0x000fe200078e00ff */
[----:B------:R-:W-:-:S02]  /*04d0*/  PRMT R18, R9, 0x7632, R18 ;  /* 0x0000763209127816 */ /* 0x000fc40000000012 */
[----:B------:R-:W-:Y:S01]  /*04e0*/  PRMT R19, R8, 0x7632, R19 ;  /* 0x0000763208137816 */ /* 0x000fe20000000013 */
[----:B------:R-:W-:Y:S01]  /*04f0*/  IMAD.U32 R2, R11, 0x10000, RZ ;  /* 0x000100000b027824 */ /* 0x000fe200078e00ff */
[----:B------:R-:W-:Y:S02]  /*0500*/  SHF.L.U32 R15, R0, 0x10, RZ ;  /* 0x00000010000f7819 */ /* 0x000fe400000006ff */
[----:B------:R-:W-:Y:S02]  /*0510*/  SHF.L.U32 R21, R21, 0x10, RZ ;  /* 0x0000001015157819 */ /* 0x000fe400000006ff */
[----:B------:R-:W-:Y:S02]  /*0520*/  SHF.L.U32 R10, R10, 0x10, RZ ;  /* 0x000000100a0a7819 */ /* 0x000fe400000006ff */
[----:B------:R-:W-:Y:S01]  /*0530*/  SHF.L.U32 R11, R8, 0x10, RZ ;  /* 0x00000010080b7819 */ /* 0x000fe200000006ff */
[----:B------:R-:W-:Y:S01]  /*0540*/  IMAD.U32 R9, R9, 0x10000, RZ ;  /* 0x0001000009097824 */ /* 0x000fe200078e00ff */
[----:B------:R-:W-:Y:S01]  /*0550*/  SHF.L.U32 R6, R17, 0x10, RZ ;  /* 0x0000001011067819 */ /* 0x000fe200000006ff */
[----:B------:R-:W-:Y:S01]  /*0560*/  IMAD.U32 R0, R16, 0x10000, RZ ;  /* 0x0001000010007824 */ /* 0x000fe200078e00ff */
[----:B------:R-:W-:Y:S01]  /*0570*/  SHF.L.U32 R19, R19, 0x10, RZ ;  /* 0x0000001013137819 */ /* 0x000fe200000006ff */
[----:B------:R-:W-:Y:S01]  /*0580*/  IMAD.U32 R17, R18, 0x10000, RZ ;  /* 0x0001000012117824 */ /* 0x000fe200078e00ff */
[----:B------:R-:W-:-:S02]  /*0590*/  FSETP.GEU.FTZ.AND P0, PT, |R23|, 0.5, PT ;  /* 0x3f0000001700780b */ /* 0x000fc40003f1e200 */
[----:B------:R-:W-:Y:S02]  /*05a0*/  FSETP.GEU.FTZ.AND P2, PT, |R15|, 0.5, PT ;  /* 0x3f0000000f00780b */ /* 0x000fe40003f5e200 */
[----:B------:R-:W-:Y:S02]  /*05b0*/  FSETP.GEU.FTZ.AND P1, PT, |R25|, 0.5, PT ;  /* 0x3f0000001900780b */ /* 0x000fe40003f3e200 */
[----:B------:R-:W-:Y:S01]  /*05c0*/  FSETP.GEU.FTZ.AND P3, PT, |R21|, 0.5, PT ;  /* 0x3f0000001500780b */ /* 0x000fe20003f7e200 */
[----:B------:R-:W-:Y:S01]  /*05d0*/  FADD.FTZ R16, -R10, R11 ;  /* 0x0000000b0a107221 */ /* 0x000fe20000010100 */
[----:B------:R-:W-:Y:S01]  /*05e0*/  FADD.FTZ R8, -R2, R9 ;  /* 0x0000000902087221 */ /* 0x000fe20000010100 */
[----:B------:R-:W-:Y:S01]  /*05f0*/  FADD.FTZ R18, -R0, R17 ;  /* 0x0000001100127221 */ /* 0x000fe20000010100 */
[----:B------:R-:W-:Y:S01]  /*0600*/  FADD.FTZ R22, -R6, R19 ;  /* 0x0000001306167221 */ /* 0x000fe20000010100 */
[C---:B------:R-:W-:Y:S01]  /*0610*/  FFMA.FTZ R10, R15.reuse, R16, R10 ;  /* 0x000000100f0a7223 */ /* 0x040fe2000001000a */
[----:B------:R-:W-:Y:S01]  /*0620*/  FADD.FTZ R20, -R15, 1 ;  /* 0x3f8000000f147421 */ /* 0x000fe20000010100 */
[----:B------:R-:W-:Y:S01]  /*0630*/  FFMA.FTZ R2, R23, R8, R2 ;  /* 0x0000000817027223 */ /* 0x000fe20000010002 */
[----:B------:R-:W-:Y:S01]  /*0640*/  FFMA.FTZ R15, R25, R18, R0 ;  /* 0x00000012190f7223 */ /* 0x000fe20000010000 */
[----:B------:R-:W-:Y:S01]  /*0650*/  FFMA.FTZ R27, R21, R22, R6 ;  /* 0x00000016151b7223 */ /* 0x000fe20000010006 */
[----:B------:R-:W-:Y:S01]  /*0660*/  FADD.FTZ R23, -R23, 1 ;  /* 0x3f80000017177421 */ /* 0x000fe20000010100 */
[----:B------:R-:W-:Y:S01]  /*0670*/  FADD.FTZ R25, -R25, 1 ;  /* 0x3f80000019197421 */ /* 0x000fe20000010100 */
[----:B------:R-:W-:Y:S01]  /*0680*/  FADD.FTZ R21, -R21, 1 ;  /* 0x3f80000015157421 */ /* 0x000fe20000010100 */
[----:B------:R-:W-:Y:S01]  /*0690*/  @P2 FFMA.FTZ R10, -R16, R20, R11 ;  /* 0x00000014100a2223 */ /* 0x000fe2000001010b */
[----:B------:R-:W-:Y:S01]  /*06a0*/  @P0 FFMA.FTZ R2, -R8, R23, R9 ;  /* 0x0000001708020223 */ /* 0x000fe20000010109 */
[----:B------:R-:W-:Y:S01]  /*06b0*/  @P1 FFMA.FTZ R15, -R18, R25, R17 ;  /* 0x00000019120f1223 */ /* 0x000fe20000010111 */
        /* <DEDUP_REMOVED lines=10> */
.L_x_4583:
[----:B------:R-:W0:Y:S01]  /*0760*/  S2R R4, SR_TID.X ;  /* 0x0000000000047919 */ /* 0x000e220000002100 */
[----:B------:R-:W-:Y:S02]  /*0770*/  PRMT R5, RZ, 0x7610, R5 ;  /* 0x00007610ff057816 */ /* 0x000fe40000000005 */
[----:B------:R-:W-:Y:S02]  /*0780*/  PRMT R6, RZ, 0x7610, R6 ;  /* 0x00007610ff067816 */ /* 0x000fe40000000006 */
[----:B0-----:R-:W-:Y:S01]  /*0790*/  ISETP.GE.AND P0, PT, R4, R3, PT ;  /* 0x000000030400720c */ /* 0x001fe20003f06270 */
[----:B------:R-:W-:-:S12]  /*07a0*/  IMAD.MOV.U32 R15, RZ, RZ, R4 ;  /* 0x000000ffff0f7224 */ /* 0x000fd800078e0004 */
[----:B------:R-:W-:Y:S01]  /*07b0*/  @!P0 IADD3 R7, R2, R15, RZ ;  /* 0x0000000f02078210 */ /* 0x000fe20007ffe0ff */
[----:B------:R-:W-:Y:S01]  /*07c0*/  @!P0 VIADD R15, R15, 0x80 ;  /* 0x000000800f0f8836 */ /* 0x000fe20000000000 */
[----:B------:R-:W0:Y:S04]  /*07d0*/  @!P0 LDC.64 R22, c[0x0][0x220] ;  /* 0x00008800ff168b82 */ /* 0x000e280000000a00 */
[----:B------:R-:W-:-:S04]  /*07e0*/  ISETP.GE.AND P1, PT, R15, R3, PT ;  /* 0x000000030f00720c */ /* 0x000fc80003f26270 */
[----:B------:R-:W1:Y:S08]  /*07f0*/  @!P0 LDC.64 R10, c[0x0][0x228] ;  /* 0x00008a00ff0a8b82 */ /* 0x000e700000000a00 */
[----:B------:R-:W2:Y:S01]  /*0800*/  @!P0 LDC.64 R24, c[0x0][0x230] ;  /* 0x00008c00ff188b82 */ /* 0x000ea20000000a00 */
[----:B------:R-:W-:Y:S01]  /*0810*/  @!P1 IADD3 R9, R2, R15, RZ ;  /* 0x0000000f02099210 */ /* 0x000fe20007ffe0ff */
[----:B------:R-:W-:-:S05]  /*0820*/  @!P1 VIADD R15, R15, 0x80 ;  /* 0x000000800f0f9836 */ /* 0x000fca0000000000 */
[----:B------:R-:W-:Y:S01]  /*0830*/  ISETP.GE.AND P2, PT, R15, R3, PT ;  /* 0x000000030f00720c */ /* 0x000fe20003f46270 */
[----:B------:R-:W3:Y:S01]  /*0840*/  @!P1 LDC.64 R18, c[0x0][0x230] ;  /* 0x00008c00ff129b82 */ /* 0x000ee20000000a00 */
[----:B0-----:R-:W-:-:S05]  /*0850*/  @!P0 IMAD.WIDE.U32 R22, R7, 0x2, R22 ;  /* 0x0000000207168825 */ /* 0x001fca00078e0016 */
[----:B------:R-:W5:Y:S02]  /*0860*/  @!P0 LDG.E.U16 R5, desc[UR4][R22.64] ;  /* 0x0000000416058981 */ /* 0x000f64000c1e1500 */
[----:B------:R-:W0:Y:S01]  /*0870*/  @!P1 LDC.64 R20, c[0x0][0x220] ;  /* 0x00008800ff149b82 */ /* 0x000e220000000a00 */
[----:B-1----:R-:W-:-:S03]  /*0880*/  @!P0 IMAD.WIDE.U32 R10, R7, 0x2, R10 ;  /* 0x00000002070a8825 */ /* 0x002fc600078e000a */
[----:B------:R-:W-:-:S04]  /*0890*/  @!P2 IADD3 R13, R2, R15, RZ ;  /* 0x0000000f020da210 */ /* 0x000fc80007ffe0ff */
[----:B------:R-:W1:Y:S01]  /*08a0*/  @!P1 LDC.64 R26, c[0x0][0x228] ;  /* 0x00008a00ff1a9b82 */ /* 0x000e620000000a00 */
[----:B------:R-:W-:Y:S01]  /*08b0*/  @!P2 VIADD R15, R15, 0x80 ;  /* 0x000000800f0fa836 */ /* 0x000fe20000000000 */
[----:B------:R4:W5:Y:S01]  /*08c0*/  @!P0 LDG.E.U16 R6, desc[UR4][R10.64] ;  /* 0x000000040a068981 */ /* 0x000962000c1e1500 */
[----:B--2---:R-:W-:Y:S01]  /*08d0*/  @!P0 IMAD.WIDE.U32 R24, R7, 0x2, R24 ;  /* 0x0000000207188825 */ /* 0x004fe200078e0018 */
[----:B------:R-:W-:Y:S02]  /*08e0*/  PRMT R7, RZ, 0x7610, R7 ;  /* 0x00007610ff077816 */ /* 0x000fe40000000007 */
[----:B------:R-:W-:Y:S02]  /*08f0*/  ISETP.GE.AND P3, PT, R15, R3, PT ;  /* 0x000000030f00720c */ /* 0x000fe40003f66270 */
[----:B------:R-:W2:Y:S01]  /*0900*/  @!P2 LDC.64 R28, c[0x0][0x228] ;  /* 0x00008a00ff1cab82 */ /* 0x000ea20000000a00 */
[----:B---3--:R-:W-:Y:S01]  /*0910*/  @!P1 IMAD.WIDE.U32 R18, R9, 0x2, R18 ;  /* 0x0000000209129825 */ /* 0x008fe200078e0012 */
[----:B------:R-:W5:Y:S01]  /*0920*/  @!P0 LDG.E.U16 R7, desc[UR4][R24.64] ;  /* 0x0000000418078981 */ /* 0x000f62000c1e1500 */
[----:B----4-:R-:W-:-:S05]  /*0930*/  PRMT R10, RZ, 0x7610, R10 ;  /* 0x00007610ff0a7816 */ /* 0x010fca000000000a */
[----:B------:R-:W3:Y:S01]  /*0940*/  @!P2 LDC.64 R16, c[0x0][0x220] ;  /* 0x00008800ff10ab82 */ /* 0x000ee20000000a00 */
[C---:B0-----:R-:W-:Y:S01]  /*0950*/  @!P1 IMAD.WIDE.U32 R20, R9.reuse, 0x2, R20 ;  /* 0x0000000209149825 */ /* 0x041fe200078e0014 */
[----:B------:R-:W-:Y:S01]  /*0960*/  PRMT R8, RZ, 0x7610, R8 ;  /* 0x00007610ff087816 */ /* 0x000fe20000000008 */
[----:B------:R0:W5:Y:S05]  /*0970*/  @!P1 LDG.E.U16 R10, desc[UR4][R18.64] ;  /* 0x00000004120a9981 */ /* 0x00016a000c1e1500 */
[----:B------:R-:W4:Y:S01]  /*0980*/  @!P2 LDC.64 R22, c[0x0][0x230] ;  /* 0x00008c00ff16ab82 */ /* 0x000f220000000a00 */
[----:B-1----:R-:W-:Y:S01]  /*0990*/  @!P1 IMAD.WIDE.U32 R26, R9, 0x2, R26 ;  /* 0x00000002091a9825 */ /* 0x002fe200078e001a */
[----:B------:R-:W-:Y:S01]  /*09a0*/  PRMT R9, RZ, 0x7610, R9 ;  /* 0x00007610ff097816 */ /* 0x000fe20000000009 */
[----:B------:R1:W5:Y:S01]  /*09b0*/  @!P1 LDG.E.U16 R8, desc[UR4][R20.64] ;  /* 0x0000000414089981 */ /* 0x000362000c1e1500 */
[----:B0-----:R-:W-:-:S04]  /*09c0*/  @!P3 IADD3 R19, R2, R15, RZ ;  /* 0x0000000f0213b210 */ /* 0x001fc80007ffe0ff */
[----:B------:R-:W0:Y:S01]  /*09d0*/  @!P3 LDC.64 R24, c[0x0][0x228] ;  /* 0x00008a00ff18bb82 */ /* 0x000e220000000a00 */
[----:B------:R-:W-:Y:S01]  /*09e0*/  @!P3 VIADD R15, R15, 0x80 ;  /* 0x000000800f0fb836 */ /* 0x000fe20000000000 */
[----:B------:R3:W5:Y:S04]  /*09f0*/  @!P1 LDG.E.U16 R9, desc[UR4][R26.64] ;  /* 0x000000041a099981 */ /* 0x000768000c1e1500 */
[----:B------:R-:W-:Y:S01]  /*0a00*/  ISETP.GE.AND P1, PT, R15, R3, PT ;  /* 0x000000030f00720c */ /* 0x000fe20003f26270 */
[C---:B--2---:R-:W-:Y:S01]  /*0a10*/  @!P2 IMAD.WIDE.U32 R28, R13.reuse, 0x2, R28 ;  /* 0x000000020d1ca825 */ /* 0x044fe200078e001c */
[----:B-1----:R-:W1:Y:S01]  /*0a20*/  @!P3 LDC.64 R20, c[0x0][0x220] ;  /* 0x00008800ff14bb82 */ /* 0x002e620000000a00 */
[----:B------:R-:W-:Y:S02]  /*0a30*/  PRMT R12, RZ, 0x7610, R12 ;  /* 0x00007610ff0c7816 */ /* 0x000fe4000000000c */
[----:B------:R-:W-:Y:S01]  /*0a40*/  PRMT R11, RZ, 0x7610, R11 ;  /* 0x00007610ff0b7816 */ /* 0x000fe2000000000b */
[----:B---3--:R-:W-:-:S03]  /*0a50*/  @!P2 IMAD.WIDE.U32 R16, R13, 0x2, R16 ;  /* 0x000000020d10a825 */ /* 0x008fc600078e0010 */
[----:B------:R2:W5:Y:S01]  /*0a60*/  @!P2 LDG.E.U16 R12, desc[UR4][R28.64] ;  /* 0x000000041c0ca981 */ /* 0x000562000c1e1500 */
[----:B------:R-:W3:Y:S01]  /*0a70*/  @!P3 LDC.64 R26, c[0x0][0x230] ;  /* 0x00008c00ff1abb82 */ /* 0x000ee20000000a00 */
[----:B----4-:R-:W-:Y:S01]  /*0a80*/  @!P2 IMAD.WIDE.U32 R22, R13, 0x2, R22 ;  /* 0x000000020d16a825 */ /* 0x010fe200078e0016 */
[----:B------:R-:W-:Y:S01]  /*0a90*/  PRMT R13, RZ, 0x7610, R13 ;  /* 0x00007610ff0d7816 */ /* 0x000fe2000000000d */
[----:B------:R4:W5:Y:S01]  /*0aa0*/  @!P2 LDG.E.U16 R11, desc[UR4][R16.64] ;  /* 0x00000004100ba981 */ /* 0x000962000c1e1500 */
[----:B------:R-:W-:Y:S01]  /*0ab0*/  @!P1 IADD3 R0, R2, R15, RZ ;  /* 0x0000000f02009210 */ /* 0x000fe20007ffe0ff */
[----:B------:R-:W-:Y:S02]  /*0ac0*/  @!P1 VIADD R15, R15, 0x80 ;  /* 0x000000800f0f9836 */ /* 0x000fe40000000000 */
[----:B0-----:R-:W-:Y:S01]  /*0ad0*/  @!P3 IMAD.WIDE.U32 R24, R19, 0x2, R24 ;  /* 0x000000021318b825 */ /* 0x001fe200078e0018 */
[----:B--2---:R-:W0:Y:S01]  /*0ae0*/  @!P1 LDC.64 R28, c[0x0][0x228] ;  /* 0x00008a00ff1c9b82 */ /* 0x004e220000000a00 */
[----:B------:R2:W5:Y:S01]  /*0af0*/  @!P2 LDG.E.U16 R13, desc[UR4][R22.64] ;  /* 0x00000004160da981 */ /* 0x000562000c1e1500 */
[----:B----4-:R-:W-:-:S02]  /*0b00*/  PRMT R17, RZ, 0x7610, R17 ;  /* 0x00007610ff117816 */ /* 0x010fc40000000011 */
[----:B------:R-:W-:-:S04]  /*0b10*/  ISETP.GE.AND P2, PT, R15, R3, PT ;  /* 0x000000030f00720c */ /* 0x000fc80003f46270 */
[----:B------:R4:W5:Y:S01]  /*0b20*/  @!P3 LDG.E.U16 R17, desc[UR4][R24.64] ;  /* 0x000000041811b981 */ /* 0x000962000c1e1500 */
[----:B--2---:R-:W2:Y:S01]  /*0b30*/  @!P1 LDC.64 R22, c[0x0][0x220] ;  /* 0x00008800ff169b82 */ /* 0x004ea20000000a00 */
[----:B------:R-:W-:Y:S01]  /*0b40*/  PRMT R18, RZ, 0x7610, R18 ;  /* 0x00007610ff127816 */ /* 0x000fe20000000012 */
[----:B---3--:R-:W-:-:S06]  /*0b50*/  @!P3 IMAD.WIDE.U32 R26, R19, 0x2, R26 ;  /* 0x00000002131ab825 */ /* 0x008fcc00078e001a */
[----:B----4-:R-:W3:Y:S01]  /*0b60*/  @!P1 LDC.64 R24, c[0x0][0x230] ;  /* 0x00008c00ff189b82 */ /* 0x010ee20000000a00 */
[----:B------:R-:W-:Y:S01]  /*0b70*/  PRMT R16, RZ, 0x7610, R16 ;  /* 0x00007610ff107816 */ /* 0x000fe20000000010 */
[----:B-1----:R-:W-:Y:S01]  /*0b80*/  @!P3 IMAD.WIDE.U32 R20, R19, 0x2, R20 ;  /* 0x000000021314b825 */ /* 0x002fe200078e0014 */
[----:B------:R1:W5:Y:S04]  /*0b90*/  @!P3 LDG.E.U16 R18, desc[UR4][R26.64] ;  /* 0x000000041a12b981 */ /* 0x000368000c1e1500 */
[----:B------:R4:W5:Y:S01]  /*0ba0*/  @!P3 LDG.E.U16 R16, desc[UR4][R20.64] ;  /* 0x000000041410b981 */ /* 0x000962000c1e1500 */
[----:B0-----:R-:W-:Y:S01]  /*0bb0*/  @!P1 IMAD.WIDE.U32 R28, R0, 0x2, R28 ;  /* 0x00000002001c9825 */ /* 0x001fe200078e001c */
[----:B-1----:R-:W0:Y:S01]  /*0bc0*/  @!P2 LDC.64 R26, c[0x0][0x220] ;  /* 0x00008800ff1aab82 */ /* 0x002e220000000a00 */
[----:B----4-:R-:W-:-:S02]  /*0bd0*/  PRMT R20, RZ, 0x7610, R20 ;  /* 0x00007610ff147816 */ /* 0x010fc40000000014 */
[----:B------:R-:W-:-:S04]  /*0be0*/  PRMT R21, RZ, 0x7610, R21 ;  /* 0x00007610ff157816 */ /* 0x000fc80000000015 */
[----:B------:R1:W5:Y:S01]  /*0bf0*/  @!P1 LDG.E.U16 R20, desc[UR4][R28.64] ;  /* 0x000000041c149981 */ /* 0x000362000c1e1500 */
[----:B---3--:R-:W-:Y:S01]  /*0c00*/  @!P1 IMAD.WIDE.U32 R24, R0, 0x2, R24 ;  /* 0x0000000200189825 */ /* 0x008fe200078e0018 */
[----:B------:R-:W-:-:S03]  /*0c10*/  PRMT R19, RZ, 0x7610, R19 ;  /* 0x00007610ff137816 */ /* 0x000fc60000000013 */
[----:B--2---:R-:W-:Y:S01]  /*0c20*/  @!P1 IMAD.WIDE.U32 R22, R0, 0x2, R22 ;  /* 0x0000000200169825 */ /* 0x004fe200078e0016 */
[----:B------:R2:W5:Y:S01]  /*0c30*/  @!P1 LDG.E.U16 R21, desc[UR4][R24.64] ;  /* 0x0000000418159981 */ /* 0x000562000c1e1500 */
[----:B-1----:R-:W1:Y:S03]  /*0c40*/  @!P2 LDC.64 R28, c[0x0][0x228] ;  /* 0x00008a00ff1cab82 */ /* 0x002e660000000a00 */
[----:B------:R3:W5:Y:S01]  /*0c50*/  @!P1 LDG.E.U16 R19, desc[UR4][R22.64] ;  /* 0x0000000416139981 */ /* 0x000762000c1e1500 */
[----:B--2---:R-:W-:Y:S01]  /*0c60*/  @!P2 IADD3 R25, R2, R15, RZ ;  /* 0x0000000f0219a210 */ /* 0x004fe20007ffe0ff */
[----:B------:R-:W-:Y:S01]  /*0c70*/  @!P2 VIADD R15, R15, 0x80 ;  /* 0x000000800f0fa836 */ /* 0x000fe20000000000 */
[----:B---3--:R-:W-:-:S03]  /*0c80*/  PRMT R22, RZ, 0x7610, R22 ;  /* 0x00007610ff167816 */ /* 0x008fc60000000016 */
[----:B0-----:R-:W-:Y:S01]  /*0c90*/  @!P2 IMAD.WIDE.U32 R26, R25, 0x2, R26 ;  /* 0x00000002191aa825 */ /* 0x001fe200078e001a */
[----:B------:R-:W-:-:S04]  /*0ca0*/  ISETP.GE.AND P1, PT, R15, R3, PT ;  /* 0x000000030f00720c */ /* 0x000fc80003f26270 */
[----:B------:R0:W5:Y:S01]  /*0cb0*/  @!P2 LDG.E.U16 R22, desc[UR4][R26.64] ;  /* 0x000000041a16a981 */ /* 0x000162000c1e1500 */
[----:B------:R-:W-:Y:S01]  /*0cc0*/  PRMT R23, RZ, 0x7610, R23 ;  /* 0x00007610ff177816 */ /* 0x000fe20000000017 */
[----:B0-----:R-:W0:Y:S01]  /*0cd0*/  @!P2 LDC.64 R26, c[0x0][0x230] ;  /* 0x00008c00ff1aab82 */ /* 0x001e220000000a00 */
[----:B-1----:R-:W-:-:S05]  /*0ce0*/  @!P2 IMAD.WIDE.U32 R28, R25, 0x2, R28 ;  /* 0x00000002191ca825 */ /* 0x002fca00078e001c */
[----:B------:R1:W5:Y:S02]  /*0cf0*/  @!P2 LDG.E.U16 R23, desc[UR4][R28.64] ;  /* 0x000000041c17a981 */ /* 0x000364000c1e1500 */
[----:B-1----:R-:W1:Y:S01]  /*0d00*/  @!P1 LDC.64 R28, c[0x0][0x220] ;  /* 0x00008800ff1c9b82 */ /* 0x002e620000000a00 */
[----:B------:R-:W-:Y:S01]  /*0d10*/  PRMT R24, RZ, 0x7610, R24 ;  /* 0x00007610ff187816 */ /* 0x000fe20000000018 */
[----:B0-----:R-:W-:-:S05]  /*0d20*/  @!P2 IMAD.WIDE.U32 R26, R25, 0x2, R26 ;  /* 0x00000002191aa825 */ /* 0x001fca00078e001a */
[----:B------:R0:W5:Y:S01]  /*0d30*/  @!P2 LDG.E.U16 R24, desc[UR4][R26.64] ;  /* 0x000000041a18a981 */ /* 0x000162000c1e1500 */
[----:B------:R-:W-:Y:S02]  /*0d40*/  PRMT R25, RZ, 0x7610, R25 ;  /* 0x00007610ff197816 */ /* 0x000fe40000000019 */
[----:B0-----:R-:W-:-:S05]  /*0d50*/  @!P1 IADD3 R27, R2, R15, RZ ;  /* 0x0000000f021b9210 */ /* 0x001fca0007ffe0ff */
[----:B-1----:R-:W-:-:S05]  /*0d60*/  @!P1 IMAD.WIDE.U32 R28, R27, 0x2, R28 ;  /* 0x000000021b1c9825 */ /* 0x002fca00078e001c */
[----:B------:R0:W5:Y:S02]  /*0d70*/  @!P1 LDG.E.U16 R25, desc[UR4][R28.64] ;  /* 0x000000041c199981 */ /* 0x000164000c1e1500 */
[----:B0-----:R-:W0:Y:S01]  /*0d80*/  @!P1 LDC.64 R28, c[0x0][0x228] ;  /* 0x00008a00ff1c9b82 */ /* 0x001e220000000a00 */
[----:B------:R-:W-:Y:S01]  /*0d90*/  PRMT R26, RZ, 0x7610, R26 ;  /* 0x00007610ff1a7816 */ /* 0x000fe2000000001a */
[----:B0-----:R-:W-:-:S05]  /*0da0*/  @!P1 IMAD.WIDE.U32 R28, R27, 0x2, R28 ;  /* 0x000000021b1c9825 */ /* 0x001fca00078e001c */
[----:B------:R0:W5:Y:S02]  /*0db0*/  @!P1 LDG.E.U16 R26, desc[UR4][R28.64] ;  /* 0x000000041c1a9981 */ /* 0x000164000c1e1500 */
[----:B0-----:R-:W0:Y:S01]  /*0dc0*/  @!P1 LDC.64 R28, c[0x0][0x230] ;  /* 0x00008c00ff1c9b82 */ /* 0x001e220000000a00 */
[----:B------:R-:W-:Y:S02]  /*0dd0*/  @!P1 VIADD R15, R15, 0x80 ;  /* 0x000000800f0f9836 */ /* 0x000fe40000000000 */
[----:B0-----:R-:W-:Y:S01]  /*0de0*/  @!P1 IMAD.WIDE.U32 R28, R27, 0x2, R28 ;  /* 0x000000021b1c9825 */ /* 0x001fe200078e001c */
[----:B------:R-:W-:-:S06]  /*0df0*/  PRMT R27, RZ, 0x7610, R27 ;  /* 0x00007610ff1b7816 */ /* 0x000fcc000000001b */
[----:B------:R0:W5:Y:S01]  /*0e00*/  @!P1 LDG.E.U16 R27, desc[UR4][R28.64] ;  /* 0x000000041c1b9981 */ /* 0x000162000c1e1500 */
[----:B------:R-:W-:-:S13]  /*0e10*/  ISETP.GE.AND P1, PT, R15, R3, PT ;  /* 0x000000030f00720c */ /* 0x000fda0003f26270 */
[----:B0-----:R-:W-:Y:S02]  /*0e20*/  @!P1 IADD3 R29, R2, R15, RZ ;  /* 0x0000000f021d9210 */ /* 0x001fe40007ffe0ff */
[----:B------:R-:W0:Y:S01]  /*0e30*/  @!P1 LDC.64 R14, c[0x0][0x220] ;  /* 0x00008800ff0e9b82 */ /* 0x000e220000000a00 */
[----:B------:R-:W-:Y:S02]  /*0e40*/  PRMT R28, RZ, 0x7610, R28 ;  /* 0x00007610ff1c7816 */ /* 0x000fe4000000001c */
[----:B0-----:R-:W-:-:S05]  /*0e50*/  @!P1 IMAD.WIDE.U32 R14, R29, 0x2, R14 ;  /* 0x000000021d0e9825 */ /* 0x001fca00078e000e */
[----:B------:R0:W5:Y:S02]  /*0e60*/  @!P1 LDG.E.U16 R28, desc[UR4][R14.64] ;  /* 0x000000040e1c9981 */ /* 0x000164000c1e1500 */
[----:B0-----:R-:W0:Y:S01]  /*0e70*/  @!P1 LDC.64 R14, c[0x0][0x228] ;  /* 0x00008a00ff0e9b82 */ /* 0x001e220000000a00 */
[----:B------:R-:W-:Y:S01]  /*0e80*/  PRMT R0, RZ, 0x7610, R0 ;  /* 0x00007610ff007816 */ /* 0x000fe20000000000 */
[----:B0-----:R-:W-:-:S05]  /*0e90*/  @!P1 IMAD.WIDE.U32 R14, R29, 0x2, R14 ;  /* 0x000000021d0e9825 */ /* 0x001fca00078e000e */
[----:B------:R0:W5:Y:S02]  /*0ea0*/  @!P1 LDG.E.U16 R0, desc[UR4][R14.64] ;  /* 0x000000040e009981 */ /* 0x000164000c1e1500 */
[----:B0-----:R-:W0:Y:S02]  /*0eb0*/  @!P1 LDC.64 R14, c[0x0][0x230] ;  /* 0x00008c00ff0e9b82 */ /* 0x001e240000000a00 */
[----:B0-----:R-:W-:Y:S01]  /*0ec0*/  @!P1 IMAD.WIDE.U32 R14, R29, 0x2, R14 ;  /* 0x000000021d0e9825 */ /* 0x001fe200078e000e */
[----:B------:R-:W-:-:S06]  /*0ed0*/  PRMT R29, RZ, 0x7610, R29 ;  /* 0x00007610ff1d7816 */ /* 0x000fcc000000001d */
[----:B------:R0:W5:Y:S01]  /*0ee0*/  @!P1 LDG.E.U16 R29, desc[UR4][R14.64] ;  /* 0x000000040e1d9981 */ /* 0x000162000c1e1500 */
[----:B------:R-:W-:Y:S04]  /*0ef0*/  BSSY B0, `(.L_x_4584) ;  /* 0x000000b000007945 */ /* 0x000fe80003800000 */
[----:B------:R-:W-:Y:S05]  /*0f00*/  @P0 BRA `(.L_x_4585) ;  /* 0x0000000000240947 */ /* 0x000fea0003800000 */
[----:B0----5:R-:W-:Y:S01]  /*0f10*/  SHF.L.U32 R14, R7, 0x10, RZ ;  /* 0x00000010070e7819 */ /* 0x021fe200000006ff */
[----:B------:R-:W-:Y:S01]  /*0f20*/  IMAD.U32 R6, R6, 0x10000, RZ ;  /* 0x0001000006067824 */ /* 0x000fe200078e00ff */
[----:B------:R-:W-:Y:S02]  /*0f30*/  SHF.L.U32 R5, R5, 0x10, RZ ;  /* 0x0000001005057819 */ /* 0x000fe400000006ff */
[----:B------:R-:W-:-:S03]  /*0f40*/  FSETP.GEU.FTZ.AND P1, PT, |R14|, 0.5, PT ;  /* 0x3f0000000e00780b */ /* 0x000fc60003f3e200 */
[----:B------:R-:W-:-:S04]  /*0f50*/  FADD.FTZ R7, -R5, R6 ;  /* 0x0000000605077221 */ /* 0x000fc80000010100 */
[C---:B------:R-:W-:Y:S01]  /*0f60*/  FFMA.FTZ R5, R14.reuse, R7, R5 ;  /* 0x000000070e057223 */ /* 0x040fe20000010005 */
[----:B------:R-:W-:-:S05]  /*0f70*/  FADD.FTZ R14, -R14, 1 ;  /* 0x3f8000000e0e7421 */ /* 0x000fca0000010100 */
[----:B------:R-:W-:-:S05]  /*0f80*/  @P1 FFMA.FTZ R5, -R7, R14, R6 ;  /* 0x0000000e07051223 */ /* 0x000fca0000010106 */
[----:B------:R-:W-:-:S07]  /*0f90*/  F2FP.BF16.F32.PACK_AB R5, RZ, R5 ;  /* 0x00000005ff05723e */ /* 0x000fce00000010ff */
.L_x_4585:
[----:B------:R-:W-:Y:S05]  /*0fa0*/  BSYNC B0 ;  /* 0x0000000000007941 */ /* 0x000fea0003800000 */
.L_x_4584:
[----:B0-----:R-:W-:Y:S01]  /*0fb0*/  IADD3 R14, R4, 0x80, RZ ;  /* 0x00000080040e7810 */ /* 0x001fe20007ffe0ff */
[----:B------:R-:W-:Y:S03]  /*0fc0*/  BSSY B0, `(.L_x_4586) ;  /* 0x000000c000007945 */ /* 0x000fe60003800000 */
[----:B------:R-:W-:-:S13]  /*0fd0*/  ISETP.GE.AND P1, PT, R14, R3, PT ;  /* 0x000000030e00720c */ /* 0x000fda0003f26270 */
[----:B------:R-:W-:Y:S05]  /*0fe0*/  @P1 BRA `(.L_x_4587) ;  /* 0x0000000000241947 */ /* 0x000fea0003800000 */
[----:B-----5:R-:W-:Y:S01]  /*0ff0*/  IMAD.U32 R10, R10, 0x10000, RZ ;  /* 0x000100000a0a7824 */ /* 0x020fe200078e00ff */
[----:B------:R-:W-:Y:S02]  /*1000*/  SHF.L.U32 R15, R8, 0x10, RZ ;  /* 0x00000010080f7819 */ /* 0x000fe400000006ff */
[----:B------:R-:W-:Y:S02]  /*1010*/  SHF.L.U32 R6, R9, 0x10, RZ ;  /* 0x0000001009067819 */ /* 0x000fe400000006ff */
[----:B------:R-:W-:-:S03]  /*1020*/  FSETP.GEU.FTZ.AND P1, PT, |R10|, 0.5, PT ;  /* 0x3f0000000a00780b */ /* 0x000fc60003f3e200 */
[----:B------:R-:W-:-:S04]  /*1030*/  FADD.FTZ R7, -R15, R6 ;  /* 0x000000060f077221 */ /* 0x000fc80000010100 */
[C---:B------:R-:W-:Y:S01]  /*1040*/  FFMA.FTZ R8, R10.reuse, R7, R15 ;  /* 0x000000070a087223 */ /* 0x040fe2000001000f */
[----:B------:R-:W-:-:S05]  /*1050*/  FADD.FTZ R10, -R10, 1 ;  /* 0x3f8000000a0a7421 */ /* 0x000fca0000010100 */
[----:B------:R-:W-:-:S05]  /*1060*/  @P1 FFMA.FTZ R8, -R7, R10, R6 ;  /* 0x0000000a07081223 */ /* 0x000fca0000010106 */
[----:B------:R-:W-:-:S07]  /*1070*/  F2FP.BF16.F32.PACK_AB R8, RZ, R8 ;  /* 0x00000008ff08723e */ /* 0x000fce00000010ff */
.L_x_4587:
[----:B------:R-:W-:Y:S05]  /*1080*/  BSYNC B0 ;  /* 0x0000000000007941 */ /* 0x000fea0003800000 */
.L_x_4586:
[----:B-----5:R-:W-:Y:S01]  /*1090*/  VIADD R6, R4, 0x100 ;  /* 0x0000010004067836 */ /* 0x020fe20000000000 */
[----:B------:R-:W-:Y:S04]  /*10a0*/  BSSY B0, `(.L_x_4588) ;  /* 0x000000c000007945 */ /* 0x000fe80003800000 */
[----:B------:R-:W-:-:S13]  /*10b0*/  ISETP.GE.AND P1, PT, R6, R3, PT ;  /* 0x000000030600720c */ /* 0x000fda0003f26270 */
[----:B------:R-:W-:Y:S05]  /*10c0*/  @P1 BRA `(.L_x_4589) ;  /* 0x0000000000241947 */ /* 0x000fea0003800000 */
[----:B------:R-:W-:Y:S01]  /*10d0*/  SHF.L.U32 R6, R13, 0x10, RZ ;  /* 0x000000100d067819 */ /* 0x000fe200000006ff */
        /* <DEDUP_REMOVED lines=8> */
.L_x_4589:
[----:B------:R-:W-:Y:S05]  /*1160*/  BSYNC B0 ;  /* 0x0000000000007941 */ /* 0x000fea0003800000 */
.L_x_4588:
[----:B------:R-:W-:Y:S01]  /*1170*/  IADD3 R6, R4, 0x180, RZ ;  /* 0x0000018004067810 */ /* 0x000fe20007ffe0ff */
[----:B------:R-:W-:Y:S03]  /*1180*/  BSSY B0, `(.L_x_4590) ;  /* 0x000000c000007945 */ /* 0x000fe60003800000 */
[----:B------:R-:W-:-:S13]  /*1190*/  ISETP.GE.AND P1, PT, R6, R3, PT ;  /* 0x000000030600720c */ /* 0x000fda0003f26270 */
[----:B------:R-:W-:Y:S05]  /*11a0*/  @P1 BRA `(.L_x_4591) ;  /* 0x0000000000241947 */ /* 0x000fea0003800000 */
[----:B------:R-:W-:Y:S01]  /*11b0*/  SHF.L.U32 R7, R18, 0x10, RZ ;  /* 0x0000001012077819 */ /* 0x000fe200000006ff */
        /* <DEDUP_REMOVED lines=8> */
.L_x_4591:
[----:B------:R-:W-:Y:S05]  /*1240*/  BSYNC B0 ;  /* 0x0000000000007941 */ /* 0x000fea0003800000 */
.L_x_4590:
[----:B------:R-:W0:Y:S01]  /*1250*/  @!P0 LDC.64 R6, c[0x0][0x218] ;  /* 0x00008600ff068b82 */ /* 0x000e220000000a00 */
[C---:B------:R-:W-:Y:S01]  /*1260*/  IADD3 R12, R4.reuse, 0x200, RZ ;  /* 0x00000200040c7810 */ /* 0x040fe20007ffe0ff */
[----:B------:R-:W-:Y:S01]  /*1270*/  VIADD R16, R4, 0x280 ;  /* 0x0000028004107836 */ /* 0x000fe20000000000 */
[----:B------:R-:W-:Y:S01]  /*1280*/  BSSY B0, `(.L_x_4592) ;  /* 0x0000013000007945 */ /* 0x000fe20003800000 */
[----:B------:R-:W-:Y:S01]  /*1290*/  @!P0 IMAD.IADD R11, R2, 0x1, R4 ;  /* 0x00000001020b8824 */ /* 0x000fe200078e0204 */
[-C--:B------:R-:W-:Y:S02]  /*12a0*/  ISETP.GE.AND P4, PT, R12, R3.reuse, PT ;  /* 0x000000030c00720c */ /* 0x080fe40003f86270 */
[----:B------:R-:W-:Y:S02]  /*12b0*/  ISETP.GE.AND P3, PT, R16, R3, PT ;  /* 0x000000031000720c */ /* 0x000fe40003f66270 */
[C---:B------:R-:W-:Y:S02]  /*12c0*/  IADD3 R12, R4.reuse, 0x300, RZ ;  /* 0x00000300040c7810 */ /* 0x040fe40007ffe0ff */
[----:B------:R-:W-:-:S02]  /*12d0*/  IADD3 R16, R4, 0x380, RZ ;  /* 0x0000038004107810 */ /* 0x000fc40007ffe0ff */
[-C--:B------:R-:W-:Y:S02]  /*12e0*/  ISETP.GE.AND P1, PT, R12, R3.reuse, PT ;  /* 0x000000030c00720c */ /* 0x080fe40003f26270 */
[----:B------:R-:W-:Y:S01]  /*12f0*/  ISETP.GE.AND P2, PT, R16, R3, PT ;  /* 0x000000031000720c */ /* 0x000fe20003f46270 */
[----:B0-----:R-:W-:Y:S02]  /*1300*/  @!P0 IMAD.WIDE.U32 R6, R11, 0x2, R6 ;  /* 0x000000020b068825 */ /* 0x001fe400078e0006 */
[----:B------:R-:W-:Y:S10]  /*1310*/  @P4 BRA `(.L_x_4593) ;  /* 0x0000000000244947 */ /* 0x000ff40003800000 */
        /* <DEDUP_REMOVED lines=9> */
.L_x_4593:
[----:B------:R-:W-:Y:S05]  /*13b0*/  BSYNC B0 ;  /* 0x0000000000007941 */ /* 0x000fea0003800000 */
.L_x_4592:
[----:B------:R-:W-:Y:S04]  /*13c0*/  BSSY B0, `(.L_x_4594) ;  /* 0x000000b000007945 */ /* 0x000fe80003800000 */
        /* <DEDUP_REMOVED lines=10> */
.L_x_4595:
[----:B------:R-:W-:Y:S05]  /*1470*/  BSYNC B0 ;  /* 0x0000000000007941 */ /* 0x000fea0003800000 */
.L_x_4594:
        /* <DEDUP_REMOVED lines=11> */
.L_x_4597:
[----:B------:R-:W-:Y:S05]  /*1530*/  BSYNC B0 ;  /* 0x0000000000007941 */ /* 0x000fea0003800000 */
.L_x_4596:
        /* <DEDUP_REMOVED lines=11> */
.L_x_4599:
[----:B------:R-:W-:Y:S05]  /*15f0*/  BSYNC B0 ;  /* 0x0000000000007941 */ /* 0x000fea0003800000 */
.L_x_4598:
        /* <DEDUP_REMOVED lines=18> */
.L_x_4602:
[----:B------:R-:W-:-:S13]  /*1720*/  ISETP.GE.AND P0, PT, R4, R3, PT ;  /* 0x000000030400720c */ /* 0x000fda0003f06270 */
[----:B------:R-:W-:Y:S05]  /*1730*/  @P0 BRA `(.L_x_4604) ;  /* 0x0000000000300947 */ /* 0x000fea0003800000 */
[----:B0-----:R-:W0:Y:S01]  /*1740*/  LDC.64 R6, c[0x0][0x218] ;  /* 0x00008600ff067b82 */ /* 0x001e220000000a00 */
[----:B------:R-:W-:Y:S01]  /*1750*/  IMAD.IADD R5, R2, 0x1, R4 ;  /* 0x0000000102057824 */ /* 0x000fe200078e0204 */
[----:B------:R-:W-:-:S03]  /*1760*/  IADD3 R4, R4, 0x80, RZ ;  /* 0x0000008004047810 */ /* 0x000fc60007ffe0ff */
[----:B0-----:R-:W-:-:S05]  /*1770*/  IMAD.WIDE.U32 R6, R5, 0x2, R6 ;  /* 0x0000000205067825 */ /* 0x001fca00078e0006 */
[----:B------:R1:W-:Y:S02]  /*1780*/  STG.E.U16 desc[UR4][R6.64], R10 ;  /* 0x0000000a06007986 */ /* 0x0003e4000c101504 */
.L_x_4603:
[----:B------:R-:W-:-:S13]  /*1790*/  ISETP.GE.AND P0, PT, R4, R3, PT ;  /* 0x000000030400720c */ /* 0x000fda0003f06270 */
[----:B------:R-:W-:Y:S05]  /*17a0*/  @P0 BRA `(.L_x_4605) ;  /* 0x0000000000340947 */ /* 0x000fea0003800000 */
[----:B01----:R-:W0:Y:S01]  /*17b0*/  LDC.64 R6, c[0x0][0x218] ;  /* 0x00008600ff067b82 */ /* 0x003e220000000a00 */
[----:B------:R-:W-:Y:S01]  /*17c0*/  IADD3 R5, R2, R4, RZ ;  /* 0x0000000402057210 */ /* 0x000fe20007ffe0ff */
[----:B------:R-:W-:-:S04]  /*17d0*/  VIADD R4, R4, 0x80 ;  /* 0x0000008004047836 */ /* 0x000fc80000000000 */
[----:B0-----:R-:W-:-:S05]  /*17e0*/  IMAD.WIDE.U32 R6, R5, 0x2, R6 ;  /* 0x0000000205067825 */ /* 0x001fca00078e0006 */
[----:B------:R1:W-:Y:S02]  /*17f0*/  STG.E.U16 desc[UR4][R6.64], R11 ;  /* 0x0000000b06007986 */ /* 0x0003e4000c101504 */
.L_x_4604:
        /* <DEDUP_REMOVED lines=8> */
.L_x_4605:
[----:B------:R-:W-:Y:S05]  /*1880*/  BSYNC B1 ;  /* 0x0000000000017941 */ /* 0x000fea0003800000 */
.L_x_4601:
[----:B------:R-:W-:-:S13]  /*1890*/  ISETP.GE.AND P0, PT, R4, R3, PT ;  /* 0x000000030400720c */ /* 0x000fda0003f06270 */
[----:B012---:R-:W0:Y:S01]  /*18a0*/  @!P0 LDC.64 R6, c[0x0][0x218] ;  /* 0x00008600ff068b82 */ /* 0x007e220000000a00 */
[----:B------:R-:W-:Y:S01]  /*18b0*/  @!P0 IMAD.IADD R5, R2, 0x1, R4 ;  /* 0x0000000102058824 */ /* 0x000fe200078e0204 */
[----:B------:R-:W-:-:S03]  /*18c0*/  @!P0 IADD3 R4, R4, 0x80, RZ ;  /* 0x0000008004048810 */ /* 0x000fc60007ffe0ff */
[----:B0-----:R-:W-:-:S05]  /*18d0*/  @!P0 IMAD.WIDE.U32 R6, R5, 0x2, R6 ;  /* 0x0000000205068825 */ /* 0x001fca00078e0006 */
[----:B------:R2:W-:Y:S02]  /*18e0*/  @!P0 STG.E.U16 desc[UR4][R6.64], R13 ;  /* 0x0000000d06008986 */ /* 0x0005e4000c101504 */
.L_x_4606:
[----:B------:R-:W-:Y:S05]  /*18f0*/  BSYNC B0 ;  /* 0x0000000000007941 */ /* 0x000fea0003800000 */
.L_x_4600:
        /* <DEDUP_REMOVED lines=8> */
.L_x_4607:
        /* <DEDUP_REMOVED lines=16> */
.L_x_7994:


//--------------------- .text._ZN2at6native29vectorized_elementwise_kernelILi4EZZZNS0_44_GLOBAL__N__40a83637_7_Lerp_cu_f5210f67_358318lerp_tensor_kernelERNS_18TensorIteratorBaseEENKUlvE0_clEvENKUlvE2_clEvEUlN3c108BFloat16ES8_S8_E_St5arrayIPcLm4EEEEviT0_T1_ --------------------------
	.section	.text._ZN2at6native29vectorized_elementwise_kernelILi4EZZZNS0_44_GLOBAL__N__40a83637_7_Lerp_cu_f5210f67_358318lerp_tensor_kernelERNS_18TensorIteratorBaseEENKUlvE0_clEvENKUlvE2_clEvEUlN3c108BFloat16ES8_S8_E_St5arrayIPcLm4EEEEviT0_T1_,"ax",@progbits
	.align	128
        .global         _ZN2at6native29vectorized_elementwise_kernelILi4EZZZNS0_44_GLOBAL__N__40a83637_7_Lerp_cu_f5210f67_358318lerp_tensor_kernelERNS_18TensorIteratorBaseEENKUlvE0_clEvENKUlvE2_clEvEUlN3c108BFloat16ES8_S8_E_St5arrayIPcLm4EEEEviT0_T1_
        .type           _ZN2at6native29vectorized_elementwise_kernelILi4EZZZNS0_44_GLOBAL__N__40a83637_7_Lerp_cu_f5210f67_358318lerp_tensor_kernelERNS_18TensorIteratorBaseEENKUlvE0_clEvENKUlvE2_clEvEUlN3c108BFloat16ES8_S8_E_St5arrayIPcLm4EEEEviT0_T1_,@function
        .size           _ZN2at6native29vectorized_elementwise_kernelILi4EZZZNS0_44_GLOBAL__N__40a83637_7_Lerp_cu_f5210f67_358318lerp_tensor_kernelERNS_18TensorIteratorBaseEENKUlvE0_clEvENKUlvE2_clEvEUlN3c108BFloat16ES8_S8_E_St5arrayIPcLm4EEEEviT0_T1_,(.L_x_7995 - _ZN2at6native29vectorized_elementwise_kernelILi4EZZZNS0_44_GLOBAL__N__40a83637_7_Lerp_cu_f5210f67_358318lerp_tensor_kernelERNS_18TensorIteratorBaseEENKUlvE0_clEvENKUlvE2_clEvEUlN3c108BFloat16ES8_S8_E_St5arrayIPcLm4EEEEviT0_T1_)
        .other          _ZN2at6native29vectorized_elementwise_kernelILi4EZZZNS0_44_GLOBAL__N__40a83637_7_Lerp_cu_f5210f67_358318lerp_tensor_kernelERNS_18TensorIteratorBaseEENKUlvE0_clEvENKUlvE2_clEvEUlN3c108BFloat16ES8_S8_E_St5arrayIPcLm4EEEEviT0_T1_,@"STO_CUDA_ENTRY STV_DEFAULT"
_ZN2at6native29vectorized_elementwise_kernelILi4EZZZNS0_44_GLOBAL__N__40a83637_7_Lerp_cu_f5210f67_358318lerp_tensor_kernelERNS_18TensorIteratorBaseEENKUlvE0_clEvENKUlvE2_clEvEUlN3c108BFloat16ES8_S8_E_St5arrayIPcLm4EEEEviT0_T1_:
.text._ZN2at6native29vectorized_elementwise_kernelILi4EZZZNS0_44_GLOBAL__N__40a83637_7_Lerp_cu_f5210f67_358318lerp_tensor_kernelERNS_18TensorIteratorBaseEENKUlvE0_clEvENKUlvE2_clEvEUlN3c108BFloat16ES8_S8_E_St5arrayIPcLm4EEEEviT0_T1_:
        /* <DEDUP_REMOVED lines=15> */
[----:B------:R-:W2:Y:S03]  /*00f0*/  LDG.E.64 R12, desc[UR4][R16.64] ;  /* 0x00000004100c7981 */ /* 0x000ea6000c1e1b00 */
[----:B---3--:R-:W-:-:S04]  /*0100*/  IMAD.WIDE R6, R2, 0x2, R6 ;  /* 0x0000000202067825 */ /* 0x008fc800078e0206 */
[C---:B------:R-:W-:Y:S02]  /*0110*/  IMAD.WIDE.U32 R22, R0.reuse, 0x8, R4 ;  /* 0x0000000800167825 */ /* 0x040fe400078e0004 */
[----:B------:R0:W3:Y:S02]  /*0120*/  LDG.E.64 R4, desc[UR4][R16.64+0x400] ;  /* 0x0004000410047981 */ /* 0x0000e4000c1e1b00 */
[----:B------:R-:W-:Y:S02]  /*0130*/  IMAD.WIDE.U32 R18, R0, 0x8, R6 ;  /* 0x0000000800127825 */ /* 0x000fe400078e0006 */
[----:B------:R-:W4:Y:S04]  /*0140*/  LDG.E.64 R10, desc[UR4][R22.64] ;  /* 0x00000004160a7981 */ /* 0x000f28000c1e1b00 */
[----:B------:R-:W5:Y:S04]  /*0150*/  LDG.E.64 R14, desc[UR4][R18.64] ;  /* 0x00000004120e7981 */ /* 0x000f68000c1e1b00 */
[----:B------:R-:W3:Y:S04]  /*0160*/  LDG.E.64 R6, desc[UR4][R22.64+0x400] ;  /* 0x0004000416067981 */ /* 0x000ee8000c1e1b00 */
[----:B------:R1:W3:Y:S01]  /*0170*/  LDG.E.64 R8, desc[UR4][R18.64+0x400] ;  /* 0x0004000412087981 */ /* 0x0002e2000c1e1b00 */
[----:B--2---:R-:W-:-:S02]  /*0180*/  PRMT R24, R13, 0x7632, R24 ;  /* 0x000076320d187816 */ /* 0x004fc40000000018 */
[C---:B------:R-:W-:Y:S01]  /*0190*/  PRMT R20, R12.reuse, 0x7632, R20 ;  /* 0x000076320c147816 */ /* 0x040fe20000000014 */
[----:B------:R-:W-:Y:S01]  /*01a0*/  IMAD.U32 R3, R12, 0x10000, RZ ;  /* 0x000100000c037824 */ /* 0x000fe200078e00ff */
[----:B0-----:R-:W-:Y:S01]  /*01b0*/  SHF.L.U32 R17, R24, 0x10, RZ ;  /* 0x0000001018117819 */ /* 0x001fe200000006ff */
[C---:B----4-:R-:W-:Y:S01]  /*01c0*/  IMAD.U32 R16, R10.reuse, 0x10000, RZ ;  /* 0x000100000a107824 */ /* 0x050fe200078e00ff */
[----:B------:R-:W-:Y:S02]  /*01d0*/  PRMT R21, R10, 0x7632, R21 ;  /* 0x000076320a157816 */ /* 0x000fe40000000015 */
[C---:B-----5:R-:W-:Y:S01]  /*01e0*/  PRMT R25, R14.reuse, 0x7632, R25 ;  /* 0x000076320e197816 */ /* 0x060fe20000000019 */
[----:B------:R-:W-:Y:S01]  /*01f0*/  IMAD.U32 R14, R14, 0x10000, RZ ;  /* 0x000100000e0e7824 */ /* 0x000fe200078e00ff */
[----:B------:R-:W-:Y:S01]  /*0200*/  PRMT R26, R15, 0x7632, R26 ;  /* 0x000076320f1a7816 */ /* 0x000fe2000000001a */
[----:B------:R-:W-:Y:S01]  /*0210*/  IMAD.U32 R24, R21, 0x10000, RZ ;  /* 0x0001000015187824 */ /* 0x000fe200078e00ff */
[----:B-1----:R-:W-:-:S02]  /*0220*/  PRMT R19, R11, 0x7632, R19 ;  /* 0x000076320b137816 */ /* 0x002fc40000000013 */
[----:B------:R-:W-:Y:S02]  /*0230*/  FSETP.GEU.FTZ.AND P0, PT, |R16|, 0.5, PT ;  /* 0x3f0000001000780b */ /* 0x000fe40003f1e200 */
[----:B------:R-:W-:Y:S01]  /*0240*/  SHF.L.U32 R12, R15, 0x10, RZ ;  /* 0x000000100f0c7819 */ /* 0x000fe200000006ff */
[----:B------:R-:W-:Y:S01]  /*0250*/  IMAD.U32 R15, R20, 0x10000, RZ ;  /* 0x00010000140f7824 */ /* 0x000fe200078e00ff */
[----:B------:R-:W-:Y:S01]  /*0260*/  SHF.L.U32 R18, R11, 0x10, RZ ;  /* 0x000000100b127819 */ /* 0x000fe200000006ff */
[----:B------:R-:W-:Y:S01]  /*0270*/  IMAD.U32 R20, R25, 0x10000, RZ ;  /* 0x0001000019147824 */ /* 0x000fe200078e00ff */
[----:B------:R-:W0:Y:S01]  /*0280*/  LDC.64 R10, c[0x0][0x218] ;  /* 0x00008600ff0a7b82 */ /* 0x000e220000000a00 */
[----:B------:R-:W-:Y:S01]  /*0290*/  SHF.L.U32 R22, R26, 0x10, RZ ;  /* 0x000000101a167819 */ /* 0x000fe200000006ff */
[----:B------:R-:W-:Y:S01]  /*02a0*/  FADD.FTZ R25, -R3, R14 ;  /* 0x0000000e03197221 */ /* 0x000fe20000010100 */
[----:B------:R-:W-:Y:S02]  /*02b0*/  SHF.L.U32 R26, R19, 0x10, RZ ;  /* 0x00000010131a7819 */ /* 0x000fe400000006ff */
[----:B------:R-:W-:Y:S01]  /*02c0*/  FSETP.GEU.FTZ.AND P1, PT, |R24|, 0.5, PT ;  /* 0x3f0000001800780b */ /* 0x000fe20003f3e200 */
[----:B------:R-:W-:Y:S01]  /*02d0*/  FFMA.FTZ R3, R16, R25, R3 ;  /* 0x0000001910037223 */ /* 0x000fe20000010003 */
[----:B------:R-:W-:Y:S01]  /*02e0*/  FSETP.GEU.FTZ.AND P3, PT, |R26|, 0.5, PT ;  /* 0x3f0000001a00780b */ /* 0x000fe20003f7e200 */
[----:B------:R-:W-:Y:S01]  /*02f0*/  FADD.FTZ R16, -R16, 1 ;  /* 0x3f80000010107421 */ /* 0x000fe20000010100 */
[----:B------:R-:W-:Y:S01]  /*0300*/  SHF.L.U32 R13, R13, 0x10, RZ ;  /* 0x000000100d0d7819 */ /* 0x000fe200000006ff */
[----:B------:R-:W-:Y:S01]  /*0310*/  FADD.FTZ R19, -R15, R20 ;  /* 0x000000140f137221 */ /* 0x000fe20000010100 */
[----:B------:R-:W-:Y:S01]  /*0320*/  FSETP.GEU.FTZ.AND P2, PT, |R18|, 0.5, PT ;  /* 0x3f0000001200780b */ /* 0x000fe20003f5e200 */
[----:B------:R-:W-:Y:S01]  /*0330*/  FADD.FTZ R21, -R17, R22 ;  /* 0x0000001611157221 */ /* 0x000fe20000010100 */
[----:B------:R-:W-:Y:S01]  /*0340*/  @P0 FFMA.FTZ R3, -R25, R16, R14 ;  /* 0x0000001019030223 */ /* 0x000fe2000001010e */
[----:B------:R-:W-:Y:S01]  /*0350*/  FADD.FTZ R23, -R13, R12 ;  /* 0x0000000c0d177221 */ /* 0x000fe20000010100 */
[C---:B------:R-:W-:Y:S01]  /*0360*/  FFMA.FTZ R14, R24.reuse, R19, R15 ;  /* 0x00000013180e7223 */ /* 0x040fe2000001000f */
[----:B------:R-:W-:Y:S01]  /*0370*/  FADD.FTZ R24, -R24, 1 ;  /* 0x3f80000018187421 */ /* 0x000fe20000010100 */
[C---:B------:R-:W-:Y:S01]  /*0380*/  FFMA.FTZ R16, R26.reuse, R21, R17 ;  /* 0x000000151a107223 */ /* 0x040fe20000010011 */
[----:B------:R-:W-:Y:S01]  /*0390*/  FADD.FTZ R26, -R26, 1 ;  /* 0x3f8000001a1a7421 */ /* 0x000fe20000010100 */
[C---:B------:R-:W-:Y:S01]  /*03a0*/  FFMA.FTZ R13, R18.reuse, R23, R13 ;  /* 0x00000017120d7223 */ /* 0x040fe2000001000d */
[----:B------:R-:W-:Y:S01]  /*03b0*/  FADD.FTZ R18, -R18, 1 ;  /* 0x3f80000012127421 */ /* 0x000fe20000010100 */
[--C-:B------:R-:W-:Y:S01]  /*03c0*/  @P1 FFMA.FTZ R14, -R19, R24, R20.reuse ;  /* 0x00000018130e1223 */ /* 0x100fe20000010114 */
[----:B---3--:R-:W-:Y:S01]  /*03d0*/  PRMT R20, R6, 0x7632, R20 ;  /* 0x0000763206147816 */ /* 0x008fe20000000014 */
[----:B------:R-:W-:Y:S01]  /*03e0*/  @P3 FFMA.FTZ R16, -R21, R26, R22 ;  /* 0x0000001a15103223 */ /* 0x000fe20000010116 */
[----:B------:R-:W-:Y:S01]  /*03f0*/  PRMT R21, R7, 0x7632, R21 ;  /* 0x0000763207157816 */ /* 0x000fe20000000015 */
[--C-:B------:R-:W-:Y:S01]  /*0400*/  @P2 FFMA.FTZ R13, -R23, R18, R12.reuse ;  /* 0x00000012170d2223 */ /* 0x100fe2000001010c */
[C---:B------:R-:W-:Y:S01]  /*0410*/  PRMT R12, R4.reuse, 0x7632, R12 ;  /* 0x00007632040c7816 */ /* 0x040fe2000000000c */
[----:B------:R-:W-:Y:S01]  /*0420*/  IMAD.U32 R15, R4, 0x10000, RZ ;  /* 0x00010000040f7824 */ /* 0x000fe200078e00ff */
[----:B------:R-:W-:Y:S01]  /*0430*/  PRMT R17, R5, 0x7632, R17 ;  /* 0x0000763205117816 */ /* 0x000fe20000000011 */
[----:B------:R-:W-:Y:S01]  /*0440*/  IMAD.U32 R22, R6, 0x10000, RZ ;  /* 0x0001000006167824 */ /* 0x000fe200078e00ff */
[----:B------:R-:W-:Y:S01]  /*0450*/  PRMT R18, R8, 0x7632, R18 ;  /* 0x0000763208127816 */ /* 0x000fe20000000012 */
[----:B------:R-:W-:Y:S01]  /*0460*/  IMAD.U32 R20, R20, 0x10000, RZ ;  /* 0x0001000014147824 */ /* 0x000fe200078e00ff */
[----:B------:R-:W-:Y:S01]  /*0470*/  PRMT R19, R9, 0x7632, R19 ;  /* 0x0000763209137816 */ /* 0x000fe20000000013 */
[----:B0-----:R-:W-:Y:S01]  /*0480*/  IMAD.WIDE.U32 R10, R2, 0x2, R10 ;  /* 0x00000002020a7825 */ /* 0x001fe200078e000a */
[----:B------:R-:W-:-:S02]  /*0490*/  SHF.L.U32 R4, R7, 0x10, RZ ;  /* 0x0000001007047819 */ /* 0x000fc400000006ff */
[----:B------:R-:W-:Y:S01]  /*04a0*/  SHF.L.U32 R21, R21, 0x10, RZ ;  /* 0x0000001015157819 */ /* 0x000fe200000006ff */
[----:B------:R-:W-:Y:S01]  /*04b0*/  IMAD.U32 R7, R12, 0x10000, RZ ;  /* 0x000100000c077824 */ /* 0x000fe200078e00ff */
[----:B------:R-:W-:Y:S02]  /*04c0*/  SHF.L.U32 R5, R5, 0x10, RZ ;  /* 0x0000001005057819 */ /* 0x000fe400000006ff */
[----:B------:R-:W-:Y:S01]  /*04d0*/  SHF.L.U32 R2, R9, 0x10, RZ ;  /* 0x0000001009027819 */ /* 0x000fe200000006ff */
[----:B------:R-:W-:Y:S01]  /*04e0*/  IMAD.U32 R8, R8, 0x10000, RZ ;  /* 0x0001000008087824 */ /* 0x000fe200078e00ff */
[----:B------:R-:W-:Y:S01]  /*04f0*/  SHF.L.U32 R6, R17, 0x10, RZ ;  /* 0x0000001011067819 */ /* 0x000fe200000006ff */
[----:B------:R-:W-:Y:S01]  /*0500*/  IMAD.U32 R12, R18, 0x10000, RZ ;  /* 0x00010000120c7824 */ /* 0x000fe200078e00ff */
[----:B------:R-:W-:Y:S02]  /*0510*/  SHF.L.U32 R9, R19, 0x10, RZ ;  /* 0x0000001013097819 */ /* 0x000fe400000006ff */
        /* <DEDUP_REMOVED lines=12> */
[C---:B------:R-:W-:Y:S01]  /*05e0*/  FFMA.FTZ R6, R21.reuse, R24, R6 ;  /* 0x0000001815067223 */ /* 0x040fe20000010006 */
[----:B------:R-:W-:Y:S01]  /*05f0*/  FADD.FTZ R22, -R22, 1 ;  /* 0x3f80000016167421 */ /* 0x000fe20000010100 */
[----:B------:R-:W-:Y:S01]  /*0600*/  FADD.FTZ R20, -R20, 1 ;  /* 0x3f80000014147421 */ /* 0x000fe20000010100 */
[----:B------:R-:W-:Y:S01]  /*0610*/  FADD.FTZ R21, -R21, 1 ;  /* 0x3f80000015157421 */ /* 0x000fe20000010100 */
[----:B------:R-:W-:Y:S01]  /*0620*/  @P2 FFMA.FTZ R5, -R17, R18, R2 ;  /* 0x0000001211052223 */ /* 0x000fe20000010102 */
[----:B------:R-:W-:Y:S01]  /*0630*/  @P0 FFMA.FTZ R15, -R19, R22, R8 ;  /* 0x00000016130f0223 */ /* 0x000fe20000010108 */
[----:B------:R-:W-:Y:S01]  /*0640*/  @P1 FFMA.FTZ R4, -R23, R20, R12 ;  /* 0x0000001417041223 */ /* 0x000fe2000001010c */
[----:B------:R-:W-:Y:S01]  /*0650*/  @P3 FFMA.FTZ R6, -R24, R21, R9 ;  /* 0x0000001518063223 */ /* 0x000fe20000010109 */
[----:B------:R-:W-:Y:S01]  /*0660*/  IMAD.WIDE R10, R0, 0x8, R10 ;  /* 0x00000008000a7825 */ /* 0x000fe200078e020a */
[----:B------:R-:W-:-:S02]  /*0670*/  F2FP.BF16.F32.PACK_AB R12, R14, R3 ;  /* 0x000000030e0c723e */ /* 0x000fc400000010ff */
[----:B------:R-:W-:Y:S02]  /*0680*/  F2FP.BF16.F32.PACK_AB R13, R16, R13 ;  /* 0x0000000d100d723e */ /* 0x000fe400000010ff */
[----:B------:R-:W-:Y:S02]  /*0690*/  F2FP.BF16.F32.PACK_AB R4, R4, R15 ;  /* 0x0000000f0404723e */ /* 0x000fe400000010ff */
[----:B------:R-:W-:Y:S01]  /*06a0*/  F2FP.BF16.F32.PACK_AB R5, R6, R5 ;  /* 0x000000050605723e */ /* 0x000fe200000010ff */
[----:B------:R-:W-:Y:S04]  /*06b0*/  STG.E.64 desc[UR4][R10.64], R12 ;  /* 0x0000000c0a007986 */ /* 0x000fe8000c101b04 */
[----:B------:R-:W-:Y:S01]  /*06c0*/  STG.E.64 desc[UR4][R10.64+0x400], R4 ;  /* 0x000400040a007986 */ /* 0x000fe2000c101b04 */
[----:B------:R-:W-:Y:S05]  /*06d0*/  EXIT ;  /* 0x000000000000794d */ /* 0x000fea0003800000 */
.L_x_4608:
        /* <DEDUP_REMOVED lines=132> */
.L_x_4610:
[----:B------:R-:W-:Y:S05]  /*0f20*/  BSYNC B0 ;  /* 0x0000000000007941 */ /* 0x000fea0003800000 */
.L_x_4609:
        /* <DEDUP_REMOVED lines=13> */
.L_x_4612:
[----:B------:R-:W-:Y:S05]  /*1000*/  BSYNC B0 ;  /* 0x0000000000007941 */ /* 0x000fea0003800000 */
.L_x_4611:
        /* <DEDUP_REMOVED lines=13> */
.L_x_4614:
[----:B------:R-:W-:Y:S05]  /*10e0*/  BSYNC B0 ;  /* 0x0000000000007941 */ /* 0x000fea0003800000 */
.L_x_4613:
        /* <DEDUP_REMOVED lines=13> */
.L_x_4616:
[----:B------:R-:W-:Y:S05]  /*11c0*/  BSYNC B0 ;  /* 0x0000000000007941 */ /* 0x000fea0003800000 */
.L_x_4615:
        /* <DEDUP_REMOVED lines=22> */
.L_x_4618:
[----:B------:R-:W-:Y:S05]  /*1330*/  BSYNC B0 ;  /* 0x0000000000007941 */ /* 0x000fea0003800000 */
.L_x_4617:
        /* <DEDUP_REMOVED lines=11> */
.L_x_4620:
[----:B------:R-:W-:Y:S05]  /*13f0*/  BSYNC B0 ;  /* 0x0000000000007941 */ /* 0x000fea0003800000 */
.L_x_4619:
        /* <DEDUP_REMOVED lines=11> */
.L_x_4622:
[----:B------:R-:W-:Y:S05]  /*14b0*/  BSYNC B0 ;  /* 0x0000000000007941 */ /* 0x000fea0003800000 */
.L_x_4621:
        /* <DEDUP_REMOVED lines=11> */
.L_x_4624:
[----:B------:R-:W-:Y:S05]  /*1570*/  BSYNC B0 ;  /* 0x0000000000007941 */ /* 0x000fea0003800000 */
.L_x_4623:
        /* <DEDUP_REMOVED lines=18> */
.L_x_4627:
[----:B------:R-:W-:-:S13]  /*16a0*/  ISETP.GE.AND P0, PT, R4, R3, PT ;  /* 0x000000030400720c */ /* 0x000fda0003f06270 */
[----:B------:R-:W-:Y:S05]  /*16b0*/  @P0 BRA `(.L_x_4629) ;  /* 0x0000000000300947 */ /* 0x000fea0003800000 */
[----:B0-----:R-:W0:Y:S01]  /*16c0*/  LDC.64 R6, c[0x0][0x218] ;  /* 0x00008600ff067b82 */ /* 0x001e220000000a00 */
[----:B------:R-:W-:Y:S01]  /*16d0*/  IMAD.IADD R5, R2, 0x1, R4 ;  /* 0x0000000102057824 */ /* 0x000fe200078e0204 */
[----:B------:R-:W-:-:S03]  /*16e0*/  IADD3 R4, R4, 0x80, RZ ;  /* 0x0000008004047810 */ /* 0x000fc60007ffe0ff */
[----:B0-----:R-:W-:-:S05]  /*16f0*/  IMAD.WIDE.U32 R6, R5, 0x2, R6 ;  /* 0x0000000205067825 */ /* 0x001fca00078e0006 */
[----:B------:R1:W-:Y:S02]  /*1700*/  STG.E.U16 desc[UR4][R6.64], R10 ;  /* 0x0000000a06007986 */ /* 0x0003e4000c101504 */
.L_x_4628:
[----:B------:R-:W-:-:S13]  /*1710*/  ISETP.GE.AND P0, PT, R4, R3, PT ;  /* 0x000000030400720c */ /* 0x000fda0003f06270 */
[----:B------:R-:W-:Y:S05]  /*1720*/  @P0 BRA `(.L_x_4630) ;  /* 0x0000000000340947 */ /* 0x000fea0003800000 */
[----:B01----:R-:W0:Y:S01]  /*1730*/  LDC.64 R6, c[0x0][0x218] ;  /* 0x00008600ff067b82 */ /* 0x003e220000000a00 */
[----:B------:R-:W-:Y:S01]  /*1740*/  IADD3 R5, R2, R4, RZ ;  /* 0x0000000402057210 */ /* 0x000fe20007ffe0ff */
[----:B------:R-:W-:-:S04]  /*1750*/  VIADD R4, R4, 0x80 ;  /* 0x0000008004047836 */ /* 0x000fc80000000000 */
[----:B0-----:R-:W-:-:S05]  /*1760*/  IMAD.WIDE.U32 R6, R5, 0x2, R6 ;  /* 0x0000000205067825 */ /* 0x001fca00078e0006 */
[----:B------:R1:W-:Y:S02]  /*1770*/  STG.E.U16 desc[UR4][R6.64], R11 ;  /* 0x0000000b06007986 */ /* 0x0003e4000c101504 */
.L_x_4629:
        /* <DEDUP_REMOVED lines=8> */
.L_x_4630:
[----:B------:R-:W-:Y:S05]  /*1800*/  BSYNC B1 ;  /* 0x0000000000017941 */ /* 0x000fea0003800000 */
.L_x_4626:
[----:B------:R-:W-:-:S13]  /*1810*/  ISETP.GE.AND P0, PT, R4, R3, PT ;  /* 0x000000030400720c */ /* 0x000fda0003f06270 */
[----:B012---:R-:W0:Y:S01]  /*1820*/  @!P0 LDC.64 R6, c[0x0][0x218] ;  /* 0x00008600ff068b82 */ /* 0x007e220000000a00 */
[----:B------:R-:W-:Y:S01]  /*1830*/  @!P0 IMAD.IADD R5, R2, 0x1, R4 ;  /* 0x0000000102058824 */ /* 0x000fe200078e0204 */
[----:B------:R-:W-:-:S03]  /*1840*/  @!P0 IADD3 R4, R4, 0x80, RZ ;  /* 0x0000008004048810 */ /* 0x000fc60007ffe0ff */
[----:B0-----:R-:W-:-:S05]  /*1850*/  @!P0 IMAD.WIDE.U32 R6, R5, 0x2, R6 ;  /* 0x0000000205068825 */ /* 0x001fca00078e0006 */
[----:B------:R2:W-:Y:S02]  /*1860*/  @!P0 STG.E.U16 desc[UR4][R6.64], R13 ;  /* 0x0000000d06008986 */ /* 0x0005e4000c101504 */
.L_x_4631:
[----:B------:R-:W-:Y:S05]  /*1870*/  BSYNC B0 ;  /* 0x0000000000007941 */ /* 0x000fea0003800000 */
.L_x_4625:
        /* <DEDUP_REMOVED lines=8> */
.L_x_4632:
        /* <DEDUP_REMOVED lines=16> */
.L_x_7995:


//--------------------- .text._ZN2at6native29vectorized_elementwise_kernelILi8EZZZNS0_44_GLOBAL__N__40a83637_7_Lerp_cu_f5210f67_358318lerp_tensor_kernelERNS_18TensorIteratorBaseEENKUlvE0_clEvENKUlvE2_clEvEUlN3c108BFloat16ES8_S8_E_St5arrayIPcLm4EEEEviT0_T1_ --------------------------
	.section	.text._ZN2at6native29vectorized_elementwise_kernelILi8EZZZNS0_44_GLOBAL__N__40a83637_7_Lerp_cu_f5210f67_358318lerp_tensor_kernelERNS_18TensorIteratorBaseEENKUlvE0_clEvENKUlvE2_clEvEUlN3c108BFloat16ES8_S8_E_St5arrayIPcLm4EEEEviT0_T1_,"ax",@progbits
	.align	128
        .global         _ZN2at6native29vectorized_elementwise_kernelILi8EZZZNS0_44_GLOBAL__N__40a83637_7_Lerp_cu_f5210f67_358318lerp_tensor_kernelERNS_18TensorIteratorBaseEENKUlvE0_clEvENKUlvE2_clEvEUlN3c108BFloat16ES8_S8_E_St5arrayIPcLm4EEEEviT0_T1_
        .type           _ZN2at6native29vectorized_elementwise_kernelILi8EZZZNS0_44_GLOBAL__N__40a83637_7_Lerp_cu_f5210f67_358318lerp_tensor_kernelERNS_18TensorIteratorBaseEENKUlvE0_clEvENKUlvE2_clEvEUlN3c108BFloat16ES8_S8_E_St5arrayIPcLm4EEEEviT0_T1_,@function
        .size           _ZN2at6native29vectorized_elementwise_kernelILi8EZZZNS0_44_GLOBAL__N__40a83637_7_Lerp_cu_f5210f67_358318lerp_tensor_kernelERNS_18TensorIteratorBaseEENKUlvE0_clEvENKUlvE2_clEvEUlN3c108BFloat16ES8_S8_E_St5arrayIPcLm4EEEEviT0_T1_,(.L_x_7996 - _ZN2at6native29vectorized_elementwise_kernelILi8EZZZNS0_44_GLOBAL__N__40a83637_7_Lerp_cu_f5210f67_358318lerp_tensor_kernelERNS_18TensorIteratorBaseEENKUlvE0_clEvENKUlvE2_clEvEUlN3c108BFloat16ES8_S8_E_St5arrayIPcLm4EEEEviT0_T1_)
        .other          _ZN2at6native29vectorized_elementwise_kernelILi8EZZZNS0_44_GLOBAL__N__40a83637_7_Lerp_cu_f5210f67_358318lerp_tensor_kernelERNS_18TensorIteratorBaseEENKUlvE0_clEvENKUlvE2_clEvEUlN3c108BFloat16ES8_S8_E_St5arrayIPcLm4EEEEviT0_T1_,@"STO_CUDA_ENTRY STV_DEFAULT"
_ZN2at6native29vectorized_elementwise_kernelILi8EZZZNS0_44_GLOBAL__N__40a83637_7_Lerp_cu_f5210f67_358318lerp_tensor_kernelERNS_18TensorIteratorBaseEENKUlvE0_clEvENKUlvE2_clEvEUlN3c108BFloat16ES8_S8_E_St5arrayIPcLm4EEEEviT0_T1_:
.text._ZN2at6native29vectorized_elementwise_kernelILi8EZZZNS0_44_GLOBAL__N__40a83637_7_Lerp_cu_f5210f67_358318lerp_tensor_kernelERNS_18TensorIteratorBaseEENKUlvE0_clEvENKUlvE2_clEvEUlN3c108BFloat16ES8_S8_E_St5arrayIPcLm4EEEEviT0_T1_:
        /* <DEDUP_REMOVED lines=14> */
[----:B--2---:R-:W-:-:S04]  /*00e0*/  IMAD.WIDE R4, R2, 0x2, R4 ;  /* 0x0000000202047825 */ /* 0x004fc800078e0204 */
[----:B---3--:R-:W-:-:S04]  /*00f0*/  IMAD.WIDE R6, R2, 0x2, R6 ;  /* 0x0000000202067825 */ /* 0x008fc800078e0206 */
[----:B------:R-:W-:-:S04]  /*0100*/  IMAD.WIDE.U32 R12, R19, 0x10, R4 ;  /* 0x00000010130c7825 */ /* 0x000fc800078e0004 */
[----:B------:R-:W-:Y:S02]  /*0110*/  IMAD.WIDE.U32 R8, R19, 0x10, R6 ;  /* 0x0000001013087825 */ /* 0x000fe400078e0006 */
[----:B------:R-:W2:Y:S04]  /*0120*/  LDG.E.128 R4, desc[UR4][R22.64] ;  /* 0x0000000416047981 */ /* 0x000ea8000c1e1d00 */
[----:B------:R-:W3:Y:S04]  /*0130*/  LDG.E.128 R12, desc[UR4][R12.64] ;  /* 0x000000040c0c7981 */ /* 0x000ee8000c1e1d00 */
[----:B------:R-:W4:Y:S01]  /*0140*/  LDG.E.128 R8, desc[UR4][R8.64] ;  /* 0x0000000408087981 */ /* 0x000f22000c1e1d00 */
[----:B--2---:R-:W-:Y:S01]  /*0150*/  IMAD.U32 R21, R4, 0x10000, RZ ;  /* 0x0001000004157824 */ /* 0x004fe200078e00ff */
[----:B------:R-:W-:Y:S01]  /*0160*/  SHF.L.U32 R16, R6, 0x10, RZ ;  /* 0x0000001006107819 */ /* 0x000fe200000006ff */
[----:B------:R-:W-:Y:S01]  /*0170*/  IMAD.U32 R24, R5, 0x10000, RZ ;  /* 0x0001000005187824 */ /* 0x000fe200078e00ff */
[----:B------:R-:W-:Y:S01]  /*0180*/  PRMT R5, R4, 0x7632, R5 ;  /* 0x0000763204057816 */ /* 0x000fe20000000005 */
[C---:B------:R-:W-:Y:S01]  /*0190*/  FADD.FTZ R22, -R21.reuse, 1 ;  /* 0x3f80000015167421 */ /* 0x040fe20000010100 */
[----:B---3--:R-:W-:Y:S01]  /*01a0*/  SHF.L.U32 R18, R12, 0x10, RZ ;  /* 0x000000100c127819 */ /* 0x008fe200000006ff */
[----:B------:R-:W-:Y:S01]  /*01b0*/  IMAD.U32 R17, R14, 0x10000, RZ ;  /* 0x000100000e117824 */ /* 0x000fe200078e00ff */
[----:B------:R-:W-:Y:S01]  /*01c0*/  FSETP.GEU.FTZ.AND P0, PT, |R21|, 0.5, PT ;  /* 0x3f0000001500780b */ /* 0x000fe20003f1e200 */
[----:B----4-:R-:W-:Y:S01]  /*01d0*/  IMAD.U32 R3, R8, 0x10000, RZ ;  /* 0x0001000008037824 */ /* 0x010fe200078e00ff */
[----:B------:R-:W-:-:S02]  /*01e0*/  SHF.L.U32 R25, R13, 0x10, RZ ;  /* 0x000000100d197819 */ /* 0x000fc400000006ff */
[----:B------:R-:W-:Y:S01]  /*01f0*/  SHF.L.U32 R20, R9, 0x10, RZ ;  /* 0x0000001009147819 */ /* 0x000fe200000006ff */
[--C-:B------:R-:W-:Y:S01]  /*0200*/  FADD.FTZ R0, -R18, R3.reuse ;  /* 0x0000000312007221 */ /* 0x100fe20000010100 */
[----:B------:R-:W-:Y:S02]  /*0210*/  FSETP.GEU.FTZ.AND P1, PT, |R24|, 0.5, PT ;  /* 0x3f0000001800780b */ /* 0x000fe40003f3e200 */
[----:B------:R-:W-:Y:S01]  /*0220*/  FSETP.GEU.FTZ.AND P2, PT, |R16|, 0.5, PT ;  /* 0x3f0000001000780b */ /* 0x000fe20003f5e200 */
[----:B------:R-:W-:Y:S01]  /*0230*/  FFMA.FTZ R18, R21, R0, R18 ;  /* 0x0000000015127223 */ /* 0x000fe20000010012 */
[----:B------:R-:W-:Y:S02]  /*0240*/  IMAD.U32 R21, R10, 0x10000, RZ ;  /* 0x000100000a157824 */ /* 0x000fe400078e00ff */
[----:B------:R-:W-:Y:S01]  /*0250*/  FADD.FTZ R23, -R25, R20 ;  /* 0x0000001419177221 */ /* 0x000fe20000010100 */
[----:B------:R-:W-:Y:S01]  /*0260*/  PRMT R14, R13, 0x7632, R14 ;  /* 0x000076320d0e7816 */ /* 0x000fe2000000000e */
[----:B------:R-:W-:Y:S01]  /*0270*/  @P0 FFMA.FTZ R18, -R0, R22, R3 ;  /* 0x0000001600120223 */ /* 0x000fe20000010103 */
[----:B------:R-:W-:Y:S01]  /*0280*/  FADD.FTZ R22, -R17, R21 ;  /* 0x0000001511167221 */ /* 0x000fe20000010100 */
[----:B------:R-:W-:Y:S01]  /*0290*/  FFMA.FTZ R3, R24, R23, R25 ;  /* 0x0000001718037223 */ /* 0x000fe20000010019 */
[----:B------:R-:W-:Y:S01]  /*02a0*/  FADD.FTZ R25, -R16, 1 ;  /* 0x3f80000010197421 */ /* 0x000fe20000010100 */
[----:B------:R-:W-:Y:S01]  /*02b0*/  FADD.FTZ R24, -R24, 1 ;  /* 0x3f80000018187421 */ /* 0x000fe20000010100 */
[----:B------:R-:W-:Y:S01]  /*02c0*/  FFMA.FTZ R0, R16, R22, R17 ;  /* 0x0000001610007223 */ /* 0x000fe20000010011 */
[----:B------:R-:W-:Y:S01]  /*02d0*/  SHF.L.U32 R13, R7, 0x10, RZ ;  /* 0x00000010070d7819 */ /* 0x000fe200000006ff */
[----:B------:R-:W0:Y:S01]  /*02e0*/  LDC.64 R16, c[0x0][0x218] ;  /* 0x00008600ff107b82 */ /* 0x000e220000000a00 */
[----:B------:R-:W-:Y:S01]  /*02f0*/  @P1 FFMA.FTZ R3, -R23, R24, R20 ;  /* 0x0000001817031223 */ /* 0x000fe20000010114 */
[----:B------:R-:W-:Y:S01]  /*0300*/  PRMT R23, R12, 0x7632, R23 ;  /* 0x000076320c177816 */ /* 0x000fe20000000017 */
[----:B------:R-:W-:Y:S01]  /*0310*/  IMAD.U32 R24, R15, 0x10000, RZ ;  /* 0x000100000f187824 */ /* 0x000fe200078e00ff */
[----:B------:R-:W-:Y:S01]  /*0320*/  SHF.L.U32 R12, R11, 0x10, RZ ;  /* 0x000000100b0c7819 */ /* 0x000fe200000006ff */
[----:B------:R-:W-:Y:S01]  /*0330*/  @P2 FFMA.FTZ R0, -R22, R25, R21 ;  /* 0x0000001916002223 */ /* 0x000fe20000010115 */
[----:B------:R-:W-:-:S02]  /*0340*/  FSETP.GEU.FTZ.AND P0, PT, |R13|, 0.5, PT ;  /* 0x3f0000000d00780b */ /* 0x000fc40003f1e200 */
[----:B------:R-:W-:Y:S01]  /*0350*/  PRMT R6, R5, 0x7632, R6 ;  /* 0x0000763205067816 */ /* 0x000fe20000000006 */
[----:B------:R-:W-:Y:S01]  /*0360*/  FADD.FTZ R21, -R24, R12 ;  /* 0x0000000c18157221 */ /* 0x000fe20000010100 */
[----:B------:R-:W-:Y:S02]  /*0370*/  PRMT R22, R15, 0x7632, R22 ;  /* 0x000076320f167816 */ /* 0x000fe40000000016 */
[----:B------:R-:W-:Y:S01]  /*0380*/  PRMT R7, R6, 0x7632, R7 ;  /* 0x0000763206077816 */ /* 0x000fe20000000007 */
[C---:B------:R-:W-:Y:S01]  /*0390*/  FFMA.FTZ R4, R13.reuse, R21, R24 ;  /* 0x000000150d047223 */ /* 0x040fe20000010018 */
[----:B------:R-:W-:Y:S01]  /*03a0*/  FADD.FTZ R13, -R13, 1 ;  /* 0x3f8000000d0d7421 */ /* 0x000fe20000010100 */
[----:B------:R-:W-:Y:S02]  /*03b0*/  PRMT R15, R8, 0x7632, R15 ;  /* 0x00007632080f7816 */ /* 0x000fe4000000000f */
[----:B------:R-:W-:Y:S02]  /*03c0*/  PRMT R8, R7, 0x7632, R8 ;  /* 0x0000763207087816 */ /* 0x000fe40000000008 */
[----:B------:R-:W-:Y:S01]  /*03d0*/  @P0 FFMA.FTZ R4, -R21, R13, R12 ;  /* 0x0000000d15040223 */ /* 0x000fe2000001010c */
[C---:B------:R-:W-:Y:S01]  /*03e0*/  PRMT R20, R14.reuse, 0x7632, R20 ;  /* 0x000076320e147816 */ /* 0x040fe20000000014 */
[----:B------:R-:W-:Y:S01]  /*03f0*/  IMAD.U32 R15, R15, 0x10000, RZ ;  /* 0x000100000f0f7824 */ /* 0x000fe200078e00ff */
[----:B------:R-:W-:Y:S01]  /*0400*/  SHF.L.U32 R12, R14, 0x10, RZ ;  /* 0x000000100e0c7819 */ /* 0x000fe200000006ff */
[----:B0-----:R-:W-:Y:S01]  /*0410*/  IMAD.WIDE.U32 R16, R2, 0x2, R16 ;  /* 0x0000000202107825 */ /* 0x001fe200078e0010 */
[----:B------:R-:W-:-:S02]  /*0420*/  SHF.L.U32 R14, R22, 0x10, RZ ;  /* 0x00000010160e7819 */ /* 0x000fc400000006ff */
[----:B------:R-:W-:Y:S01]  /*0430*/  PRMT R9, R9, 0x7632, R9 ;  /* 0x0000763209097816 */ /* 0x000fe20000000009 */
[----:B------:R-:W-:Y:S01]  /*0440*/  IMAD.U32 R2, R23, 0x10000, RZ ;  /* 0x0001000017027824 */ /* 0x000fe200078e00ff */
[----:B------:R-:W-:Y:S01]  /*0450*/  PRMT R10, R10, 0x7632, R10 ;  /* 0x000076320a0a7816 */ /* 0x000fe2000000000a */
[----:B------:R-:W-:Y:S01]  /*0460*/  IMAD.U32 R23, R5, 0x10000, RZ ;  /* 0x0001000005177824 */ /* 0x000fe200078e00ff */
[----:B------:R-:W-:Y:S01]  /*0470*/  PRMT R11, R11, 0x7632, R11 ;  /* 0x000076320b0b7816 */ /* 0x000fe2000000000b */
[----:B------:R-:W-:Y:S01]  /*0480*/  IMAD.U32 R22, R7, 0x10000, RZ ;  /* 0x0001000007167824 */ /* 0x000fe200078e00ff */
[----:B------:R-:W-:Y:S01]  /*0490*/  SHF.L.U32 R25, R6, 0x10, RZ ;  /* 0x0000001006197819 */ /* 0x000fe200000006ff */
[----:B------:R-:W-:Y:S01]  /*04a0*/  IMAD.U32 R13, R20, 0x10000, RZ ;  /* 0x00010000140d7824 */ /* 0x000fe200078e00ff */
[----:B------:R-:W-:Y:S01]  /*04b0*/  SHF.L.U32 R21, R8, 0x10, RZ ;  /* 0x0000001008157819 */ /* 0x000fe200000006ff */
[----:B------:R-:W-:Y:S01]  /*04c0*/  IMAD.U32 R10, R10, 0x10000, RZ ;  /* 0x000100000a0a7824 */ /* 0x000fe200078e00ff */
[----:B------:R-:W-:Y:S01]  /*04d0*/  SHF.L.U32 R9, R9, 0x10, RZ ;  /* 0x0000001009097819 */ /* 0x000fe200000006ff */
[----:B------:R-:W-:Y:S01]  /*04e0*/  FADD.FTZ R20, -R2, R15 ;  /* 0x0000000f02147221 */ /* 0x000fe20000010100 */
[----:B------:R-:W-:Y:S01]  /*04f0*/  SHF.L.U32 R11, R11, 0x10, RZ ;  /* 0x000000100b0b7819 */ /* 0x000fe200000006ff */
[----:B------:R-:W-:Y:S01]  /*0500*/  FADD.FTZ R7, -R13, R10 ;  /* 0x0000000a0d077221 */ /* 0x000fe20000010100 */
[----:B------:R-:W-:Y:S01]  /*0510*/  FSETP.GEU.FTZ.AND P0, PT, |R23|, 0.5, PT ;  /* 0x3f0000001700780b */ /* 0x000fe20003f1e200 */
[----:B------:R-:W-:Y:S01]  /*0520*/  FADD.FTZ R8, -R12, R9 ;  /* 0x000000090c087221 */ /* 0x000fe20000010100 */
[----:B------:R-:W-:Y:S01]  /*0530*/  FSETP.GEU.FTZ.AND P1, PT, |R25|, 0.5, PT ;  /* 0x3f0000001900780b */ /* 0x000fe20003f3e200 */
[----:B------:R-:W-:Y:S01]  /*0540*/  FADD.FTZ R6, -R14, R11 ;  /* 0x0000000b0e067221 */ /* 0x000fe20000010100 */
[C---:B------:R-:W-:Y:S01]  /*0550*/  FSETP.GEU.FTZ.AND P2, PT, |R22|.reuse, 0.5, PT ;  /* 0x3f0000001600780b */ /* 0x040fe20003f5e200 */
[----:B------:R-:W-:Y:S01]  /*0560*/  FFMA.FTZ R5, R23, R20, R2 ;  /* 0x0000001417057223 */ /* 0x000fe20000010002 */
[----:B------:R-:W-:Y:S01]  /*0570*/  FSETP.GEU.FTZ.AND P3, PT, |R21|, 0.5, PT ;  /* 0x3f0000001500780b */ /* 0x000fe20003f7e200 */
[----:B------:R-:W-:Y:S01]  /*0580*/  FFMA.FTZ R12, R25, R8, R12 ;  /* 0x00000008190c7223 */ /* 0x000fe2000001000c */
[C---:B------:R-:W-:Y:S01]  /*0590*/  FFMA.FTZ R13, R22.reuse, R7, R13 ;  /* 0x00000007160d7223 */ /* 0x040fe2000001000d */
[----:B------:R-:W-:Y:S01]  /*05a0*/  FFMA.FTZ R27, R21, R6, R14 ;  /* 0x00000006151b7223 */ /* 0x000fe2000001000e */
[----:B------:R-:W-:Y:S01]  /*05b0*/  FADD.FTZ R23, -R23, 1 ;  /* 0x3f80000017177421 */ /* 0x000fe20000010100 */
[----:B------:R-:W-:Y:S01]  /*05c0*/  FADD.FTZ R25, -R25, 1 ;  /* 0x3f80000019197421 */ /* 0x000fe20000010100 */
[----:B------:R-:W-:Y:S01]  /*05d0*/  FADD.FTZ R22, -R22, 1 ;  /* 0x3f80000016167421 */ /* 0x000fe20000010100 */
[----:B------:R-:W-:Y:S01]  /*05e0*/  FADD.FTZ R21, -R21, 1 ;  /* 0x3f80000015157421 */ /* 0x000fe20000010100 */
[----:B------:R-:W-:Y:S01]  /*05f0*/  @P0 FFMA.FTZ R5, -R20, R23, R15 ;  /* 0x0000001714050223 */ /* 0x000fe2000001010f */
[----:B------:R-:W-:Y:S01]  /*0600*/  @P1 FFMA.FTZ R12, -R8, R25, R9 ;  /* 0x00000019080c1223 */ /* 0x000fe20000010109 */
[----:B------:R-:W-:-:S04]  /*0610*/  IMAD.WIDE R16, R19, 0x10, R16 ;  /* 0x0000001013107825 */ /* 0x000fc800078e0210 */
[----:B------:R-:W-:Y:S01]  /*0620*/  @P2 FFMA.FTZ R13, -R7, R22, R10 ;  /* 0x00000016070d2223 */ /* 0x000fe2000001010a */
[----:B------:R-:W-:Y:S01]  /*0630*/  @P3 FFMA.FTZ R27, -R6, R21, R11 ;  /* 0x00000015061b3223 */ /* 0x000fe2000001010b */
[----:B------:R-:W-:Y:S02]  /*0640*/  F2FP.BF16.F32.PACK_AB R8, R5, R18 ;  /* 0x000000120508723e */ /* 0x000fe400000010ff */
[----:B------:R-:W-:Y:S02]  /*0650*/  F2FP.BF16.F32.PACK_AB R9, R12, R3 ;  /* 0x000000030c09723e */ /* 0x000fe400000010ff */
[----:B------:R-:W-:Y:S02]  /*0660*/  F2FP.BF16.F32.PACK_AB R10, R13, R0 ;  /* 0x000000000d0a723e */ /* 0x000fe400000010ff */
[----:B------:R-:W-:-:S05]  /*0670*/  F2FP.BF16.F32.PACK_AB R11, R27, R4 ;  /* 0x000000041b0b723e */ /* 0x000fca00000010ff */
[----:B------:R-:W-:Y:S01]  /*0680*/  STG.E.128 desc[UR4][R16.64], R8 ;  /* 0x0000000810007986 */ /* 0x000fe2000c101d04 */
[----:B------:R-:W-:Y:S05]  /*0690*/  EXIT ;  /* 0x000000000000794d */ /* 0x000fea0003800000 */
.L_x_4633:
        /* <DEDUP_REMOVED lines=132> */
.L_x_4635:
[----:B------:R-:W-:Y:S05]  /*0ee0*/  BSYNC B0 ;  /* 0x0000000000007941 */ /* 0x000fea0003800000 */
.L_x_4634:
        /* <DEDUP_REMOVED lines=13> */
.L_x_4637:
[----:B------:R-:W-:Y:S05]  /*0fc0*/  BSYNC B0 ;  /* 0x0000000000007941 */ /* 0x000fea0003800000 */
.L_x_4636:
        /* <DEDUP_REMOVED lines=13> */
.L_x_4639:
[----:B------:R-:W-:Y:S05]  /*10a0*/  BSYNC B0 ;  /* 0x0000000000007941 */ /* 0x000fea0003800000 */
.L_x_4638:
        /* <DEDUP_REMOVED lines=13> */
.L_x_4641:
[----:B------:R-:W-:Y:S05]  /*1180*/  BSYNC B0 ;  /* 0x0000000000007941 */ /* 0x000fea0003800000 */
.L_x_4640:
        /* <DEDUP_REMOVED lines=22> */
.L_x_4643:
[----:B------:R-:W-:Y:S05]  /*12f0*/  BSYNC B0 ;  /* 0x0000000000007941 */ /* 0x000fea0003800000 */
.L_x_4642:
        /* <DEDUP_REMOVED lines=11> */
.L_x_4645:
[----:B------:R-:W-:Y:S05]  /*13b0*/  BSYNC B0 ;  /* 0x0000000000007941 */ /* 0x000fea0003800000 */
.L_x_4644:
        /* <DEDUP_REMOVED lines=11> */
.L_x_4647:
[----:B------:R-:W-:Y:S05]  /*1470*/  BSYNC B0 ;  /* 0x0000000000007941 */ /* 0x000fea0003800000 */
.L_x_4646:
        /* <DEDUP_REMOVED lines=11> */
.L_x_4649:
[----:B------:R-:W-:Y:S05]  /*1530*/  BSYNC B0 ;  /* 0x0000000000007941 */ /* 0x000fea0003800000 */
.L_x_4648:
        /* <DEDUP_REMOVED lines=18> */
.L_x_4652:
[----:B------:R-:W-:-:S13]  /*1660*/  ISETP.GE.AND P0, PT, R4, R3, PT ;  /* 0x000000030400720c */ /* 0x000fda0003f06270 */
[----:B------:R-:W-:Y:S05]  /*1670*/  @P0 BRA `(.L_x_4654) ;  /* 0x0000000000300947 */ /* 0x000fea0003800000 */
[----:B0-----:R-:W0:Y:S01]  /*1680*/  LDC.64 R6, c[0x0][0x218] ;  /* 0x00008600ff067b82 */ /* 0x001e220000000a00 */
[----:B------:R-:W-:Y:S01]  /*1690*/  IMAD.IADD R5, R2, 0x1, R4 ;  /* 0x0000000102057824 */ /* 0x000fe200078e0204 */
[----:B------:R-:W-:-:S03]  /*16a0*/  IADD3 R4, R4, 0x80, RZ ;  /* 0x0000008004047810 */ /* 0x000fc60007ffe0ff */
[----:B0-----:R-:W-:-:S05]  /*16b0*/  IMAD.WIDE.U32 R6, R5, 0x2, R6 ;  /* 0x0000000205067825 */ /* 0x001fca00078e0006 */
[----:B------:R1:W-:Y:S02]  /*16c0*/  STG.E.U16 desc[UR4][R6.64], R10 ;  /* 0x0000000a06007986 */ /* 0x0003e4000c101504 */
.L_x_4653:
[----:B------:R-:W-:-:S13]  /*16d0*/  ISETP.GE.AND P0, PT, R4, R3, PT ;  /* 0x000000030400720c */ /* 0x000fda0003f06270 */
[----:B------:R-:W-:Y:S05]  /*16e0*/  @P0 BRA `(.L_x_4655) ;  /* 0x0000000000340947 */ /* 0x000fea0003800000 */
[----:B01----:R-:W0:Y:S01]  /*16f0*/  LDC.64 R6, c[0x0][0x218] ;  /* 0x00008600ff067b82 */ /* 0x003e220000000a00 */
[----:B------:R-:W-:Y:S01]  /*1700*/  IADD3 R5, R2, R4, RZ ;  /* 0x0000000402057210 */ /* 0x000fe20007ffe0ff */
[----:B------:R-:W-:-:S04]  /*1710*/  VIADD R4, R4, 0x80 ;  /* 0x0000008004047836 */ /* 0x000fc80000000000 */
[----:B0-----:R-:W-:-:S05]  /*1720*/  IMAD.WIDE.U32 R6, R5, 0x2, R6 ;  /* 0x0000000205067825 */ /* 0x001fca00078e0006 */
[----:B------:R1:W-:Y:S02]  /*1730*/  STG.E.U16 desc[UR4][R6.64], R11 ;  /* 0x0000000b06007986 */ /* 0x0003e4000c101504 */
.L_x_4654:
        /* <DEDUP_REMOVED lines=8> */
.L_x_4655:
[----:B------:R-:W-:Y:S05]  /*17c0*/  BSYNC B1 ;  /* 0x0000000000017941 */ /* 0x000fea0003800000 */
.L_x_4651:
[----:B------:R-:W-:-:S13]  /*17d0*/  ISETP.GE.AND P0, PT, R4, R3, PT ;  /* 0x000000030400720c */ /* 0x000fda0003f06270 */
[----:B012---:R-:W0:Y:S01]  /*17e0*/  @!P0 LDC.64 R6, c[0x0][0x218] ;  /* 0x00008600ff068b82 */ /* 0x007e220000000a00 */
[----:B------:R-:W-:Y:S01]  /*17f0*/  @!P0 IMAD.IADD R5, R2, 0x1, R4 ;  /* 0x0000000102058824 */ /* 0x000fe200078e0204 */
[----:B------:R-:W-:-:S03]  /*1800*/  @!P0 IADD3 R4, R4, 0x80, RZ ;  /* 0x0000008004048810 */ /* 0x000fc60007ffe0ff */
[----:B0-----:R-:W-:-:S05]  /*1810*/  @!P0 IMAD.WIDE.U32 R6, R5, 0x2, R6 ;  /* 0x0000000205068825 */ /* 0x001fca00078e0006 */
[----:B------:R2:W-:Y:S02]  /*1820*/  @!P0 STG.E.U16 desc[UR4][R6.64], R13 ;  /* 0x0000000d06008986 */ /* 0x0005e4000c101504 */
.L_x_4656:
[----:B------:R-:W-:Y:S05]  /*1830*/  BSYNC B0 ;  /* 0x0000000000007941 */ /* 0x000fea0003800000 */
.L_x_4650:
        /* <DEDUP_REMOVED lines=8> */
.L_x_4657:
        /* <DEDUP_REMOVED lines=12> */
.L_x_7996:


//--------------------- .text._ZN2at6native18elementwise_kernelILi128ELi4EZNS0_15gpu_kernel_implIZZZNS0_44_GLOBAL__N__40a83637_7_Lerp_cu_f5210f67_358318lerp_tensor_kernelERNS_18TensorIteratorBaseEENKUlvE0_clEvENKUlvE1_clEvEUlN3c104HalfES9_S9_E_EEvS5_RKT_EUliE_EEviT1_ --------------------------
	.section	.text._ZN2at6native18elementwise_kernelILi128ELi4EZNS0_15gpu_kernel_implIZZZNS0_44_GLOBAL__N__40a83637_7_Lerp_cu_f5210f67_358318lerp_tensor_kernelERNS_18TensorIteratorBaseEENKUlvE0_clEvENKUlvE1_clEvEUlN3c104HalfES9_S9_E_EEvS5_RKT_EUliE_EEviT1_,"ax",@progbits
	.align	128
        .global         _ZN2at6native18elementwise_kernelILi128ELi4EZNS0_15gpu_kernel_implIZZZNS0_44_GLOBAL__N__40a83637_7_Lerp_cu_f5210f67_358318lerp_tensor_kernelERNS_18TensorIteratorBaseEENKUlvE0_clEvENKUlvE1_clEvEUlN3c104HalfES9_S9_E_EEvS5_RKT_EUliE_EEviT1_
        .type           _ZN2at6native18elementwise_kernelILi128ELi4EZNS0_15gpu_kernel_implIZZZNS0_44_GLOBAL__N__40a83637_7_Lerp_cu_f5210f67_358318lerp_tensor_kernelERNS_18TensorIteratorBaseEENKUlvE0_clEvENKUlvE1_clEvEUlN3c104HalfES9_S9_E_EEvS5_RKT_EUliE_EEviT1_,@function
        .size           _ZN2at6native18elementwise_kernelILi128ELi4EZNS0_15gpu_kernel_implIZZZNS0_44_GLOBAL__N__40a83637_7_Lerp_cu_f5210f67_358318lerp_tensor_kernelERNS_18TensorIteratorBaseEENKUlvE0_clEvENKUlvE1_clEvEUlN3c104HalfES9_S9_E_EEvS5_RKT_EUliE_EEviT1_,(.L_x_7997 - _ZN2at6native18elementwise_kernelILi128ELi4EZNS0_15gpu_kernel_implIZZZNS0_44_GLOBAL__N__40a83637_7_Lerp_cu_f5210f67_358318lerp_tensor_kernelERNS_18TensorIteratorBaseEENKUlvE0_clEvENKUlvE1_clEvEUlN3c104HalfES9_S9_E_EEvS5_RKT_EUliE_EEviT1_)
        .other          _ZN2at6native18elementwise_kernelILi128ELi4EZNS0_15gpu_kernel_implIZZZNS0_44_GLOBAL__N__40a83637_7_Lerp_cu_f5210f67_358318lerp_tensor_kernelERNS_18TensorIteratorBaseEENKUlvE0_clEvENKUlvE1_clEvEUlN3c104HalfES9_S9_E_EEvS5_RKT_EUliE_EEviT1_,@"STO_CUDA_ENTRY STV_DEFAULT"
_ZN2at6native18elementwise_kernelILi128ELi4EZNS0_15gpu_kernel_implIZZZNS0_44_GLOBAL__N__40a83637_7_Lerp_cu_f5210f67_358318lerp_tensor_kernelERNS_18TensorIteratorBaseEENKUlvE0_clEvENKUlvE1_clEvEUlN3c104HalfES9_S9_E_EEvS5_RKT_EUliE_EEviT1_:
.text._ZN2at6native18elementwise_kernelILi128ELi4EZNS0_15gpu_kernel_implIZZZNS0_44_GLOBAL__N__40a83637_7_Lerp_cu_f5210f67_358318lerp_tensor_kernelERNS_18TensorIteratorBaseEENKUlvE0_clEvENKUlvE1_clEvEUlN3c104HalfES9_S9_E_EEvS5_RKT_EUliE_EEviT1_:
        /* <DEDUP_REMOVED lines=391> */
.L_x_4660:
        /* <DEDUP_REMOVED lines=23> */
.L_x_4664:
[----:B------:R-:W2:Y:S02]  /*19e0*/  LDG.E.U8 R2, desc[UR36][R2.64] ;  /* 0x0000002402027981 */ /* 0x000ea4000c1e1100 */
[----:B--2---:R-:W-:-:S04]  /*19f0*/  I2FP.F32.U32 R0, R2 ;  /* 0x0000000200007245 */ /* 0x004fc80000201000 */
[----:B------:R-:W-:-:S04]  /*1a00*/  F2FP.F16.F32.PACK_AB R0, RZ, R0 ;  /* 0x00000000ff00723e */ /* 0x000fc800000000ff */
[----:B------:R-:W-:Y:S01]  /*1a10*/  PRMT R19, R0, 0x7610, R19 ;  /* 0x0000761000137816 */ /* 0x000fe20000000013 */
[----:B------:R-:W-:Y:S06]  /*1a20*/  BRA `(.L_x_4666) ;  /* 0x0000000c00bc7947 */ /* 0x000fec0003800000 */
.L_x_4663:
        /* <DEDUP_REMOVED lines=11> */
.L_x_4668:
[----:B------:R-:W2:Y:S02]  /*1ae0*/  LDG.E R2, desc[UR36][R2.64] ;  /* 0x0000002402027981 */ /* 0x000ea4000c1e1900 */
[----:B--2---:R-:W-:-:S04]  /*1af0*/  I2FP.F32.S32 R0, R2 ;  /* 0x0000000200007245 */ /* 0x004fc80000201400 */
[----:B------:R-:W-:-:S04]  /*1b00*/  F2FP.F16.F32.PACK_AB R0, RZ, R0 ;  /* 0x00000000ff00723e */ /* 0x000fc800000000ff */
[----:B------:R-:W-:Y:S01]  /*1b10*/  PRMT R19, R0, 0x7610, R19 ;  /* 0x0000761000137816 */ /* 0x000fe20000000013 */
[----:B------:R-:W-:Y:S06]  /*1b20*/  BRA `(.L_x_4666) ;  /* 0x0000000c007c7947 */ /* 0x000fec0003800000 */
.L_x_4667:
[----:B------:R-:W2:Y:S02]  /*1b30*/  LDG.E.U16 R2, desc[UR36][R2.64] ;  /* 0x0000002402027981 */ /* 0x000ea4000c1e1500 */
[----:B--2---:R-:W0:Y:S02]  /*1b40*/  I2F.S16 R0, R2 ;  /* 0x0000000200007306 */ /* 0x004e240000101400 */
[----:B0-----:R-:W-:-:S04]  /*1b50*/  F2FP.F16.F32.PACK_AB R0, RZ, R0 ;  /* 0x00000000ff00723e */ /* 0x001fc800000000ff */
[----:B------:R-:W-:Y:S01]  /*1b60*/  PRMT R19, R0, 0x7610, R19 ;  /* 0x0000761000137816 */ /* 0x000fe20000000013 */
[----:B------:R-:W-:Y:S06]  /*1b70*/  BRA `(.L_x_4666) ;  /* 0x0000000c00687947 */ /* 0x000fec0003800000 */
.L_x_4662:
        /* <DEDUP_REMOVED lines=9> */
.L_x_4670:
[----:B------:R0:W5:Y:S01]  /*1c10*/  LDG.E.U16 R19, desc[UR36][R2.64] ;  /* 0x0000002402137981 */ /* 0x000162000c1e1500 */
[----:B------:R-:W-:Y:S05]  /*1c20*/  BRA `(.L_x_4666) ;  /* 0x0000000c003c7947 */ /* 0x000fea0003800000 */
.L_x_4669:
        /* <DEDUP_REMOVED lines=9> */
.L_x_4672:
[----:B------:R1:W5:Y:S01]  /*1cc0*/  LDG.E.U16 R19, desc[UR36][R2.64] ;  /* 0x0000002402137981 */ /* 0x000362000c1e1500 */
[----:B------:R-:W-:Y:S05]  /*1cd0*/  BRA `(.L_x_4666) ;  /* 0x0000000c00107947 */ /* 0x000fea0003800000 */
.L_x_4671:
        /* <DEDUP_REMOVED lines=9> */
.L_x_4661:
        /* <DEDUP_REMOVED lines=14> */
.L_x_4675:
        /* <DEDUP_REMOVED lines=9> */
.L_x_4674:
        /* <DEDUP_REMOVED lines=28> */
.L_x_4677:
        /* <DEDUP_REMOVED lines=15> */
.L_x_4676:
[----:B------:R-:W2:Y:S02]  /*2190*/  LDG.E.U16 R0, desc[UR36][R2.64] ;  /* 0x0000002402007981 */ /* 0x000ea4000c1e1500 */
[----:B--2---:R-:W-:-:S05]  /*21a0*/  IMAD.U32 R0, R0, 0x10000, RZ ;  /* 0x0001000000007824 */ /* 0x004fca00078e00ff */
[----:B------:R-:W-:-:S04]  /*21b0*/  F2FP.F16.F32.PACK_AB R0, RZ, R0 ;  /* 0x00000000ff00723e */ /* 0x000fc800000000ff */
[----:B------:R-:W-:Y:S01]  /*21c0*/  PRMT R19, R0, 0x7610, R19 ;  /* 0x0000761000137816 */ /* 0x000fe20000000013 */
[----:B------:R-:W-:Y:S06]  /*21d0*/  BRA `(.L_x_4666) ;  /* 0x0000000400d07947 */ /* 0x000fec0003800000 */
.L_x_4673:
        /* <DEDUP_REMOVED lines=13> */
.L_x_4680:
        /* <DEDUP_REMOVED lines=21> */
.L_x_4684:
[----:B------:R-:W-:Y:S05]  /*2400*/  BSYNC B1 ;  /* 0x0000000000017941 */ /* 0x000fea0003800000 */
.L_x_4683:
[----:B------:R-:W-:Y:S01]  /*2410*/  LEA R3, R0, 0x3b800000, 0x17 ;  /* 0x3b80000000037811 */ /* 0x000fe200078eb8ff */
[----:B------:R-:W-:-:S05]  /*2420*/  IMAD.SHL.U32 R0, R2, 0x100000, RZ ;  /* 0x0010000002007824 */ /* 0x000fca00078e00ff */
[----:B------:R-:W-:-:S07]  /*2430*/  LOP3.LUT R0, R3, R0, R4, 0xfe, !PT ;  /* 0x0000000003007212 */ /* 0x000fce00078efe04 */
.L_x_4682:
[----:B------:R-:W-:Y:S05]  /*2440*/  BSYNC B0 ;  /* 0x0000000000007941 */ /* 0x000fea0003800000 */
.L_x_4681:
[----:B------:R-:W-:-:S04]  /*2450*/  F2FP.F16.F32.PACK_AB R0, RZ, R0 ;  /* 0x00000000ff00723e */ /* 0x000fc800000000ff */
[----:B------:R-:W-:Y:S01]  /*2460*/  PRMT R19, R0, 0x7610, R19 ;  /* 0x0000761000137816 */ /* 0x000fe20000000013 */
[----:B------:R-:W-:Y:S06]  /*2470*/  BRA `(.L_x_4666) ;  /* 0x0000000400287947 */ /* 0x000fec0003800000 */
.L_x_4679:
        /* <DEDUP_REMOVED lines=21> */
.L_x_4688:
[----:B------:R-:W-:Y:S05]  /*25d0*/  BSYNC B1 ;  /* 0x0000000000017941 */ /* 0x000fea0003800000 */
.L_x_4687:
[----:B------:R-:W-:Y:S01]  /*25e0*/  LEA R3, R0, 0x37800000, 0x17 ;  /* 0x3780000000037811 */ /* 0x000fe200078eb8ff */
[----:B------:R-:W-:-:S05]  /*25f0*/  IMAD.SHL.U32 R0, R2, 0x200000, RZ ;  /* 0x0020000002007824 */ /* 0x000fca00078e00ff */
[----:B------:R-:W-:-:S07]  /*2600*/  LOP3.LUT R0, R3, R0, R4, 0xfe, !PT ;  /* 0x0000000003007212 */ /* 0x000fce00078efe04 */
.L_x_4686:
[----:B------:R-:W-:Y:S05]  /*2610*/  BSYNC B0 ;  /* 0x0000000000007941 */ /* 0x000fea0003800000 */
.L_x_4685:
[----:B------:R-:W-:-:S04]  /*2620*/  F2FP.F16.F32.PACK_AB R0, RZ, R0 ;  /* 0x00000000ff00723e */ /* 0x000fc800000000ff */
[----:B------:R-:W-:Y:S01]  /*2630*/  PRMT R19, R0, 0x7610, R19 ;  /* 0x0000761000137816 */ /* 0x000fe20000000013 */
[----:B------:R-:W-:Y:S06]  /*2640*/  BRA `(.L_x_4666) ;  /* 0x0000000000b47947 */ /* 0x000fec0003800000 */
.L_x_4678:
        /* <DEDUP_REMOVED lines=14> */
.L_x_4692:
[----:B------:R-:W-:Y:S05]  /*2730*/  BSYNC B0 ;  /* 0x0000000000007941 */ /* 0x000fea0003800000 */
.L_x_4691:
[----:B------:R-:W-:-:S04]  /*2740*/  F2FP.F16.F32.PACK_AB R0, RZ, R0 ;  /* 0x00000000ff00723e */ /* 0x000fc800000000ff */
[----:B------:R-:W-:Y:S01]  /*2750*/  PRMT R19, R0, 0x7610, R19 ;  /* 0x0000761000137816 */ /* 0x000fe20000000013 */
[----:B------:R-:W-:Y:S06]  /*2760*/  BRA `(.L_x_4666) ;  /* 0x00000000006c7947 */ /* 0x000fec0003800000 */
.L_x_4665:
        /* <DEDUP_REMOVED lines=16> */
.L_x_4693:
[----:B------:R-:W-:Y:S01]  /*2870*/  PRMT R19, RZ, 0x7610, R19 ;  /* 0x00007610ff137816 */ /* 0x000fe20000000013 */
[----:B------:R-:W-:Y:S06]  /*2880*/  BRA `(.L_x_4666) ;  /* 0x0000000000247947 */ /* 0x000fec0003800000 */
.L_x_4690:
[----:B------:R-:W2:Y:S02]  /*2890*/  LDG.E.64 R2, desc[UR36][R2.64] ;  /* 0x0000002402027981 */ /* 0x000ea4000c1e1b00 */
[----:B--2---:R-:W0:Y:S02]  /*28a0*/  I2F.U64 R0, R2 ;  /* 0x0000000200007312 */ /* 0x004e240000301000 */
[----:B0-----:R-:W-:-:S04]  /*28b0*/  F2FP.F16.F32.PACK_AB R0, RZ, R0 ;  /* 0x00000000ff00723e */ /* 0x001fc800000000ff */
[----:B------:R-:W-:Y:S01]  /*28c0*/  PRMT R19, R0, 0x7610, R19 ;  /* 0x0000761000137816 */ /* 0x000fe20000000013 */
[----:B------:R-:W-:Y:S06]  /*28d0*/  BRA `(.L_x_4666) ;  /* 0x0000000000107947 */ /* 0x000fec0003800000 */
.L_x_4689:
[----:B------:R-:W2:Y:S02]  /*28e0*/  LDG.E R2, desc[UR36][R2.64] ;  /* 0x0000002402027981 */ /* 0x000ea4000c1e1900 */
[----:B--2---:R-:W-:-:S04]  /*28f0*/  I2FP.F32.U32 R0, R2 ;  /* 0x0000000200007245 */ /* 0x004fc80000201000 */
[----:B------:R-:W-:-:S04]  /*2900*/  F2FP.F16.F32.PACK_AB R0, RZ, R0 ;  /* 0x00000000ff00723e */ /* 0x000fc800000000ff */
[----:B------:R-:W-:-:S07]  /*2910*/  PRMT R19, R0, 0x7610, R19 ;  /* 0x0000761000137816 */ /* 0x000fce0000000013 */
.L_x_4666:
        /* <DEDUP_REMOVED lines=20> */
.L_x_4697:
[----:B------:R-:W2:Y:S02]  /*2a60*/  LDG.E.U8 R2, desc[UR36][R2.64] ;  /* 0x0000002402027981 */ /* 0x000ea4000c1e1100 */
[----:B--2---:R-:W-:-:S04]  /*2a70*/  I2FP.F32.U32 R0, R2 ;  /* 0x0000000200007245 */ /* 0x004fc80000201000 */
[----:B------:R-:W-:-:S04]  /*2a80*/  F2FP.F16.F32.PACK_AB R0, RZ, R0 ;  /* 0x00000000ff00723e */ /* 0x000fc800000000ff */
[----:B------:R-:W-:Y:S01]  /*2a90*/  PRMT R24, R0, 0x7610, R24 ;  /* 0x0000761000187816 */ /* 0x000fe20000000018 */
[----:B------:R-:W-:Y:S06]  /*2aa0*/  BRA `(.L_x_4699) ;  /* 0x0000000c00bc7947 */ /* 0x000fec0003800000 */
.L_x_4696:
        /* <DEDUP_REMOVED lines=11> */
.L_x_4701:
[----:B------:R-:W2:Y:S02]  /*2b60*/  LDG.E R2, desc[UR36][R2.64] ;  /* 0x0000002402027981 */ /* 0x000ea4000c1e1900 */
[----:B--2---:R-:W-:-:S04]  /*2b70*/  I2FP.F32.S32 R0, R2 ;  /* 0x0000000200007245 */ /* 0x004fc80000201400 */
[----:B------:R-:W-:-:S04]  /*2b80*/  F2FP.F16.F32.PACK_AB R0, RZ, R0 ;  /* 0x00000000ff00723e */ /* 0x000fc800000000ff */
[----:B------:R-:W-:Y:S01]  /*2b90*/  PRMT R24, R0, 0x7610, R24 ;  /* 0x0000761000187816 */ /* 0x000fe20000000018 */
[----:B------:R-:W-:Y:S06]  /*2ba0*/  BRA `(.L_x_4699) ;  /* 0x0000000c007c7947 */ /* 0x000fec0003800000 */
.L_x_4700:
[----:B------:R-:W2:Y:S02]  /*2bb0*/  LDG.E.U16 R2, desc[UR36][R2.64] ;  /* 0x0000002402027981 */ /* 0x000ea4000c1e1500 */
[----:B--2---:R-:W0:Y:S02]  /*2bc0*/  I2F.S16 R0, R2 ;  /* 0x0000000200007306 */ /* 0x004e240000101400 */
[----:B0-----:R-:W-:-:S04]  /*2bd0*/  F2FP.F16.F32.PACK_AB R0, RZ, R0 ;  /* 0x00000000ff00723e */ /* 0x001fc800000000ff */
[----:B------:R-:W-:Y:S01]  /*2be0*/  PRMT R24, R0, 0x7610, R24 ;  /* 0x0000761000187816 */ /* 0x000fe20000000018 */
[----:B------:R-:W-:Y:S06]  /*2bf0*/  BRA `(.L_x_4699) ;  /* 0x0000000c00687947 */ /* 0x000fec0003800000 */
.L_x_4695:
        /* <DEDUP_REMOVED lines=9> */
.L_x_4703:
[----:B------:R1:W5:Y:S01]  /*2c90*/  LDG.E.U16 R24, desc[UR36][R2.64] ;  /* 0x0000002402187981 */ /* 0x000362000c1e1500 */
[----:B------:R-:W-:Y:S05]  /*2ca0*/  BRA `(.L_x_4699) ;  /* 0x0000000c003c7947 */ /* 0x000fea0003800000 */
.L_x_4702:
        /* <DEDUP_REMOVED lines=9> */
.L_x_4705:
[----:B------:R0:W5:Y:S01]  /*2d40*/  LDG.E.U16 R24, desc[UR36][R2.64] ;  /* 0x0000002402187981 */ /* 0x000162000c1e1500 */
[----:B------:R-:W-:Y:S05]  /*2d50*/  BRA `(.L_x_4699) ;  /* 0x0000000c00107947 */ /* 0x000fea0003800000 */
.L_x_4704:
        /* <DEDUP_REMOVED lines=9> */
.L_x_4694:
        /* <DEDUP_REMOVED lines=14> */
.L_x_4708:
        /* <DEDUP_REMOVED lines=9> */
.L_x_4707:
        /* <DEDUP_REMOVED lines=28> */
.L_x_4710:
        /* <DEDUP_REMOVED lines=15> */
.L_x_4709:
[----:B------:R-:W2:Y:S02]  /*3210*/  LDG.E.U16 R0, desc[UR36][R2.64] ;  /* 0x0000002402007981 */ /* 0x000ea4000c1e1500 */
[----:B--2---:R-:W-:-:S05]  /*3220*/  IMAD.U32 R0, R0, 0x10000, RZ ;  /* 0x0001000000007824 */ /* 0x004fca00078e00ff */
[----:B------:R-:W-:-:S04]  /*3230*/  F2FP.F16.F32.PACK_AB R0, RZ, R0 ;  /* 0x00000000ff00723e */ /* 0x000fc800000000ff */
[----:B------:R-:W-:Y:S01]  /*3240*/  PRMT R24, R0, 0x7610, R24 ;  /* 0x0000761000187816 */ /* 0x000fe20000000018 */
[----:B------:R-:W-:Y:S06]  /*3250*/  BRA `(.L_x_4699) ;  /* 0x0000000400d07947 */ /* 0x000fec0003800000 */
.L_x_4706:
        /* <DEDUP_REMOVED lines=13> */
.L_x_4713:
        /* <DEDUP_REMOVED lines=21> */
.L_x_4717:
[----:B------:R-:W-:Y:S05]  /*3480*/  BSYNC B1 ;  /* 0x0000000000017941 */ /* 0x000fea0003800000 */
.L_x_4716:
[----:B------:R-:W-:Y:S01]  /*3490*/  LEA R3, R0, 0x3b800000, 0x17 ;  /* 0x3b80000000037811 */ /* 0x000fe200078eb8ff */
[----:B------:R-:W-:-:S05]  /*34a0*/  IMAD.SHL.U32 R0, R2, 0x100000, RZ ;  /* 0x0010000002007824 */ /* 0x000fca00078e00ff */
[----:B------:R-:W-:-:S07]  /*34b0*/  LOP3.LUT R0, R3, R0, R4, 0xfe, !PT ;  /* 0x0000000003007212 */ /* 0x000fce00078efe04 */
.L_x_4715:
[----:B------:R-:W-:Y:S05]  /*34c0*/  BSYNC B0 ;  /* 0x0000000000007941 */ /* 0x000fea0003800000 */
.L_x_4714:
[----:B------:R-:W-:-:S04]  /*34d0*/  F2FP.F16.F32.PACK_AB R0, RZ, R0 ;  /* 0x00000000ff00723e */ /* 0x000fc800000000ff */
[----:B------:R-:W-:Y:S01]  /*34e0*/  PRMT R24, R0, 0x7610, R24 ;  /* 0x0000761000187816 */ /* 0x000fe20000000018 */
[----:B------:R-:W-:Y:S06]  /*34f0*/  BRA `(.L_x_4699) ;  /* 0x0000000400287947 */ /* 0x000fec0003800000 */
.L_x_4712:
        /* <DEDUP_REMOVED lines=21> */
.L_x_4721:
[----:B------:R-:W-:Y:S05]  /*3650*/  BSYNC B1 ;  /* 0x0000000000017941 */ /* 0x000fea0003800000 */
.L_x_4720:
[----:B------:R-:W-:Y:S01]  /*3660*/  LEA R3, R0, 0x37800000, 0x17 ;  /* 0x3780000000037811 */ /* 0x000fe200078eb8ff */
[----:B------:R-:W-:-:S05]  /*3670*/  IMAD.SHL.U32 R0, R2, 0x200000, RZ ;  /* 0x0020000002007824 */ /* 0x000fca00078e00ff */
[----:B------:R-:W-:-:S07]  /*3680*/  LOP3.LUT R0, R3, R0, R4, 0xfe, !PT ;  /* 0x0000000003007212 */ /* 0x000fce00078efe04 */
.L_x_4719:
[----:B------:R-:W-:Y:S05]  /*3690*/  BSYNC B0 ;  /* 0x0000000000007941 */ /* 0x000fea0003800000 */
.L_x_4718:
[----:B------:R-:W-:-:S04]  /*36a0*/  F2FP.F16.F32.PACK_AB R0, RZ, R0 ;  /* 0x00000000ff00723e */ /* 0x000fc800000000ff */
[----:B------:R-:W-:Y:S01]  /*36b0*/  PRMT R24, R0, 0x7610, R24 ;  /* 0x0000761000187816 */ /* 0x000fe20000000018 */
[----:B------:R-:W-:Y:S06]  /*36c0*/  BRA `(.L_x_4699) ;  /* 0x0000000000b47947 */ /* 0x000fec0003800000 */
.L_x_4711:
        /* <DEDUP_REMOVED lines=14> */
.L_x_4725:
[----:B------:R-:W-:Y:S05]  /*37b0*/  BSYNC B0 ;  /* 0x0000000000007941 */ /* 0x000fea0003800000 */
.L_x_4724:
[----:B------:R-:W-:-:S04]  /*37c0*/  F2FP.F16.F32.PACK_AB R0, RZ, R0 ;  /* 0x00000000ff00723e */ /* 0x000fc800000000ff */
[----:B------:R-:W-:Y:S01]  /*37d0*/  PRMT R24, R0, 0x7610, R24 ;  /* 0x0000761000187816 */ /* 0x000fe20000000018 */
[----:B------:R-:W-:Y:S06]  /*37e0*/  BRA `(.L_x_4699) ;  /* 0x00000000006c7947 */ /* 0x000fec0003800000 */
.L_x_4698:
        /* <DEDUP_REMOVED lines=16> */
.L_x_4726:
[----:B------:R-:W-:Y:S01]  /*38f0*/  PRMT R24, RZ, 0x7610, R24 ;  /* 0x00007610ff187816 */ /* 0x000fe20000000018 */
[----:B------:R-:W-:Y:S06]  /*3900*/  BRA `(.L_x_4699) ;  /* 0x0000000000247947 */ /* 0x000fec0003800000 */
.L_x_4723:
[----:B------:R-:W2:Y:S02]  /*3910*/  LDG.E.64 R2, desc[UR36][R2.64] ;  /* 0x0000002402027981 */ /* 0x000ea4000c1e1b00 */
[----:B--2---:R-:W0:Y:S02]  /*3920*/  I2F.U64 R0, R2 ;  /* 0x0000000200007312 */ /* 0x004e240000301000 */
[----:B0-----:R-:W-:-:S04]  /*3930*/  F2FP.F16.F32.PACK_AB R0, RZ, R0 ;  /* 0x00000000ff00723e */ /* 0x001fc800000000ff */
[----:B------:R-:W-:Y:S01]  /*3940*/  PRMT R24, R0, 0x7610, R24 ;  /* 0x0000761000187816 */ /* 0x000fe20000000018 */
[----:B------:R-:W-:Y:S06]  /*3950*/  BRA `(.L_x_4699) ;  /* 0x0000000000107947 */ /* 0x000fec0003800000 */
.L_x_4722:
[----:B------:R-:W2:Y:S02]  /*3960*/  LDG.E R2, desc[UR36][R2.64] ;  /* 0x0000002402027981 */ /* 0x000ea4000c1e1900 */
[----:B--2---:R-:W-:-:S04]  /*3970*/  I2FP.F32.U32 R0, R2 ;  /* 0x0000000200007245 */ /* 0x004fc80000201000 */
[----:B------:R-:W-:-:S04]  /*3980*/  F2FP.F16.F32.PACK_AB R0, RZ, R0 ;  /* 0x00000000ff00723e */ /* 0x000fc800000000ff */
[----:B------:R-:W-:-:S07]  /*3990*/  PRMT R24, R0, 0x7610, R24 ;  /* 0x0000761000187816 */ /* 0x000fce0000000018 */
.L_x_4699:
        /* <DEDUP_REMOVED lines=19> */
.L_x_4730:
[----:B------:R-:W2:Y:S02]  /*3ad0*/  LDG.E.U8 R2, desc[UR36][R2.64] ;  /* 0x0000002402027981 */ /* 0x000ea4000c1e1100 */
[----:B--2---:R-:W-:-:S04]  /*3ae0*/  I2FP.F32.U32 R0, R2 ;  /* 0x0000000200007245 */ /* 0x004fc80000201000 */
[----:B------:R-:W-:Y:S01]  /*3af0*/  F2FP.F16.F32.PACK_AB R0, RZ, R0 ;  /* 0x00000000ff00723e */ /* 0x000fe200000000ff */
[----:B------:R-:W-:Y:S06]  /*3b00*/  BRA `(.L_x_4732) ;  /* 0x0000000c00887947 */ /* 0x000fec0003800000 */
.L_x_4729:
        /* <DEDUP_REMOVED lines=10> */
.L_x_4734:
[----:B------:R-:W2:Y:S02]  /*3bb0*/  LDG.E R2, desc[UR36][R2.64] ;  /* 0x0000002402027981 */ /* 0x000ea4000c1e1900 */
[----:B--2---:R-:W-:-:S04]  /*3bc0*/  I2FP.F32.S32 R0, R2 ;  /* 0x0000000200007245 */ /* 0x004fc80000201400 */
[----:B------:R-:W-:Y:S01]  /*3bd0*/  F2FP.F16.F32.PACK_AB R0, RZ, R0 ;  /* 0x00000000ff00723e */ /* 0x000fe200000000ff */
[----:B------:R-:W-:Y:S06]  /*3be0*/  BRA `(.L_x_4732) ;  /* 0x0000000c00507947 */ /* 0x000fec0003800000 */
.L_x_4733:
[----:B------:R-:W2:Y:S02]  /*3bf0*/  LDG.E.U16 R2, desc[UR36][R2.64] ;  /* 0x0000002402027981 */ /* 0x000ea4000c1e1500 */
[----:B--2---:R-:W0:Y:S02]  /*3c00*/  I2F.S16 R0, R2 ;  /* 0x0000000200007306 */ /* 0x004e240000101400 */
[----:B0-----:R-:W-:Y:S01]  /*3c10*/  F2FP.F16.F32.PACK_AB R0, RZ, R0 ;  /* 0x00000000ff00723e */ /* 0x001fe200000000ff */
[----:B------:R-:W-:Y:S06]  /*3c20*/  BRA `(.L_x_4732) ;  /* 0x0000000c00407947 */ /* 0x000fec0003800000 */
.L_x_4728:
        /* <DEDUP_REMOVED lines=9> */
.L_x_4736:
[----:B------:R1:W5:Y:S01]  /*3cc0*/  LDG.E.U16 R0, desc[UR36][R2.64] ;  /* 0x0000002402007981 */ /* 0x000362000c1e1500 */
[----:B------:R-:W-:Y:S05]  /*3cd0*/  BRA `(.L_x_4732) ;  /* 0x0000000c00147947 */ /* 0x000fea0003800000 */
.L_x_4735:
        /* <DEDUP_REMOVED lines=9> */
.L_x_4738:
[----:B------:R0:W5:Y:S01]  /*3d70*/  LDG.E.U16 R0, desc[UR36][R2.64] ;  /* 0x0000002402007981 */ /* 0x000162000c1e1500 */
[----:B------:R-:W-:Y:S05]  /*3d80*/  BRA `(.L_x_4732) ;  /* 0x0000000800e87947 */ /* 0x000fea0003800000 */
.L_x_4737:
        /* <DEDUP_REMOVED lines=8> */
.L_x_4727:
        /* <DEDUP_REMOVED lines=13> */
.L_x_4741:
        /* <DEDUP_REMOVED lines=8> */
.L_x_4740:
        /* <DEDUP_REMOVED lines=28> */
.L_x_4743:
        /* <DEDUP_REMOVED lines=15> */
.L_x_4742:
[----:B------:R-:W2:Y:S02]  /*4210*/  LDG.E.U16 R0, desc[UR36][R2.64] ;  /* 0x0000002402007981 */ /* 0x000ea4000c1e1500 */
[----:B--2---:R-:W-:-:S05]  /*4220*/  IMAD.U32 R0, R0, 0x10000, RZ ;  /* 0x0001000000007824 */ /* 0x004fca00078e00ff */
[----:B------:R-:W-:Y:S01]  /*4230*/  F2FP.F16.F32.PACK_AB R0, RZ, R0 ;  /* 0x00000000ff00723e */ /* 0x000fe200000000ff */
[----:B------:R-:W-:Y:S06]  /*4240*/  BRA `(.L_x_4732) ;  /* 0x0000000400b87947 */ /* 0x000fec0003800000 */
.L_x_4739:
        /* <DEDUP_REMOVED lines=12> */
.L_x_4746:
        /* <DEDUP_REMOVED lines=21> */
.L_x_4750:
[----:B------:R-:W-:Y:S05]  /*4460*/  BSYNC B1 ;  /* 0x0000000000017941 */ /* 0x000fea0003800000 */
.L_x_4749:
[----:B------:R-:W-:Y:S01]  /*4470*/  LEA R3, R0, 0x3b800000, 0x17 ;  /* 0x3b80000000037811 */ /* 0x000fe200078eb8ff */
[----:B------:R-:W-:-:S05]  /*4480*/  IMAD.SHL.U32 R0, R2, 0x100000, RZ ;  /* 0x0010000002007824 */ /* 0x000fca00078e00ff */
[----:B------:R-:W-:-:S07]  /*4490*/  LOP3.LUT R0, R3, R0, R4, 0xfe, !PT ;  /* 0x0000000003007212 */ /* 0x000fce00078efe04 */
.L_x_4748:
[----:B------:R-:W-:Y:S05]  /*44a0*/  BSYNC B0 ;  /* 0x0000000000007941 */ /* 0x000fea0003800000 */
.L_x_4747:
[----:B------:R-:W-:Y:S01]  /*44b0*/  F2FP.F16.F32.PACK_AB R0, RZ, R0 ;  /* 0x00000000ff00723e */ /* 0x000fe200000000ff */
[----:B------:R-:W-:Y:S06]  /*44c0*/  BRA `(.L_x_4732) ;  /* 0x0000000400187947 */ /* 0x000fec0003800000 */
.L_x_4745:
        /* <DEDUP_REMOVED lines=21> */
.L_x_4754:
[----:B------:R-:W-:Y:S05]  /*4620*/  BSYNC B1 ;  /* 0x0000000000017941 */ /* 0x000fea0003800000 */
.L_x_4753:
[----:B------:R-:W-:Y:S01]  /*4630*/  LEA R3, R0, 0x37800000, 0x17 ;  /* 0x3780000000037811 */ /* 0x000fe200078eb8ff */
[----:B------:R-:W-:-:S05]  /*4640*/  IMAD.SHL.U32 R0, R2, 0x200000, RZ ;  /* 0x0020000002007824 */ /* 0x000fca00078e00ff */
[----:B------:R-:W-:-:S07]  /*4650*/  LOP3.LUT R0, R3, R0, R4, 0xfe, !PT ;  /* 0x0000000003007212 */ /* 0x000fce00078efe04 */
.L_x_4752:
[----:B------:R-:W-:Y:S05]  /*4660*/  BSYNC B0 ;  /* 0x0000000000007941 */ /* 0x000fea0003800000 */
.L_x_4751:
[----:B------:R-:W-:Y:S01]  /*4670*/  F2FP.F16.F32.PACK_AB R0, RZ, R0 ;  /* 0x00000000ff00723e */ /* 0x000fe200000000ff */
[----:B------:R-:W-:Y:S06]  /*4680*/  BRA `(.L_x_4732) ;  /* 0x0000000000a87947 */ /* 0x000fec0003800000 */
.L_x_4744:
        /* <DEDUP_REMOVED lines=14> */
.L_x_4758:
[----:B------:R-:W-:Y:S05]  /*4770*/  BSYNC B0 ;  /* 0x0000000000007941 */ /* 0x000fea0003800000 */
.L_x_4757:
[----:B------:R-:W-:Y:S01]  /*4780*/  F2FP.F16.F32.PACK_AB R0, RZ, R0 ;  /* 0x00000000ff00723e */ /* 0x000fe200000000ff */
[----:B------:R-:W-:Y:S06]  /*4790*/  BRA `(.L_x_4732) ;  /* 0x0000000000647947 */ /* 0x000fec0003800000 */
.L_x_4731:
        /* <DEDUP_REMOVED lines=16> */
.L_x_4759:
[----:B------:R-:W-:Y:S01]  /*48a0*/  PRMT R0, RZ, 0x7610, R0 ;  /* 0x00007610ff007816 */ /* 0x000fe20000000000 */
[----:B------:R-:W-:Y:S06]  /*48b0*/  BRA `(.L_x_4732) ;  /* 0x00000000001c7947 */ /* 0x000fec0003800000 */
.L_x_4756:
[----:B------:R-:W2:Y:S02]  /*48c0*/  LDG.E.64 R2, desc[UR36][R2.64] ;  /* 0x0000002402027981 */ /* 0x000ea4000c1e1b00 */
[----:B--2---:R-:W0:Y:S02]  /*48d0*/  I2F.U64 R0, R2 ;  /* 0x0000000200007312 */ /* 0x004e240000301000 */
[----:B0-----:R-:W-:Y:S01]  /*48e0*/  F2FP.F16.F32.PACK_AB R0, RZ, R0 ;  /* 0x00000000ff00723e */ /* 0x001fe200000000ff */
[----:B------:R-:W-:Y:S06]  /*48f0*/  BRA `(.L_x_4732) ;  /* 0x00000000000c7947 */ /* 0x000fec0003800000 */
.L_x_4755:
[----:B------:R-:W2:Y:S02]  /*4900*/  LDG.E R2, desc[UR36][R2.64] ;  /* 0x0000002402027981 */ /* 0x000ea4000c1e1900 */
[----:B--2---:R-:W-:-:S04]  /*4910*/  I2FP.F32.U32 R0, R2 ;  /* 0x0000000200007245 */ /* 0x004fc80000201000 */
[----:B------:R-:W-:-:S07]  /*4920*/  F2FP.F16.F32.PACK_AB R0, RZ, R0 ;  /* 0x00000000ff00723e */ /* 0x000fce00000000ff */
.L_x_4732:
[----:B------:R-:W2:Y:S01]  /*4930*/  LDC.U8 R4, c[0x0][0x4f9] ;  /* 0x00013e40ff047b82 */ /* 0x000ea20000000000 */
[----:B-----5:R-:W-:Y:S02]  /*4940*/  HADD2.F32 R0, -RZ, R0.H0_H0 ;  /* 0x20000000ff007230 */ /* 0x020fe40000004100 */
[----:B------:R-:W-:Y:S02]  /*4950*/  HADD2.F32 R19, -RZ, R19.H0_H0 ;  /* 0x20000013ff137230 */ /* 0x000fe40000004100 */
[----:B------:R-:W-:Y:S01]  /*4960*/  HADD2.F32 R24, -RZ, R24.H0_H0 ;  /* 0x20000018ff187230 */ /* 0x000fe20000004100 */
[----:B------:R-:W-:-:S04]  /*4970*/  FSETP.GEU.FTZ.AND P0, PT, |R0|, 0.5, PT ;  /* 0x3f0000000000780b */ /* 0x000fc80003f1e200 */
[----:B01----:R-:W-:-:S04]  /*4980*/  FADD.FTZ R3, -R19, R24 ;  /* 0x0000001813037221 */ /* 0x003fc80000010100 */
[C---:B------:R-:W-:Y:S01]  /*4990*/  FFMA.FTZ R19, R0.reuse, R3, R19 ;  /* 0x0000000300137223 */ /* 0x040fe20000010013 */
[----:B------:R-:W-:-:S04]  /*49a0*/  FADD.FTZ R0, -R0, 1 ;  /* 0x3f80000000007421 */ /* 0x000fc80000010100 */
[----:B------:R-:W-:Y:S01]  /*49b0*/  @P0 FFMA.FTZ R19, -R3, R0, R24 ;  /* 0x0000000003130223 */ /* 0x000fe20000010118 */
[----:B--2---:R-:W-:-:S04]  /*49c0*/  PRMT R2, R4, 0x9910, RZ ;  /* 0x0000991004027816 */ /* 0x004fc800000000ff */
[----:B------:R-:W-:Y:S02]  /*49d0*/  F2FP.F16.F32.PACK_AB R19, RZ, R19 ;  /* 0x00000013ff13723e */ /* 0x000fe400000000ff */
        /* <DEDUP_REMOVED lines=14> */
.L_x_4763:
[----:B------:R-:W-:-:S06]  /*4ac0*/  HADD2.F32 R3, -RZ, R19.H0_H0 ;  /* 0x20000013ff037230 */ /* 0x000fcc0000004100 */
[----:B------:R-:W0:Y:S02]  /*4ad0*/  F2I.S64.TRUNC R2, R3 ;  /* 0x0000000300027311 */ /* 0x000e24000020d900 */
[----:B0-----:R0:W-:Y:S01]  /*4ae0*/  STG.E.U8 desc[UR36][R16.64], R2 ;  /* 0x0000000210007986 */ /* 0x0011e2000c101124 */
[----:B------:R-:W-:Y:S05]  /*4af0*/  BRA `(.L_x_4765) ;  /* 0x0000000c00847947 */ /* 0x000fea0003800000 */
.L_x_4762:
        /* <DEDUP_REMOVED lines=10> */
.L_x_4767:
[----:B------:R-:W-:-:S06]  /*4ba0*/  HADD2.F32 R19, -RZ, R19.H0_H0 ;  /* 0x20000013ff137230 */ /* 0x000fcc0000004100 */
[----:B------:R-:W0:Y:S02]  /*4bb0*/  F2I.FTZ.TRUNC.NTZ R19, R19 ;  /* 0x0000001300137305 */ /* 0x000e24000021f100 */
[----:B0-----:R0:W-:Y:S01]  /*4bc0*/  STG.E desc[UR36][R16.64], R19 ;  /* 0x0000001310007986 */ /* 0x0011e2000c101924 */
[----:B------:R-:W-:Y:S05]  /*4bd0*/  BRA `(.L_x_4765) ;  /* 0x0000000c004c7947 */ /* 0x000fea0003800000 */
.L_x_4766:
[----:B------:R-:W-:-:S06]  /*4be0*/  HADD2.F32 R19, -RZ, R19.H0_H0 ;  /* 0x20000013ff137230 */ /* 0x000fcc0000004100 */
[----:B------:R-:W0:Y:S02]  /*4bf0*/  F2I.FTZ.TRUNC.NTZ R19, R19 ;  /* 0x0000001300137305 */ /* 0x000e24000021f100 */
[----:B0-----:R0:W-:Y:S01]  /*4c00*/  STG.E.U16 desc[UR36][R16.64], R19 ;  /* 0x0000001310007986 */ /* 0x0011e2000c101524 */
[----:B------:R-:W-:Y:S05]  /*4c10*/  BRA `(.L_x_4765) ;  /* 0x0000000c003c7947 */ /* 0x000fea0003800000 */
.L_x_4761:
        /* <DEDUP_REMOVED lines=9> */
.L_x_4769:
[----:B------:R0:W-:Y:S01]  /*4cb0*/  STG.E.U16 desc[UR36][R16.64], R19 ;  /* 0x0000001310007986 */ /* 0x0001e2000c101524 */
[----:B------:R-:W-:Y:S05]  /*4cc0*/  BRA `(.L_x_4765) ;  /* 0x0000000c00107947 */ /* 0x000fea0003800000 */
.L_x_4768:
        /* <DEDUP_REMOVED lines=10> */
.L_x_4771:
[----:B------:R-:W-:-:S05]  /*4d70*/  HADD2.F32 R0, -RZ, R19.H0_H0 ;  /* 0x20000013ff007230 */ /* 0x000fca0000004100 */
[----:B------:R-:W-:-:S04]  /*4d80*/  F2FP.F16.F32.PACK_AB R0, RZ, R0 ;  /* 0x00000000ff00723e */ /* 0x000fc800000000ff */
[----:B------:R-:W-:-:S05]  /*4d90*/  PRMT R0, R0, 0x5410, RZ ;  /* 0x0000541000007816 */ /* 0x000fca00000000ff */
[----:B------:R0:W-:Y:S01]  /*4da0*/  STG.E desc[UR36][R16.64], R0 ;  /* 0x0000000010007986 */ /* 0x0001e2000c101924 */
[----:B------:R-:W-:Y:S05]  /*4db0*/  BRA `(.L_x_4765) ;  /* 0x0000000800d47947 */ /* 0x000fea0003800000 */
.L_x_4770:
[----:B------:R-:W-:-:S05]  /*4dc0*/  HADD2.F32 R2, -RZ, R19.H0_H0 ;  /* 0x20000013ff027230 */ /* 0x000fca0000004100 */
[----:B------:R-:W-:-:S06]  /*4dd0*/  FMUL.FTZ R2, R2, 1 ;  /* 0x3f80000002027820 */ /* 0x000fcc0000410000 */
[----:B------:R-:W0:Y:S02]  /*4de0*/  F2F.F64.F32 R2, R2 ;  /* 0x0000000200027310 */ /* 0x000e240000201800 */
[----:B0-----:R0:W-:Y:S01]  /*4df0*/  STG.E.64 desc[UR36][R16.64], R2 ;  /* 0x0000000210007986 */ /* 0x0011e2000c101b24 */
[----:B------:R-:W-:Y:S05]  /*4e00*/  BRA `(.L_x_4765) ;  /* 0x0000000800c07947 */ /* 0x000fea0003800000 */
.L_x_4760:
        /* <DEDUP_REMOVED lines=13> */
.L_x_4774:
[----:B------:R-:W-:Y:S01]  /*4ee0*/  HADD2.F32 R19, -RZ, R19.H0_H0 ;  /* 0x20000013ff137230 */ /* 0x000fe20000004100 */
[----:B------:R-:W-:-:S04]  /*4ef0*/  CS2R R6, SRZ ;  /* 0x0000000000067805 */ /* 0x000fc8000001ff00 */
[----:B------:R-:W-:-:S06]  /*4f00*/  FMUL.FTZ R4, R19, 1 ;  /* 0x3f80000013047820 */ /* 0x000fcc0000410000 */
[----:B------:R-:W0:Y:S02]  /*4f10*/  F2F.F64.F32 R4, R4 ;  /* 0x0000000400047310 */ /* 0x000e240000201800 */
[----:B0-----:R0:W-:Y:S01]  /*4f20*/  STG.E.128 desc[UR36][R16.64], R4 ;  /* 0x0000000410007986 */ /* 0x0011e2000c101d24 */
[----:B------:R-:W-:Y:S05]  /*4f30*/  BRA `(.L_x_4765) ;  /* 0x0000000800747947 */ /* 0x000fea0003800000 */
.L_x_4773:
        /* <DEDUP_REMOVED lines=21> */
.L_x_4778:
[----:B------:R-:W-:Y:S05]  /*5090*/  BSYNC B0 ;  /* 0x0000000000007941 */ /* 0x000fea0003800000 */
.L_x_4777:
[----:B------:R-:W-:-:S05]  /*50a0*/  LOP3.LUT R3, R0, R3, RZ, 0xfc, !PT ;  /* 0x0000000300037212 */ /* 0x000fca00078efcff */
[----:B------:R0:W-:Y:S01]  /*50b0*/  STG.E.U8 desc[UR36][R16.64], R3 ;  /* 0x0000000310007986 */ /* 0x0001e2000c101124 */
[----:B------:R-:W-:Y:S05]  /*50c0*/  BRA `(.L_x_4765) ;  /* 0x0000000800107947 */ /* 0x000fea0003800000 */
.L_x_4776:
        /* <DEDUP_REMOVED lines=13> */
.L_x_4780:
[----:B------:R-:W-:Y:S01]  /*51a0*/  IMAD.MOV.U32 R0, RZ, RZ, 0x7f ;  /* 0x0000007fff007424 */ /* 0x000fe200078e00ff */
[----:B------:R-:W-:-:S04]  /*51b0*/  ISETP.GT.U32.AND P0, PT, R2, 0x7f800000, PT ;  /* 0x7f8000000200780c */ /* 0x000fc80003f04070 */
[----:B------:R-:W-:-:S09]  /*51c0*/  SEL R0, R0, 0x7c, P0 ;  /* 0x0000007c00007807 */ /* 0x000fd20000000000 */
.L_x_4781:
[----:B------:R-:W-:Y:S05]  /*51d0*/  BSYNC B0 ;  /* 0x0000000000007941 */ /* 0x000fea0003800000 */
.L_x_4779:
[----:B------:R-:W-:-:S04]  /*51e0*/  LOP3.LUT R2, R19, 0x80000000, RZ, 0xc0, !PT ;  /* 0x8000000013027812 */ /* 0x000fc800078ec0ff */
[----:B------:R-:W-:-:S04]  /*51f0*/  SHF.R.U32.HI R3, RZ, 0x18, R2 ;  /* 0x00000018ff037819 */ /* 0x000fc80000011602 */
[----:B------:R-:W-:-:S05]  /*5200*/  LOP3.LUT R3, R0, R3, RZ, 0xfc, !PT ;  /* 0x0000000300037212 */ /* 0x000fca00078efcff */
[----:B------:R0:W-:Y:S01]  /*5210*/  STG.E.U8 desc[UR36][R16.64], R3 ;  /* 0x0000000310007986 */ /* 0x0001e2000c101124 */
[----:B------:R-:W-:Y:S05]  /*5220*/  BRA `(.L_x_4765) ;  /* 0x0000000400b87947 */ /* 0x000fea0003800000 */
.L_x_4775:
[----:B------:R-:W-:-:S05]  /*5230*/  HADD2.F32 R0, -RZ, R19.H0_H0 ;  /* 0x20000013ff007230 */ /* 0x000fca0000004100 */
[----:B------:R-:W-:-:S05]  /*5240*/  F2FP.BF16.F32.PACK_AB R0, RZ, R0 ;  /* 0x00000000ff00723e */ /* 0x000fca00000010ff */
[----:B------:R0:W-:Y:S01]  /*5250*/  STG.E.U16 desc[UR36][R16.64], R0 ;  /* 0x0000000010007986 */ /* 0x0001e2000c101524 */
[----:B------:R-:W-:Y:S05]  /*5260*/  BRA `(.L_x_4765) ;  /* 0x0000000400a87947 */ /* 0x000fea0003800000 */
.L_x_4772:
        /* <DEDUP_REMOVED lines=12> */
.L_x_4784:
        /* <DEDUP_REMOVED lines=17> */
.L_x_4787:
[----:B------:R-:W-:-:S04]  /*5440*/  LOP3.LUT R2, R19, 0x80000000, RZ, 0xc0, !PT ;  /* 0x8000000013027812 */ /* 0x000fc800078ec0ff */
[----:B------:R-:W-:-:S04]  /*5450*/  SHF.R.U32.HI R3, RZ, 0x18, R2 ;  /* 0x00000018ff037819 */ /* 0x000fc80000011602 */
[----:B------:R-:W-:-:S04]  /*5460*/  LOP3.LUT R0, R0, R3, RZ, 0xfc, !PT ;  /* 0x0000000300007212 */ /* 0x000fc800078efcff */
[----:B------:R-:W-:-:S07]  /*5470*/  PRMT R8, R0, 0x7610, R8 ;  /* 0x0000761000087816 */ /* 0x000fce0000000008 */
.L_x_4786:
[----:B------:R-:W-:Y:S05]  /*5480*/  BSYNC B0 ;  /* 0x0000000000007941 */ /* 0x000fea0003800000 */
.L_x_4785:
[----:B------:R3:W-:Y:S01]  /*5490*/  STG.E.U8 desc[UR36][R16.64], R8 ;  /* 0x0000000810007986 */ /* 0x0007e2000c101124 */
[----:B------:R-:W-:Y:S05]  /*54a0*/  BRA `(.L_x_4765) ;  /* 0x0000000400187947 */ /* 0x000fea0003800000 */
.L_x_4783:
        /* <DEDUP_REMOVED lines=17> */
.L_x_4790:
[----:B------:R-:W-:-:S04]  /*55c0*/  LOP3.LUT R2, R19, 0x80000000, RZ, 0xc0, !PT ;  /* 0x8000000013027812 */ /* 0x000fc800078ec0ff */
[----:B------:R-:W-:-:S04]  /*55d0*/  SHF.R.U32.HI R3, RZ, 0x18, R2 ;  /* 0x00000018ff037819 */ /* 0x000fc80000011602 */
[----:B------:R-:W-:-:S04]  /*55e0*/  LOP3.LUT R0, R0, R3, RZ, 0xfc, !PT ;  /* 0x0000000300007212 */ /* 0x000fc800078efcff */
[----:B------:R-:W-:-:S07]  /*55f0*/  PRMT R8, R0, 0x7610, R8 ;  /* 0x0000761000087816 */ /* 0x000fce0000000008 */
.L_x_4789:
[----:B------:R-:W-:Y:S05]  /*5600*/  BSYNC B0 ;  /* 0x0000000000007941 */ /* 0x000fea0003800000 */
.L_x_4788:
[----:B------:R0:W-:Y:S01]  /*5610*/  STG.E.U8 desc[UR36][R16.64], R8 ;  /* 0x0000000810007986 */ /* 0x0001e2000c101124 */
[----:B------:R-:W-:Y:S05]  /*5620*/  BRA `(.L_x_4765) ;  /* 0x0000000000b87947 */ /* 0x000fea0003800000 */
.L_x_4782:
        /* <DEDUP_REMOVED lines=22> */
.L_x_4764:
        /* <DEDUP_REMOVED lines=16> */
.L_x_4793:
[----:B------:R-:W-:Y:S05]  /*5890*/  BRA `(.L_x_4765) ;  /* 0x00000000001c7947 */ /* 0x000fea0003800000 */
.L_x_4792:
[----:B------:R-:W-:-:S06]  /*58a0*/  HADD2.F32 R2, -RZ, R19.H0_H0 ;  /* 0x20000013ff027230 */ /* 0x000fcc0000004100 */
[----:B------:R-:W0:Y:S02]  /*58b0*/  F2I.U64.TRUNC R2, R2 ;  /* 0x0000000200027311 */ /* 0x000e24000020d800 */
[----:B0-----:R1:W-:Y:S01]  /*58c0*/  STG.E.64 desc[UR36][R16.64], R2 ;  /* 0x0000000210007986 */ /* 0x0013e2000c101b24 */
[----:B------:R-:W-:Y:S05]  /*58d0*/  BRA `(.L_x_4765) ;  /* 0x00000000000c7947 */ /* 0x000fea0003800000 */
.L_x_4791:
[----:B------:R-:W-:-:S06]  /*58e0*/  HADD2.F32 R19, -RZ, R19.H0_H0 ;  /* 0x20000013ff137230 */ /* 0x000fcc0000004100 */
[----:B------:R-:W0:Y:S02]  /*58f0*/  F2I.FTZ.U32.TRUNC.NTZ R19, R19 ;  /* 0x0000001300137305 */ /* 0x000e24000021f000 */
[----:B0-----:R0:W-:Y:S02]  /*5900*/  STG.E desc[UR36][R16.64], R19 ;  /* 0x0000001310007986 */ /* 0x0011e4000c101924 */
.L_x_4765:
[----:B------:R-:W-:-:S04]  /*5910*/  IMAD R18, R23, 0x200, R18 ;  /* 0x0000020017127824 */ /* 0x000fc800078e0212 */
[----:B0-----:R-:W-:-:S07]  /*5920*/  VIADD R19, R18, 0x80 ;  /* 0x0000008012137836 */ /* 0x001fce0000000000 */
.L_x_4659:
[----:B------:R-:W-:Y:S05]  /*5930*/  BSYNC B6 ;  /* 0x0000000000067941 */ /* 0x000fea0003800000 */
.L_x_4658:
        /* <DEDUP_REMOVED lines=384> */
.L_x_4796:
        /* <DEDUP_REMOVED lines=23> */
.L_x_4800:
[----:B------:R-:W2:Y:S02]  /*72b0*/  LDG.E.U8 R2, desc[UR36][R2.64] ;  /* 0x0000002402027981 */ /* 0x000ea4000c1e1100 */
[----:B--2---:R-:W-:-:S04]  /*72c0*/  I2FP.F32.U32 R0, R2 ;  /* 0x0000000200007245 */ /* 0x004fc80000201000 */
[----:B------:R-:W-:-:S04]  /*72d0*/  F2FP.F16.F32.PACK_AB R0, RZ, R0 ;  /* 0x00000000ff00723e */ /* 0x000fc800000000ff */
[----:B------:R-:W-:Y:S01]  /*72e0*/  PRMT R22, R0, 0x7610, R22 ;  /* 0x0000761000167816 */ /* 0x000fe20000000016 */
[----:B------:R-:W-:Y:S06]  /*72f0*/  BRA `(.L_x_4802) ;  /* 0x0000000c00bc7947 */ /* 0x000fec0003800000 */
.L_x_4799:
        /* <DEDUP_REMOVED lines=11> */
.L_x_4804:
[----:B------:R-:W2:Y:S02]  /*73b0*/  LDG.E R2, desc[UR36][R2.64] ;  /* 0x0000002402027981 */ /* 0x000ea4000c1e1900 */
[----:B--2---:R-:W-:-:S04]  /*73c0*/  I2FP.F32.S32 R0, R2 ;  /* 0x0000000200007245 */ /* 0x004fc80000201400 */
[----:B------:R-:W-:-:S04]  /*73d0*/  F2FP.F16.F32.PACK_AB R0, RZ, R0 ;  /* 0x00000000ff00723e */ /* 0x000fc800000000ff */
[----:B------:R-:W-:Y:S01]  /*73e0*/  PRMT R22, R0, 0x7610, R22 ;  /* 0x0000761000167816 */ /* 0x000fe20000000016 */
[----:B------:R-:W-:Y:S06]  /*73f0*/  BRA `(.L_x_4802) ;  /* 0x0000000c007c7947 */ /* 0x000fec0003800000 */
.L_x_4803:
[----:B------:R-:W2:Y:S02]  /*7400*/  LDG.E.U16 R2, desc[UR36][R2.64] ;  /* 0x0000002402027981 */ /* 0x000ea4000c1e1500 */
[----:B--2---:R-:W0:Y:S02]  /*7410*/  I2F.S16 R0, R2 ;  /* 0x0000000200007306 */ /* 0x004e240000101400 */
[----:B0-----:R-:W-:-:S04]  /*7420*/  F2FP.F16.F32.PACK_AB R0, RZ, R0 ;  /* 0x00000000ff00723e */ /* 0x001fc800000000ff */
[----:B------:R-:W-:Y:S01]  /*7430*/  PRMT R22, R0, 0x7610, R22 ;  /* 0x0000761000167816 */ /* 0x000fe20000000016 */
[----:B------:R-:W-:Y:S06]  /*7440*/  BRA `(.L_x_4802) ;  /* 0x0000000c00687947 */ /* 0x000fec0003800000 */
.L_x_4798:
        /* <DEDUP_REMOVED lines=9> */
.L_x_4806:
[----:B------:R1:W5:Y:S01]  /*74e0*/  LDG.E.U16 R22, desc[UR36][R2.64] ;  /* 0x0000002402167981 */ /* 0x000362000c1e1500 */
[----:B------:R-:W-:Y:S05]  /*74f0*/  BRA `(.L_x_4802) ;  /* 0x0000000c003c7947 */ /* 0x000fea0003800000 */
.L_x_4805:
        /* <DEDUP_REMOVED lines=9> */
.L_x_4808:
[----:B------:R0:W5:Y:S01]  /*7590*/  LDG.E.U16 R22, desc[UR36][R2.64] ;  /* 0x0000002402167981 */ /* 0x000162000c1e1500 */
[----:B------:R-:W-:Y:S05]  /*75a0*/  BRA `(.L_x_4802) ;  /* 0x0000000c00107947 */ /* 0x000fea0003800000 */
.L_x_4807:
        /* <DEDUP_REMOVED lines=9> */
.L_x_4797:
        /* <DEDUP_REMOVED lines=14> */
.L_x_4811:
        /* <DEDUP_REMOVED lines=9> */
.L_x_4810:
        /* <DEDUP_REMOVED lines=28> */
.L_x_4813:
        /* <DEDUP_REMOVED lines=15> */
.L_x_4812:
[----:B------:R-:W2:Y:S02]  /*7a60*/  LDG.E.U16 R0, desc[UR36][R2.64] ;  /* 0x0000002402007981 */ /* 0x000ea4000c1e1500 */
[----:B--2---:R-:W-:-:S05]  /*7a70*/  IMAD.U32 R0, R0, 0x10000, RZ ;  /* 0x0001000000007824 */ /* 0x004fca00078e00ff */
[----:B------:R-:W-:-:S04]  /*7a80*/  F2FP.F16.F32.PACK_AB R0, RZ, R0 ;  /* 0x00000000ff00723e */ /* 0x000fc800000000ff */
[----:B------:R-:W-:Y:S01]  /*7a90*/  PRMT R22, R0, 0x7610, R22 ;  /* 0x0000761000167816 */ /* 0x000fe20000000016 */
[----:B------:R-:W-:Y:S06]  /*7aa0*/  BRA `(.L_x_4802) ;  /* 0x0000000400d07947 */ /* 0x000fec0003800000 */
.L_x_4809:
        /* <DEDUP_REMOVED lines=13> */
.L_x_4816:
        /* <DEDUP_REMOVED lines=21> */
.L_x_4820:
[----:B------:R-:W-:Y:S05]  /*7cd0*/  BSYNC B1 ;  /* 0x0000000000017941 */ /* 0x000fea0003800000 */
.L_x_4819:
[----:B------:R-:W-:Y:S01]  /*7ce0*/  LEA R3, R0, 0x3b800000, 0x17 ;  /* 0x3b80000000037811 */ /* 0x000fe200078eb8ff */
[----:B------:R-:W-:-:S05]  /*7cf0*/  IMAD.SHL.U32 R0, R2, 0x100000, RZ ;  /* 0x0010000002007824 */ /* 0x000fca00078e00ff */
[----:B------:R-:W-:-:S07]  /*7d00*/  LOP3.LUT R0, R3, R0, R4, 0xfe, !PT ;  /* 0x0000000003007212 */ /* 0x000fce00078efe04 */
.L_x_4818:
[----:B------:R-:W-:Y:S05]  /*7d10*/  BSYNC B0 ;  /* 0x0000000000007941 */ /* 0x000fea0003800000 */
.L_x_4817:
[----:B------:R-:W-:-:S04]  /*7d20*/  F2FP.F16.F32.PACK_AB R0, RZ, R0 ;  /* 0x00000000ff00723e */ /* 0x000fc800000000ff */
[----:B------:R-:W-:Y:S01]  /*7d30*/  PRMT R22, R0, 0x7610, R22 ;  /* 0x0000761000167816 */ /* 0x000fe20000000016 */
[----:B------:R-:W-:Y:S06]  /*7d40*/  BRA `(.L_x_4802) ;  /* 0x0000000400287947 */ /* 0x000fec0003800000 */
.L_x_4815:
        /* <DEDUP_REMOVED lines=21> */
.L_x_4824:
[----:B------:R-:W-:Y:S05]  /*7ea0*/  BSYNC B1 ;  /* 0x0000000000017941 */ /* 0x000fea0003800000 */
.L_x_4823:
[----:B------:R-:W-:Y:S01]  /*7eb0*/  LEA R3, R0, 0x37800000, 0x17 ;  /* 0x3780000000037811 */ /* 0x000fe200078eb8ff */
[----:B------:R-:W-:-:S05]  /*7ec0*/  IMAD.SHL.U32 R0, R2, 0x200000, RZ ;  /* 0x0020000002007824 */ /* 0x000fca00078e00ff */
[----:B------:R-:W-:-:S07]  /*7ed0*/  LOP3.LUT R0, R3, R0, R4, 0xfe, !PT ;  /* 0x0000000003007212 */ /* 0x000fce00078efe04 */
.L_x_4822:
[----:B------:R-:W-:Y:S05]  /*7ee0*/  BSYNC B0 ;  /* 0x0000000000007941 */ /* 0x000fea0003800000 */
.L_x_4821:
[----:B------:R-:W-:-:S04]  /*7ef0*/  F2FP.F16.F32.PACK_AB R0, RZ, R0 ;  /* 0x00000000ff00723e */ /* 0x000fc800000000ff */
[----:B------:R-:W-:Y:S01]  /*7f00*/  PRMT R22, R0, 0x7610, R22 ;  /* 0x0000761000167816 */ /* 0x000fe20000000016 */
[----:B------:R-:W-:Y:S06]  /*7f10*/  BRA `(.L_x_4802) ;  /* 0x0000000000b47947 */ /* 0x000fec0003800000 */
.L_x_4814:
        /* <DEDUP_REMOVED lines=14> */
.L_x_4828:
[----:B------:R-:W-:Y:S05]  /*8000*/  BSYNC B0 ;  /* 0x0000000000007941 */ /* 0x000fea0003800000 */
.L_x_4827:
[----:B------:R-:W-:-:S04]  /*8010*/  F2FP.F16.F32.PACK_AB R0, RZ, R0 ;  /* 0x00000000ff00723e */ /* 0x000fc800000000ff */
[----:B------:R-:W-:Y:S01]  /*8020*/  PRMT R22, R0, 0x7610, R22 ;  /* 0x0000761000167816 */ /* 0x000fe20000000016 */
[----:B------:R-:W-:Y:S06]  /*8030*/  BRA `(.L_x_4802) ;  /* 0x00000000006c7947 */ /* 0x000fec0003800000 */
.L_x_4801:
        /* <DEDUP_REMOVED lines=16> */
.L_x_4829:
[----:B------:R-:W-:Y:S01]  /*8140*/  PRMT R22, RZ, 0x7610, R22 ;  /* 0x00007610ff167816 */ /* 0x000fe20000000016 */
[----:B------:R-:W-:Y:S06]  /*8150*/  BRA `(.L_x_4802) ;  /* 0x0000000000247947 */ /* 0x000fec0003800000 */
.L_x_4826:
[----:B------:R-:W2:Y:S02]  /*8160*/  LDG.E.64 R2, desc[UR36][R2.64] ;  /* 0x0000002402027981 */ /* 0x000ea4000c1e1b00 */
[----:B--2---:R-:W0:Y:S02]  /*8170*/  I2F.U64 R0, R2 ;  /* 0x0000000200007312 */ /* 0x004e240000301000 */
[----:B0-----:R-:W-:-:S04]  /*8180*/  F2FP.F16.F32.PACK_AB R0, RZ, R0 ;  /* 0x00000000ff00723e */ /* 0x001fc800000000ff */
[----:B------:R-:W-:Y:S01]  /*8190*/  PRMT R22, R0, 0x7610, R22 ;  /* 0x0000761000167816 */ /* 0x000fe20000000016 */
[----:B------:R-:W-:Y:S06]  /*81a0*/  BRA `(.L_x_4802) ;  /* 0x0000000000107947 */ /* 0x000fec0003800000 */
.L_x_4825:
[----:B------:R-:W2:Y:S02]  /*81b0*/  LDG.E R2, desc[UR36][R2.64] ;  /* 0x0000002402027981 */ /* 0x000ea4000c1e1900 */
[----:B--2---:R-:W-:-:S04]  /*81c0*/  I2FP.F32.U32 R0, R2 ;  /* 0x0000000200007245 */ /* 0x004fc80000201000 */
[----:B------:R-:W-:-:S04]  /*81d0*/  F2FP.F16.F32.PACK_AB R0, RZ, R0 ;  /* 0x00000000ff00723e */ /* 0x000fc800000000ff */
[----:B------:R-:W-:-:S07]  /*81e0*/  PRMT R22, R0, 0x7610, R22 ;  /* 0x0000761000167816 */ /* 0x000fce0000000016 */
.L_x_4802:
        /* <DEDUP_REMOVED lines=20> */
.L_x_4833:
[----:B------:R-:W2:Y:S02]  /*8330*/  LDG.E.U8 R2, desc[UR36][R2.64] ;  /* 0x0000002402027981 */ /* 0x000ea4000c1e1100 */
[----:B--2---:R-:W-:-:S04]  /*8340*/  I2FP.F32.U32 R0, R2 ;  /* 0x0000000200007245 */ /* 0x004fc80000201000 */
[----:B------:R-:W-:-:S04]  /*8350*/  F2FP.F16.F32.PACK_AB R0, RZ, R0 ;  /* 0x00000000ff00723e */ /* 0x000fc800000000ff */
[----:B------:R-:W-:Y:S01]  /*8360*/  PRMT R23, R0, 0x7610, R23 ;  /* 0x0000761000177816 */ /* 0x000fe20000000017 */
[----:B------:R-:W-:Y:S06]  /*8370*/  BRA `(.L_x_4835) ;  /* 0x0000000c00bc7947 */ /* 0x000fec0003800000 */
.L_x_4832:
        /* <DEDUP_REMOVED lines=11> */
.L_x_4837:
[----:B------:R-:W2:Y:S02]  /*8430*/  LDG.E R2, desc[UR36][R2.64] ;  /* 0x0000002402027981 */ /* 0x000ea4000c1e1900 */
[----:B--2---:R-:W-:-:S04]  /*8440*/  I2FP.F32.S32 R0, R2 ;  /* 0x0000000200007245 */ /* 0x004fc80000201400 */
[----:B------:R-:W-:-:S04]  /*8450*/  F2FP.F16.F32.PACK_AB R0, RZ, R0 ;  /* 0x00000000ff00723e */ /* 0x000fc800000000ff */
[----:B------:R-:W-:Y:S01]  /*8460*/  PRMT R23, R0, 0x7610, R23 ;  /* 0x0000761000177816 */ /* 0x000fe20000000017 */
[----:B------:R-:W-:Y:S06]  /*8470*/  BRA `(.L_x_4835) ;  /* 0x0000000c007c7947 */ /* 0x000fec0003800000 */
.L_x_4836:
[----:B------:R-:W2:Y:S02]  /*8480*/  LDG.E.U16 R2, desc[UR36][R2.64] ;  /* 0x0000002402027981 */ /* 0x000ea4000c1e1500 */
[----:B--2---:R-:W0:Y:S02]  /*8490*/  I2F.S16 R0, R2 ;  /* 0x0000000200007306 */ /* 0x004e240000101400 */
[----:B0-----:R-:W-:-:S04]  /*84a0*/  F2FP.F16.F32.PACK_AB R0, RZ, R0 ;  /* 0x00000000ff00723e */ /* 0x001fc800000000ff */
[----:B------:R-:W-:Y:S01]  /*84b0*/  PRMT R23, R0, 0x7610, R23 ;  /* 0x0000761000177816 */ /* 0x000fe20000000017 */
[----:B------:R-:W-:Y:S06]  /*84c0*/  BRA `(.L_x_4835) ;  /* 0x0000000c00687947 */ /* 0x000fec0003800000 */
.L_x_4831:
        /* <DEDUP_REMOVED lines=9> */
.L_x_4839:
[----:B------:R0:W5:Y:S01]  /*8560*/  LDG.E.U16 R23, desc[UR36][R2.64] ;  /* 0x0000002402177981 */ /* 0x000162000c1e1500 */
[----:B------:R-:W-:Y:S05]  /*8570*/  BRA `(.L_x_4835) ;  /* 0x0000000c003c7947 */ /* 0x000fea0003800000 */
.L_x_4838:
        /* <DEDUP_REMOVED lines=9> */
.L_x_4841:
[----:B------:R1:W5:Y:S01]  /*8610*/  LDG.E.U16 R23, desc[UR36][R2.64] ;  /* 0x0000002402177981 */ /* 0x000362000c1e1500 */
[----:B------:R-:W-:Y:S05]  /*8620*/  BRA `(.L_x_4835) ;  /* 0x0000000c00107947 */ /* 0x000fea0003800000 */
.L_x_4840:
        /* <DEDUP_REMOVED lines=9> */
.L_x_4830:
        /* <DEDUP_REMOVED lines=14> */
.L_x_4844:
        /* <DEDUP_REMOVED lines=9> */
.L_x_4843:
        /* <DEDUP_REMOVED lines=28> */
.L_x_4846:
        /* <DEDUP_REMOVED lines=15> */
.L_x_4845:
[----:B------:R-:W2:Y:S02]  /*8ae0*/  LDG.E.U16 R0, desc[UR36][R2.64] ;  /* 0x0000002402007981 */ /* 0x000ea4000c1e1500 */
[----:B--2---:R-:W-:-:S05]  /*8af0*/  IMAD.U32 R0, R0, 0x10000, RZ ;  /* 0x0001000000007824 */ /* 0x004fca00078e00ff */
[----:B------:R-:W-:-:S04]  /*8b00*/  F2FP.F16.F32.PACK_AB R0, RZ, R0 ;  /* 0x00000000ff00723e */ /* 0x000fc800000000ff */
[----:B------:R-:W-:Y:S01]  /*8b10*/  PRMT R23, R0, 0x7610, R23 ;  /* 0x0000761000177816 */ /* 0x000fe20000000017 */
[----:B------:R-:W-:Y:S06]  /*8b20*/  BRA `(.L_x_4835) ;  /* 0x0000000400d07947 */ /* 0x000fec0003800000 */
.L_x_4842:
        /* <DEDUP_REMOVED lines=13> */
.L_x_4849:
        /* <DEDUP_REMOVED lines=21> */
.L_x_4853:
[----:B------:R-:W-:Y:S05]  /*8d50*/  BSYNC B1 ;  /* 0x0000000000017941 */ /* 0x000fea0003800000 */
.L_x_4852:
[----:B------:R-:W-:Y:S01]  /*8d60*/  LEA R3, R0, 0x3b800000, 0x17 ;  /* 0x3b80000000037811 */ /* 0x000fe200078eb8ff */
[----:B------:R-:W-:-:S05]  /*8d70*/  IMAD.SHL.U32 R0, R2, 0x100000, RZ ;  /* 0x0010000002007824 */ /* 0x000fca00078e00ff */
[----:B------:R-:W-:-:S07]  /*8d80*/  LOP3.LUT R0, R3, R0, R4, 0xfe, !PT ;  /* 0x0000000003007212 */ /* 0x000fce00078efe04 */
.L_x_4851:
[----:B------:R-:W-:Y:S05]  /*8d90*/  BSYNC B0 ;  /* 0x0000000000007941 */ /* 0x000fea0003800000 */
.L_x_4850:
[----:B------:R-:W-:-:S04]  /*8da0*/  F2FP.F16.F32.PACK_AB R0, RZ, R0 ;  /* 0x00000000ff00723e */ /* 0x000fc800000000ff */
[----:B------:R-:W-:Y:S01]  /*8db0*/  PRMT R23, R0, 0x7610, R23 ;  /* 0x0000761000177816 */ /* 0x000fe20000000017 */
[----:B------:R-:W-:Y:S06]  /*8dc0*/  BRA `(.L_x_4835) ;  /* 0x0000000400287947 */ /* 0x000fec0003800000 */
.L_x_4848:
        /* <DEDUP_REMOVED lines=21> */
.L_x_4857:
[----:B------:R-:W-:Y:S05]  /*8f20*/  BSYNC B1 ;  /* 0x0000000000017941 */ /* 0x000fea0003800000 */
.L_x_4856:
[----:B------:R-:W-:Y:S01]  /*8f30*/  LEA R3, R0, 0x37800000, 0x17 ;  /* 0x3780000000037811 */ /* 0x000fe200078eb8ff */
[----:B------:R-:W-:-:S05]  /*8f40*/  IMAD.SHL.U32 R0, R2, 0x200000, RZ ;  /* 0x0020000002007824 */ /* 0x000fca00078e00ff */
[----:B------:R-:W-:-:S07]  /*8f50*/  LOP3.LUT R0, R3, R0, R4, 0xfe, !PT ;  /* 0x0000000003007212 */ /* 0x000fce00078efe04 */
.L_x_4855:
[----:B------:R-:W-:Y:S05]  /*8f60*/  BSYNC B0 ;  /* 0x0000000000007941 */ /* 0x000fea0003800000 */
.L_x_4854:
[----:B------:R-:W-:-:S04]  /*8f70*/  F2FP.F16.F32.PACK_AB R0, RZ, R0 ;  /* 0x00000000ff00723e */ /* 0x000fc800000000ff */
[----:B------:R-:W-:Y:S01]  /*8f80*/  PRMT R23, R0, 0x7610, R23 ;  /* 0x0000761000177816 */ /* 0x000fe20000000017 */
[----:B------:R-:W-:Y:S06]  /*8f90*/  BRA `(.L_x_4835) ;  /* 0x0000000000b47947 */ /* 0x000fec0003800000 */
.L_x_4847:
        /* <DEDUP_REMOVED lines=14> */
.L_x_4861:
[----:B------:R-:W-:Y:S05]  /*9080*/  BSYNC B0 ;  /* 0x0000000000007941 */ /* 0x000fea0003800000 */
.L_x_4860:
[----:B------:R-:W-:-:S04]  /*9090*/  F2FP.F16.F32.PACK_AB R0, RZ, R0 ;  /* 0x00000000ff00723e */ /* 0x000fc800000000ff */
[----:B------:R-:W-:Y:S01]  /*90a0*/  PRMT R23, R0, 0x7610, R23 ;  /* 0x0000761000177816 */ /* 0x000fe20000000017 */
[----:B------:R-:W-:Y:S06]  /*90b0*/  BRA `(.L_x_4835) ;  /* 0x00000000006c7947 */ /* 0x000fec0003800000 */
.L_x_4834:
        /* <DEDUP_REMOVED lines=16> */
.L_x_4862:
[----:B------:R-:W-:Y:S01]  /*91c0*/  PRMT R23, RZ, 0x7610, R23 ;  /* 0x00007610ff177816 */ /* 0x000fe20000000017 */
[----:B------:R-:W-:Y:S06]  /*91d0*/  BRA `(.L_x_4835) ;  /* 0x0000000000247947 */ /* 0x000fec0003800000 */
.L_x_4859:
[----:B------:R-:W2:Y:S02]  /*91e0*/  LDG.E.64 R2, desc[UR36][R2.64] ;  /* 0x0000002402027981 */ /* 0x000ea4000c1e1b00 */
[----:B--2---:R-:W0:Y:S02]  /*91f0*/  I2F.U64 R0, R2 ;  /* 0x0000000200007312 */ /* 0x004e240000301000 */
[----:B0-----:R-:W-:-:S04]  /*9200*/  F2FP.F16.F32.PACK_AB R0, RZ, R0 ;  /* 0x00000000ff00723e */ /* 0x001fc800000000ff */
[----:B------:R-:W-:Y:S01]  /*9210*/  PRMT R23, R0, 0x7610, R23 ;  /* 0x0000761000177816 */ /* 0x000fe20000000017 */
[----:B------:R-:W-:Y:S06]  /*9220*/  BRA `(.L_x_4835) ;  /* 0x0000000000107947 */ /* 0x000fec0003800000 */
.L_x_4858:
[----:B------:R-:W2:Y:S02]  /*9230*/  LDG.E R2, desc[UR36][R2.64] ;  /* 0x0000002402027981 */ /* 0x000ea4000c1e1900 */
[----:B--2---:R-:W-:-:S04]  /*9240*/  I2FP.F32.U32 R0, R2 ;  /* 0x0000000200007245 */ /* 0x004fc80000201000 */
[----:B------:R-:W-:-:S04]  /*9250*/  F2FP.F16.F32.PACK_AB R0, RZ, R0 ;  /* 0x00000000ff00723e */ /* 0x000fc800000000ff */
[----:B------:R-:W-:-:S07]  /*9260*/  PRMT R23, R0, 0x7610, R23 ;  /* 0x0000761000177816 */ /* 0x000fce0000000017 */
.L_x_4835:
        /* <DEDUP_REMOVED lines=19> */
.L_x_4866:
[----:B------:R-:W2:Y:S02]  /*93a0*/  LDG.E.U8 R2, desc[UR36][R2.64] ;  /* 0x0000002402027981 */ /* 0x000ea4000c1e1100 */
[----:B--2---:R-:W-:-:S04]  /*93b0*/  I2FP.F32.U32 R0, R2 ;  /* 0x0000000200007245 */ /* 0x004fc80000201000 */
[----:B------:R-:W-:Y:S01]  /*93c0*/  F2FP.F16.F32.PACK_AB R0, RZ, R0 ;  /* 0x00000000ff00723e */ /* 0x000fe200000000ff */
[----:B------:R-:W-:Y:S06]  /*93d0*/  BRA `(.L_x_4868) ;  /* 0x0000000c00887947 */ /* 0x000fec0003800000 */
.L_x_4865:
        /* <DEDUP_REMOVED lines=10> */
.L_x_4870:
[----:B------:R-:W2:Y:S02]  /*9480*/  LDG.E R2, desc[UR36][R2.64] ;  /* 0x0000002402027981 */ /* 0x000ea4000c1e1900 */
[----:B--2---:R-:W-:-:S04]  /*9490*/  I2FP.F32.S32 R0, R2 ;  /* 0x0000000200007245 */ /* 0x004fc80000201400 */
[----:B------:R-:W-:Y:S01]  /*94a0*/  F2FP.F16.F32.PACK_AB R0, RZ, R0 ;  /* 0x00000000ff00723e */ /* 0x000fe200000000ff */
[----:B------:R-:W-:Y:S06]  /*94b0*/  BRA `(.L_x_4868) ;  /* 0x0000000c00507947 */ /* 0x000fec0003800000 */
.L_x_4869:
[----:B------:R-:W2:Y:S02]  /*94c0*/  LDG.E.U16 R2, desc[UR36][R2.64] ;  /* 0x0000002402027981 */ /* 0x000ea4000c1e1500 */
[----:B--2---:R-:W0:Y:S02]  /*94d0*/  I2F.S16 R0, R2 ;  /* 0x0000000200007306 */ /* 0x004e240000101400 */
[----:B0-----:R-:W-:Y:S01]  /*94e0*/  F2FP.F16.F32.PACK_AB R0, RZ, R0 ;  /* 0x00000000ff00723e */ /* 0x001fe200000000ff */
[----:B------:R-:W-:Y:S06]  /*94f0*/  BRA `(.L_x_4868) ;  /* 0x0000000c00407947 */ /* 0x000fec0003800000 */
.L_x_4864:
        /* <DEDUP_REMOVED lines=9> */
.L_x_4872:
[----:B------:R0:W5:Y:S01]  /*9590*/  LDG.E.U16 R0, desc[UR36][R2.64] ;  /* 0x0000002402007981 */ /* 0x000162000c1e1500 */
[----:B------:R-:W-:Y:S05]  /*95a0*/  BRA `(.L_x_4868) ;  /* 0x0000000c00147947 */ /* 0x000fea0003800000 */
.L_x_4871:
        /* <DEDUP_REMOVED lines=9> */
.L_x_4874:
[----:B------:R1:W5:Y:S01]  /*9640*/  LDG.E.U16 R0, desc[UR36][R2.64] ;  /* 0x0000002402007981 */ /* 0x000362000c1e1500 */
[----:B------:R-:W-:Y:S05]  /*9650*/  BRA `(.L_x_4868) ;  /* 0x0000000800e87947 */ /* 0x000fea0003800000 */
.L_x_4873:
        /* <DEDUP_REMOVED lines=8> */
.L_x_4863:
        /* <DEDUP_REMOVED lines=13> */
.L_x_4877:
        /* <DEDUP_REMOVED lines=8> */
.L_x_4876:
        /* <DEDUP_REMOVED lines=28> */
.L_x_4879:
        /* <DEDUP_REMOVED lines=15> */
.L_x_4878:
[----:B------:R-:W2:Y:S02]  /*9ae0*/  LDG.E.U16 R0, desc[UR36][R2.64] ;  /* 0x0000002402007981 */ /* 0x000ea4000c1e1500 */
[----:B--2---:R-:W-:-:S05]  /*9af0*/  IMAD.U32 R0, R0, 0x10000, RZ ;  /* 0x0001000000007824 */ /* 0x004fca00078e00ff */
[----:B------:R-:W-:Y:S01]  /*9b00*/  F2FP.F16.F32.PACK_AB R0, RZ, R0 ;  /* 0x00000000ff00723e */ /* 0x000fe200000000ff */
[----:B------:R-:W-:Y:S06]  /*9b10*/  BRA `(.L_x_4868) ;  /* 0x0000000400b87947 */ /* 0x000fec0003800000 */
.L_x_4875:
        /* <DEDUP_REMOVED lines=12> */
.L_x_4882:
        /* <DEDUP_REMOVED lines=21> */
.L_x_4886:
[----:B------:R-:W-:Y:S05]  /*9d30*/  BSYNC B1 ;  /* 0x0000000000017941 */ /* 0x000fea0003800000 */
.L_x_4885:
[----:B------:R-:W-:Y:S01]  /*9d40*/  LEA R3, R0, 0x3b800000, 0x17 ;  /* 0x3b80000000037811 */ /* 0x000fe200078eb8ff */
[----:B------:R-:W-:-:S05]  /*9d50*/  IMAD.SHL.U32 R0, R2, 0x100000, RZ ;  /* 0x0010000002007824 */ /* 0x000fca00078e00ff */
[----:B------:R-:W-:-:S07]  /*9d60*/  LOP3.LUT R0, R3, R0, R4, 0xfe, !PT ;  /* 0x0000000003007212 */ /* 0x000fce00078efe04 */
.L_x_4884:
[----:B------:R-:W-:Y:S05]  /*9d70*/  BSYNC B0 ;  /* 0x0000000000007941 */ /* 0x000fea0003800000 */
.L_x_4883:
[----:B------:R-:W-:Y:S01]  /*9d80*/  F2FP.F16.F32.PACK_AB R0, RZ, R0 ;  /* 0x00000000ff00723e */ /* 0x000fe200000000ff */
[----:B------:R-:W-:Y:S06]  /*9d90*/  BRA `(.L_x_4868) ;  /* 0x0000000400187947 */ /* 0x000fec0003800000 */
.L_x_4881:
        /* <DEDUP_REMOVED lines=21> */
.L_x_4890:
[----:B------:R-:W-:Y:S05]  /*9ef0*/  BSYNC B1 ;  /* 0x0000000000017941 */ /* 0x000fea0003800000 */
.L_x_4889:
[----:B------:R-:W-:Y:S01]  /*9f00*/  LEA R3, R0, 0x37800000, 0x17 ;  /* 0x3780000000037811 */ /* 0x000fe200078eb8ff */
[----:B------:R-:W-:-:S05]  /*9f10*/  IMAD.SHL.U32 R0, R2, 0x200000, RZ ;  /* 0x0020000002007824 */ /* 0x000fca00078e00ff */
[----:B------:R-:W-:-:S07]  /*9f20*/  LOP3.LUT R0, R3, R0, R4, 0xfe, !PT ;  /* 0x0000000003007212 */ /* 0x000fce00078efe04 */
.L_x_4888:
[----:B------:R-:W-:Y:S05]  /*9f30*/  BSYNC B0 ;  /* 0x0000000000007941 */ /* 0x000fea0003800000 */
.L_x_4887:
[----:B------:R-:W-:Y:S01]  /*9f40*/  F2FP.F16.F32.PACK_AB R0, RZ, R0 ;  /* 0x00000000ff00723e */ /* 0x000fe200000000ff */
[----:B------:R-:W-:Y:S06]  /*9f50*/  BRA `(.L_x_4868) ;  /* 0x0000000000a87947 */ /* 0x000fec0003800000 */
.L_x_4880:
        /* <DEDUP_REMOVED lines=14> */
.L_x_4894:
[----:B------:R-:W-:Y:S05]  /*a040*/  BSYNC B0 ;  /* 0x0000000000007941 */ /* 0x000fea0003800000 */
.L_x_4893:
[----:B------:R-:W-:Y:S01]  /*a050*/  F2FP.F16.F32.PACK_AB R0, RZ, R0 ;  /* 0x00000000ff00723e */ /* 0x000fe200000000ff */
[----:B------:R-:W-:Y:S06]  /*a060*/  BRA `(.L_x_4868) ;  /* 0x0000000000647947 */ /* 0x000fec0003800000 */
.L_x_4867:
        /* <DEDUP_REMOVED lines=16> */
.L_x_4895:
[----:B------:R-:W-:Y:S01]  /*a170*/  PRMT R0, RZ, 0x7610, R0 ;  /* 0x00007610ff007816 */ /* 0x000fe20000000000 */
[----:B------:R-:W-:Y:S06]  /*a180*/  BRA `(.L_x_4868) ;  /* 0x00000000001c7947 */ /* 0x000fec0003800000 */
.L_x_4892:
[----:B------:R-:W2:Y:S02]  /*a190*/  LDG.E.64 R2, desc[UR36][R2.64] ;  /* 0x0000002402027981 */ /* 0x000ea4000c1e1b00 */
[----:B--2---:R-:W0:Y:S02]  /*a1a0*/  I2F.U64 R0, R2 ;  /* 0x0000000200007312 */ /* 0x004e240000301000 */
[----:B0-----:R-:W-:Y:S01]  /*a1b0*/  F2FP.F16.F32.PACK_AB R0, RZ, R0 ;  /* 0x00000000ff00723e */ /* 0x001fe200000000ff */
[----:B------:R-:W-:Y:S06]  /*a1c0*/  BRA `(.L_x_4868) ;  /* 0x00000000000c7947 */ /* 0x000fec0003800000 */
.L_x_4891:
[----:B------:R-:W2:Y:S02]  /*a1d0*/  LDG.E R2, desc[UR36][R2.64] ;  /* 0x0000002402027981 */ /* 0x000ea4000c1e1900 */
[----:B--2---:R-:W-:-:S04]  /*a1e0*/  I2FP.F32.U32 R0, R2 ;  /* 0x0000000200007245 */ /* 0x004fc80000201000 */
[----:B------:R-:W-:-:S07]  /*a1f0*/  F2FP.F16.F32.PACK_AB R0, RZ, R0 ;  /* 0x00000000ff00723e */ /* 0x000fce00000000ff */
.L_x_4868:
[----:B------:R-:W2:Y:S01]  /*a200*/  LDC.U8 R4, c[0x0][0x4f9] ;  /* 0x00013e40ff047b82 */ /* 0x000ea20000000000 */
[----:B01---5:R-:W-:Y:S02]  /*a210*/  HADD2.F32 R3, -RZ, R0.H0_H0 ;  /* 0x20000000ff037230 */ /* 0x023fe40000004100 */
[----:B------:R-:W-:Y:S02]  /*a220*/  HADD2.F32 R22, -RZ, R22.H0_H0 ;  /* 0x20000016ff167230 */ /* 0x000fe40000004100 */
[----:B------:R-:W-:Y:S01]  /*a230*/  HADD2.F32 R23, -RZ, R23.H0_H0 ;  /* 0x20000017ff177230 */ /* 0x000fe20000004100 */
[----:B------:R-:W-:-:S04]  /*a240*/  FSETP.GEU.FTZ.AND P0, PT, |R3|, 0.5, PT ;  /* 0x3f0000000300780b */ /* 0x000fc80003f1e200 */
[----:B------:R-:W-:-:S04]  /*a250*/  FADD.FTZ R0, -R22, R23 ;  /* 0x0000001716007221 */ /* 0x000fc80000010100 */
        /* <DEDUP_REMOVED lines=19> */
.L_x_4899:
[----:B------:R-:W-:-:S06]  /*a390*/  HADD2.F32 R3, -RZ, R22.H0_H0 ;  /* 0x20000016ff037230 */ /* 0x000fcc0000004100 */
[----:B------:R-:W0:Y:S02]  /*a3a0*/  F2I.S64.TRUNC R2, R3 ;  /* 0x0000000300027311 */ /* 0x000e24000020d900 */
[----:B0-----:R0:W-:Y:S01]  /*a3b0*/  STG.E.U8 desc[UR36][R16.64], R2 ;  /* 0x0000000210007986 */ /* 0x0011e2000c101124 */
[----:B------:R-:W-:Y:S05]  /*a3c0*/  BRA `(.L_x_4901) ;  /* 0x0000000c00847947 */ /* 0x000fea0003800000 */
.L_x_4898:
        /* <DEDUP_REMOVED lines=10> */
.L_x_4903:
[----:B------:R-:W-:-:S04]  /*a470*/  HADD2.F32 R22, -RZ, R22.H0_H0 ;  /* 0x20000016ff167230 */ /* 0x000fc80000004100 */
[----:B------:R-:W0:Y:S02]  /*a480*/  F2I.FTZ.TRUNC.NTZ R3, R22 ;  /* 0x0000001600037305 */ /* 0x000e24000021f100 */
[----:B0-----:R0:W-:Y:S01]  /*a490*/  STG.E desc[UR36][R16.64], R3 ;  /* 0x0000000310007986 */ /* 0x0011e2000c101924 */
[----:B------:R-:W-:Y:S05]  /*a4a0*/  BRA `(.L_x_4901) ;  /* 0x0000000c004c7947 */ /* 0x000fea0003800000 */
.L_x_4902:
[----:B------:R-:W-:-:S04]  /*a4b0*/  HADD2.F32 R22, -RZ, R22.H0_H0 ;  /* 0x20000016ff167230 */ /* 0x000fc80000004100 */
[----:B------:R-:W0:Y:S02]  /*a4c0*/  F2I.FTZ.TRUNC.NTZ R3, R22 ;  /* 0x0000001600037305 */ /* 0x000e24000021f100 */
[----:B0-----:R0:W-:Y:S01]  /*a4d0*/  STG.E.U16 desc[UR36][R16.64], R3 ;  /* 0x0000000310007986 */ /* 0x0011e2000c101524 */
[----:B------:R-:W-:Y:S05]  /*a4e0*/  BRA `(.L_x_4901) ;  /* 0x0000000c003c7947 */ /* 0x000fea0003800000 */
.L_x_4897:
        /* <DEDUP_REMOVED lines=9> */
.L_x_4905:
[----:B------:R0:W-:Y:S01]  /*a580*/  STG.E.U16 desc[UR36][R16.64], R22 ;  /* 0x0000001610007986 */ /* 0x0001e2000c101524 */
[----:B------:R-:W-:Y:S05]  /*a590*/  BRA `(.L_x_4901) ;  /* 0x0000000c00107947 */ /* 0x000fea0003800000 */
.L_x_4904:
        /* <DEDUP_REMOVED lines=10> */
.L_x_4907:
[----:B------:R-:W-:-:S05]  /*a640*/  HADD2.F32 R0, -RZ, R22.H0_H0 ;  /* 0x20000016ff007230 */ /* 0x000fca0000004100 */
[----:B------:R-:W-:-:S04]  /*a650*/  F2FP.F16.F32.PACK_AB R0, RZ, R0 ;  /* 0x00000000ff00723e */ /* 0x000fc800000000ff */
[----:B------:R-:W-:-:S05]  /*a660*/  PRMT R0, R0, 0x5410, RZ ;  /* 0x0000541000007816 */ /* 0x000fca00000000ff */
[----:B------:R0:W-:Y:S01]  /*a670*/  STG.E desc[UR36][R16.64], R0 ;  /* 0x0000000010007986 */ /* 0x0001e2000c101924 */
[----:B------:R-:W-:Y:S05]  /*a680*/  BRA `(.L_x_4901) ;  /* 0x0000000800d47947 */ /* 0x000fea0003800000 */
.L_x_4906:
[----:B------:R-:W-:-:S05]  /*a690*/  HADD2.F32 R2, -RZ, R22.H0_H0 ;  /* 0x20000016ff027230 */ /* 0x000fca0000004100 */
[----:B------:R-:W-:-:S06]  /*a6a0*/  FMUL.FTZ R2, R2, 1 ;  /* 0x3f80000002027820 */ /* 0x000fcc0000410000 */
[----:B------:R-:W0:Y:S02]  /*a6b0*/  F2F.F64.F32 R2, R2 ;  /* 0x0000000200027310 */ /* 0x000e240000201800 */
[----:B0-----:R0:W-:Y:S01]  /*a6c0*/  STG.E.64 desc[UR36][R16.64], R2 ;  /* 0x0000000210007986 */ /* 0x0011e2000c101b24 */
[----:B------:R-:W-:Y:S05]  /*a6d0*/  BRA `(.L_x_4901) ;  /* 0x0000000800c07947 */ /* 0x000fea0003800000 */
.L_x_4896:
        /* <DEDUP_REMOVED lines=13> */
.L_x_4910:
[----:B------:R-:W-:Y:S01]  /*a7b0*/  HADD2.F32 R22, -RZ, R22.H0_H0 ;  /* 0x20000016ff167230 */ /* 0x000fe20000004100 */
[----:B------:R-:W-:-:S04]  /*a7c0*/  CS2R R6, SRZ ;  /* 0x0000000000067805 */ /* 0x000fc8000001ff00 */
[----:B------:R-:W-:-:S06]  /*a7d0*/  FMUL.FTZ R4, R22, 1 ;  /* 0x3f80000016047820 */ /* 0x000fcc0000410000 */
[----:B------:R-:W0:Y:S02]  /*a7e0*/  F2F.F64.F32 R4, R4 ;  /* 0x0000000400047310 */ /* 0x000e240000201800 */
[----:B0-----:R0:W-:Y:S01]  /*a7f0*/  STG.E.128 desc[UR36][R16.64], R4 ;  /* 0x0000000410007986 */ /* 0x0011e2000c101d24 */
[----:B------:R-:W-:Y:S05]  /*a800*/  BRA `(.L_x_4901) ;  /* 0x0000000800747947 */ /* 0x000fea0003800000 */
.L_x_4909:
        /* <DEDUP_REMOVED lines=21> */
.L_x_4914:
[----:B------:R-:W-:Y:S05]  /*a960*/  BSYNC B0 ;  /* 0x0000000000007941 */ /* 0x000fea0003800000 */
.L_x_4913:
[----:B------:R-:W-:-:S05]  /*a970*/  LOP3.LUT R3, R0, R3, RZ, 0xfc, !PT ;  /* 0x0000000300037212 */ /* 0x000fca00078efcff */
[----:B------:R0:W-:Y:S01]  /*a980*/  STG.E.U8 desc[UR36][R16.64], R3 ;  /* 0x0000000310007986 */ /* 0x0001e2000c101124 */
[----:B------:R-:W-:Y:S05]  /*a990*/  BRA `(.L_x_4901) ;  /* 0x0000000800107947 */ /* 0x000fea0003800000 */
.L_x_4912:
        /* <DEDUP_REMOVED lines=13> */
.L_x_4916:
[----:B------:R-:W-:Y:S01]  /*aa70*/  IMAD.MOV.U32 R0, RZ, RZ, 0x7f ;  /* 0x0000007fff007424 */ /* 0x000fe200078e00ff */
[----:B------:R-:W-:-:S04]  /*aa80*/  ISETP.GT.U32.AND P0, PT, R2, 0x7f800000, PT ;  /* 0x7f8000000200780c */ /* 0x000fc80003f04070 */
[----:B------:R-:W-:-:S09]  /*aa90*/  SEL R0, R0, 0x7c, P0 ;  /* 0x0000007c00007807 */ /* 0x000fd20000000000 */
.L_x_4917:
[----:B------:R-:W-:Y:S05]  /*aaa0*/  BSYNC B0 ;  /* 0x0000000000007941 */ /* 0x000fea0003800000 */
.L_x_4915:
[----:B------:R-:W-:-:S04]  /*aab0*/  LOP3.LUT R2, R3, 0x80000000, RZ, 0xc0, !PT ;  /* 0x8000000003027812 */ /* 0x000fc800078ec0ff */
[----:B------:R-:W-:-:S04]  /*aac0*/  SHF.R.U32.HI R3, RZ, 0x18, R2 ;  /* 0x00000018ff037819 */ /* 0x000fc80000011602 */
[----:B------:R-:W-:-:S05]  /*aad0*/  LOP3.LUT R3, R0, R3, RZ, 0xfc, !PT ;  /* 0x0000000300037212 */ /* 0x000fca00078efcff */
[----:B------:R0:W-:Y:S01]  /*aae0*/  STG.E.U8 desc[UR36][R16.64], R3 ;  /* 0x0000000310007986 */ /* 0x0001e2000c101124 */
[----:B------:R-:W-:Y:S05]  /*aaf0*/  BRA `(.L_x_4901) ;  /* 0x0000000400b87947 */ /* 0x000fea0003800000 */
.L_x_4911:
[----:B------:R-:W-:-:S05]  /*ab00*/  HADD2.F32 R0, -RZ, R22.H0_H0 ;  /* 0x20000016ff007230 */ /* 0x000fca0000004100 */
[----:B------:R-:W-:-:S05]  /*ab10*/  F2FP.BF16.F32.PACK_AB R0, RZ, R0 ;  /* 0x00000000ff00723e */ /* 0x000fca00000010ff */
[----:B------:R0:W-:Y:S01]  /*ab20*/  STG.E.U16 desc[UR36][R16.64], R0 ;  /* 0x0000000010007986 */ /* 0x0001e2000c101524 */
[----:B------:R-:W-:Y:S05]  /*ab30*/  BRA `(.L_x_4901) ;  /* 0x0000000400a87947 */ /* 0x000fea0003800000 */
.L_x_4908:
        /* <DEDUP_REMOVED lines=12> */
.L_x_4920:
        /* <DEDUP_REMOVED lines=17> */
.L_x_4923:
[----:B------:R-:W-:-:S04]  /*ad10*/  LOP3.LUT R2, R3, 0x80000000, RZ, 0xc0, !PT ;  /* 0x8000000003027812 */ /* 0x000fc800078ec0ff */
[----:B------:R-:W-:-:S04]  /*ad20*/  SHF.R.U32.HI R3, RZ, 0x18, R2 ;  /* 0x00000018ff037819 */ /* 0x000fc80000011602 */
[----:B------:R-:W-:-:S04]  /*ad30*/  LOP3.LUT R0, R0, R3, RZ, 0xfc, !PT ;  /* 0x0000000300007212 */ /* 0x000fc800078efcff */
[----:B------:R-:W-:-:S07]  /*ad40*/  PRMT R8, R0, 0x7610, R8 ;  /* 0x0000761000087816 */ /* 0x000fce0000000008 */
.L_x_4922:
[----:B------:R-:W-:Y:S05]  /*ad50*/  BSYNC B0 ;  /* 0x0000000000007941 */ /* 0x000fea0003800000 */
.L_x_4921:
[----:B------:R0:W-:Y:S01]  /*ad60*/  STG.E.U8 desc[UR36][R16.64], R8 ;  /* 0x0000000810007986 */ /* 0x0001e2000c101124 */
[----:B------:R-:W-:Y:S05]  /*ad70*/  BRA `(.L_x_4901) ;  /* 0x0000000400187947 */ /* 0x000fea0003800000 */
.L_x_4919:
        /* <DEDUP_REMOVED lines=17> */
.L_x_4926:
[----:B------:R-:W-:-:S04]  /*ae90*/  LOP3.LUT R2, R3, 0x80000000, RZ, 0xc0, !PT ;  /* 0x8000000003027812 */ /* 0x000fc800078ec0ff */
[----:B------:R-:W-:-:S04]  /*aea0*/  SHF.R.U32.HI R3, RZ, 0x18, R2 ;  /* 0x00000018ff037819 */ /* 0x000fc80000011602 */
[----:B------:R-:W-:-:S04]  /*aeb0*/  LOP3.LUT R0, R0, R3, RZ, 0xfc, !PT ;  /* 0x0000000300007212 */ /* 0x000fc800078efcff */
[----:B------:R-:W-:-:S07]  /*aec0*/  PRMT R8, R0, 0x7610, R8 ;  /* 0x0000761000087816 */ /* 0x000fce0000000008 */
.L_x_4925:
[----:B------:R-:W-:Y:S05]  /*aed0*/  BSYNC B0 ;  /* 0x0000000000007941 */ /* 0x000fea0003800000 */
.L_x_4924:
[----:B------:R3:W-:Y:S01]  /*aee0*/  STG.E.U8 desc[UR36][R16.64], R8 ;  /* 0x0000000810007986 */ /* 0x0007e2000c101124 */
[----:B------:R-:W-:Y:S05]  /*aef0*/  BRA `(.L_x_4901) ;  /* 0x0000000000b87947 */ /* 0x000fea0003800000 */
.L_x_4918:
        /* <DEDUP_REMOVED lines=22> */
.L_x_4900:
        /* <DEDUP_REMOVED lines=16> */
.L_x_4929:
[----:B------:R-:W-:Y:S05]  /*b160*/  BRA `(.L_x_4901) ;  /* 0x00000000001c7947 */ /* 0x000fea0003800000 */
.L_x_4928:
[----:B------:R-:W-:-:S06]  /*b170*/  HADD2.F32 R2, -RZ, R22.H0_H0 ;  /* 0x20000016ff027230 */ /* 0x000fcc0000004100 */
[----:B------:R-:W0:Y:S02]  /*b180*/  F2I.U64.TRUNC R2, R2 ;  /* 0x0000000200027311 */ /* 0x000e24000020d800 */
[----:B0-----:R2:W-:Y:S01]  /*b190*/  STG.E.64 desc[UR36][R16.64], R2 ;  /* 0x0000000210007986 */ /* 0x0015e2000c101b24 */
[----:B------:R-:W-:Y:S05]  /*b1a0*/  BRA `(.L_x_4901) ;  /* 0x00000000000c7947 */ /* 0x000fea0003800000 */
.L_x_4927:
[----:B------:R-:W-:-:S04]  /*b1b0*/  HADD2.F32 R22, -RZ, R22.H0_H0 ;  /* 0x20000016ff167230 */ /* 0x000fc80000004100 */
[----:B------:R-:W0:Y:S02]  /*b1c0*/  F2I.FTZ.U32.TRUNC.NTZ R3, R22 ;  /* 0x0000001600037305 */ /* 0x000e24000021f000 */
[----:B0-----:R0:W-:Y:S02]  /*b1d0*/  STG.E desc[UR36][R16.64], R3 ;  /* 0x0000000310007986 */ /* 0x0011e4000c101924 */
.L_x_4901:
[----:B------:R-:W-:-:S07]  /*b1e0*/  VIADD R19, R19, 0x80 ;  /* 0x0000008013137836 */ /* 0x000fce0000000000 */
.L_x_4795:
[----:B------:R-:W-:Y:S05]  /*b1f0*/  BSYNC B6 ;  /* 0x0000000000067941 */ /* 0x000fea0003800000 */
.L_x_4794:
        /* <DEDUP_REMOVED lines=384> */
.L_x_4932:
        /* <DEDUP_REMOVED lines=23> */
.L_x_4936:
[----:B------:R-:W2:Y:S02]  /*cb70*/  LDG.E.U8 R2, desc[UR36][R2.64] ;  /* 0x0000002402027981 */ /* 0x000ea4000c1e1100 */
[----:B--2---:R-:W-:-:S04]  /*cb80*/  I2FP.F32.U32 R0, R2 ;  /* 0x0000000200007245 */ /* 0x004fc80000201000 */
[----:B------:R-:W-:-:S04]  /*cb90*/  F2FP.F16.F32.PACK_AB R0, RZ, R0 ;  /* 0x00000000ff00723e */ /* 0x000fc800000000ff */
[----:B------:R-:W-:Y:S01]  /*cba0*/  PRMT R22, R0, 0x7610, R22 ;  /* 0x0000761000167816 */ /* 0x000fe20000000016 */
[----:B------:R-:W-:Y:S06]  /*cbb0*/  BRA `(.L_x_4938) ;  /* 0x0000000c00bc7947 */ /* 0x000fec0003800000 */
.L_x_4935:
        /* <DEDUP_REMOVED lines=11> */
.L_x_4940:
[----:B------:R-:W2:Y:S02]  /*cc70*/  LDG.E R2, desc[UR36][R2.64] ;  /* 0x0000002402027981 */ /* 0x000ea4000c1e1900 */
[----:B--2---:R-:W-:-:S04]  /*cc80*/  I2FP.F32.S32 R0, R2 ;  /* 0x0000000200007245 */ /* 0x004fc80000201400 */
[----:B------:R-:W-:-:S04]  /*cc90*/  F2FP.F16.F32.PACK_AB R0, RZ, R0 ;  /* 0x00000000ff00723e */ /* 0x000fc800000000ff */
[----:B------:R-:W-:Y:S01]  /*cca0*/  PRMT R22, R0, 0x7610, R22 ;  /* 0x0000761000167816 */ /* 0x000fe20000000016 */
[----:B------:R-:W-:Y:S06]  /*ccb0*/  BRA `(.L_x_4938) ;  /* 0x0000000c007c7947 */ /* 0x000fec0003800000 */
.L_x_4939:
[----:B------:R-:W2:Y:S02]  /*ccc0*/  LDG.E.U16 R2, desc[UR36][R2.64] ;  /* 0x0000002402027981 */ /* 0x000ea4000c1e1500 */
[----:B--2---:R-:W0:Y:S02]  /*ccd0*/  I2F.S16 R0, R2 ;  /* 0x0000000200007306 */ /* 0x004e240000101400 */
[----:B0-----:R-:W-:-:S04]  /*cce0*/  F2FP.F16.F32.PACK_AB R0, RZ, R0 ;  /* 0x00000000ff00723e */ /* 0x001fc800000000ff */
[----:B------:R-:W-:Y:S01]  /*ccf0*/  PRMT R22, R0, 0x7610, R22 ;  /* 0x0000761000167816 */ /* 0x000fe20000000016 */
[----:B------:R-:W-:Y:S06]  /*cd00*/  BRA `(.L_x_4938) ;  /* 0x0000000c00687947 */ /* 0x000fec0003800000 */
.L_x_4934:
        /* <DEDUP_REMOVED lines=9> */
.L_x_4942:
[----:B------:R1:W5:Y:S01]  /*cda0*/  LDG.E.U16 R22, desc[UR36][R2.64] ;  /* 0x0000002402167981 */ /* 0x000362000c1e1500 */
[----:B------:R-:W-:Y:S05]  /*cdb0*/  BRA `(.L_x_4938) ;  /* 0x0000000c003c7947 */ /* 0x000fea0003800000 */
.L_x_4941:
        /* <DEDUP_REMOVED lines=9> */
.L_x_4944:
[----:B------:R0:W5:Y:S01]  /*ce50*/  LDG.E.U16 R22, desc[UR36][R2.64] ;  /* 0x0000002402167981 */ /* 0x000162000c1e1500 */
[----:B------:R-:W-:Y:S05]  /*ce60*/  BRA `(.L_x_4938) ;  /* 0x0000000c00107947 */ /* 0x000fea0003800000 */
.L_x_4943:
        /* <DEDUP_REMOVED lines=9> */
.L_x_4933:
        /* <DEDUP_REMOVED lines=14> */
.L_x_4947:
        /* <DEDUP_REMOVED lines=9> */
.L_x_4946:
        /* <DEDUP_REMOVED lines=28> */
.L_x_4949:
        /* <DEDUP_REMOVED lines=15> */
.L_x_4948:
[----:B------:R-:W2:Y:S02]  /*d320*/  LDG.E.U16 R0, desc[UR36][R2.64] ;  /* 0x0000002402007981 */ /* 0x000ea4000c1e1500 */
[----:B--2---:R-:W-:-:S05]  /*d330*/  IMAD.U32 R0, R0, 0x10000, RZ ;  /* 0x0001000000007824 */ /* 0x004fca00078e00ff */
[----:B------:R-:W-:-:S04]  /*d340*/  F2FP.F16.F32.PACK_AB R0, RZ, R0 ;  /* 0x00000000ff00723e */ /* 0x000fc800000000ff */
[----:B------:R-:W-:Y:S01]  /*d350*/  PRMT R22, R0, 0x7610, R22 ;  /* 0x0000761000167816 */ /* 0x000fe20000000016 */
[----:B------:R-:W-:Y:S06]  /*d360*/  BRA `(.L_x_4938) ;  /* 0x0000000400d07947 */ /* 0x000fec0003800000 */
.L_x_4945:
        /* <DEDUP_REMOVED lines=13> */
.L_x_4952:
        /* <DEDUP_REMOVED lines=21> */
.L_x_4956:
[----:B------:R-:W-:Y:S05]  /*d590*/  BSYNC B1 ;  /* 0x0000000000017941 */ /* 0x000fea0003800000 */
.L_x_4955:
[----:B------:R-:W-:Y:S01]  /*d5a0*/  LEA R3, R0, 0x3b800000, 0x17 ;  /* 0x3b80000000037811 */ /* 0x000fe200078eb8ff */
[----:B------:R-:W-:-:S05]  /*d5b0*/  IMAD.SHL.U32 R0, R2, 0x100000, RZ ;  /* 0x0010000002007824 */ /* 0x000fca00078e00ff */
[----:B------:R-:W-:-:S07]  /*d5c0*/  LOP3.LUT R0, R3, R0, R4, 0xfe, !PT ;  /* 0x0000000003007212 */ /* 0x000fce00078efe04 */
.L_x_4954:
[----:B------:R-:W-:Y:S05]  /*d5d0*/  BSYNC B0 ;  /* 0x0000000000007941 */ /* 0x000fea0003800000 */
.L_x_4953:
[----:B------:R-:W-:-:S04]  /*d5e0*/  F2FP.F16.F32.PACK_AB R0, RZ, R0 ;  /* 0x00000000ff00723e */ /* 0x000fc800000000ff */
[----:B------:R-:W-:Y:S01]  /*d5f0*/  PRMT R22, R0, 0x7610, R22 ;  /* 0x0000761000167816 */ /* 0x000fe20000000016 */
[----:B------:R-:W-:Y:S06]  /*d600*/  BRA `(.L_x_4938) ;  /* 0x0000000400287947 */ /* 0x000fec0003800000 */
.L_x_4951:
        /* <DEDUP_REMOVED lines=21> */
.L_x_4960:
[----:B------:R-:W-:Y:S05]  /*d760*/  BSYNC B1 ;  /* 0x0000000000017941 */ /* 0x000fea0003800000 */
.L_x_4959:
[----:B------:R-:W-:Y:S01]  /*d770*/  LEA R3, R0, 0x37800000, 0x17 ;  /* 0x3780000000037811 */ /* 0x000fe200078eb8ff */
[----:B------:R-:W-:-:S05]  /*d780*/  IMAD.SHL.U32 R0, R2, 0x200000, RZ ;  /* 0x0020000002007824 */ /* 0x000fca00078e00ff */
[----:B------:R-:W-:-:S07]  /*d790*/  LOP3.LUT R0, R3, R0, R4, 0xfe, !PT ;  /* 0x0000000003007212 */ /* 0x000fce00078efe04 */
.L_x_4958:
[----:B------:R-:W-:Y:S05]  /*d7a0*/  BSYNC B0 ;  /* 0x0000000000007941 */ /* 0x000fea0003800000 */
.L_x_4957:
[----:B------:R-:W-:-:S04]  /*d7b0*/  F2FP.F16.F32.PACK_AB R0, RZ, R0 ;  /* 0x00000000ff00723e */ /* 0x000fc800000000ff */
[----:B------:R-:W-:Y:S01]  /*d7c0*/  PRMT R22, R0, 0x7610, R22 ;  /* 0x0000761000167816 */ /* 0x000fe20000000016 */
[----:B------:R-:W-:Y:S06]  /*d7d0*/  BRA `(.L_x_4938) ;  /* 0x0000000000b47947 */ /* 0x000fec0003800000 */
.L_x_4950:
        /* <DEDUP_REMOVED lines=14> */
.L_x_4964:
[----:B------:R-:W-:Y:S05]  /*d8c0*/  BSYNC B0 ;  /* 0x0000000000007941 */ /* 0x000fea0003800000 */
.L_x_4963:
[----:B------:R-:W-:-:S04]  /*d8d0*/  F2FP.F16.F32.PACK_AB R0, RZ, R0 ;  /* 0x00000000ff00723e */ /* 0x000fc800000000ff */
[----:B------:R-:W-:Y:S01]  /*d8e0*/  PRMT R22, R0, 0x7610, R22 ;  /* 0x0000761000167816 */ /* 0x000fe20000000016 */
[----:B------:R-:W-:Y:S06]  /*d8f0*/  BRA `(.L_x_4938) ;  /* 0x00000000006c7947 */ /* 0x000fec0003800000 */
.L_x_4937:
        /* <DEDUP_REMOVED lines=16> */
.L_x_4965:
[----:B------:R-:W-:Y:S01]  /*da00*/  PRMT R22, RZ, 0x7610, R22 ;  /* 0x00007610ff167816 */ /* 0x000fe20000000016 */
[----:B------:R-:W-:Y:S06]  /*da10*/  BRA `(.L_x_4938) ;  /* 0x0000000000247947 */ /* 0x000fec0003800000 */
.L_x_4962:
[----:B------:R-:W2:Y:S02]  /*da20*/  LDG.E.64 R2, desc[UR36][R2.64] ;  /* 0x0000002402027981 */ /* 0x000ea4000c1e1b00 */
[----:B--2---:R-:W0:Y:S02]  /*da30*/  I2F.U64 R0, R2 ;  /* 0x0000000200007312 */ /* 0x004e240000301000 */
[----:B0-----:R-:W-:-:S04]  /*da40*/  F2FP.F16.F32.PACK_AB R0, RZ, R0 ;  /* 0x00000000ff00723e */ /* 0x001fc800000000ff */
[----:B------:R-:W-:Y:S01]  /*da50*/  PRMT R22, R0, 0x7610, R22 ;  /* 0x0000761000167816 */ /* 0x000fe20000000016 */
[----:B------:R-:W-:Y:S06]  /*da60*/  BRA `(.L_x_4938) ;  /* 0x0000000000107947 */ /* 0x000fec0003800000 */
.L_x_4961:
[----:B------:R-:W2:Y:S02]  /*da70*/  LDG.E R2, desc[UR36][R2.64] ;  /* 0x0000002402027981 */ /* 0x000ea4000c1e1900 */
[----:B--2---:R-:W-:-:S04]  /*da80*/  I2FP.F32.U32 R0, R2 ;  /* 0x0000000200007245 */ /* 0x004fc80000201000 */
[----:B------:R-:W-:-:S04]  /*da90*/  F2FP.F16.F32.PACK_AB R0, RZ, R0 ;  /* 0x00000000ff00723e */ /* 0x000fc800000000ff */
[----:B------:R-:W-:-:S07]  /*daa0*/  PRMT R22, R0, 0x7610, R22 ;  /* 0x0000761000167816 */ /* 0x000fce0000000016 */
.L_x_4938:
        /* <DEDUP_REMOVED lines=20> */
.L_x_4969:
[----:B------:R-:W2:Y:S02]  /*dbf0*/  LDG.E.U8 R2, desc[UR36][R2.64] ;  /* 0x0000002402027981 */ /* 0x000ea4000c1e1100 */
[----:B--2---:R-:W-:-:S04]  /*dc00*/  I2FP.F32.U32 R0, R2 ;  /* 0x0000000200007245 */ /* 0x004fc80000201000 */
[----:B------:R-:W-:-:S04]  /*dc10*/  F2FP.F16.F32.PACK_AB R0, RZ, R0 ;  /* 0x00000000ff00723e */ /* 0x000fc800000000ff */
[----:B------:R-:W-:Y:S01]  /*dc20*/  PRMT R23, R0, 0x7610, R23 ;  /* 0x0000761000177816 */ /* 0x000fe20000000017 */
[----:B------:R-:W-:Y:S06]  /*dc30*/  BRA `(.L_x_4971) ;  /* 0x0000000c00bc7947 */ /* 0x000fec0003800000 */
.L_x_4968:
        /* <DEDUP_REMOVED lines=11> */
.L_x_4973:
[----:B------:R-:W2:Y:S02]  /*dcf0*/  LDG.E R2, desc[UR36][R2.64] ;  /* 0x0000002402027981 */ /* 0x000ea4000c1e1900 */
[----:B--2---:R-:W-:-:S04]  /*dd00*/  I2FP.F32.S32 R0, R2 ;  /* 0x0000000200007245 */ /* 0x004fc80000201400 */
[----:B------:R-:W-:-:S04]  /*dd10*/  F2FP.F16.F32.PACK_AB R0, RZ, R0 ;  /* 0x00000000ff00723e */ /* 0x000fc800000000ff */
[----:B------:R-:W-:Y:S01]  /*dd20*/  PRMT R23, R0, 0x7610, R23 ;  /* 0x0000761000177816 */ /* 0x000fe20000000017 */
[----:B------:R-:W-:Y:S06]  /*dd30*/  BRA `(.L_x_4971) ;  /* 0x0000000c007c7947 */ /* 0x000fec0003800000 */
.L_x_4972:
[----:B------:R-:W2:Y:S02]  /*dd40*/  LDG.E.U16 R2, desc[UR36][R2.64] ;  /* 0x0000002402027981 */ /* 0x000ea4000c1e1500 */
[----:B--2---:R-:W0:Y:S02]  /*dd50*/  I2F.S16 R0, R2 ;  /* 0x0000000200007306 */ /* 0x004e240000101400 */
[----:B0-----:R-:W-:-:S04]  /*dd60*/  F2FP.F16.F32.PACK_AB R0, RZ, R0 ;  /* 0x00000000ff00723e */ /* 0x001fc800000000ff */
[----:B------:R-:W-:Y:S01]  /*dd70*/  PRMT R23, R0, 0x7610, R23 ;  /* 0x0000761000177816 */ /* 0x000fe20000000017 */
[----:B------:R-:W-:Y:S06]  /*dd80*/  BRA `(.L_x_4971) ;  /* 0x0000000c00687947 */ /* 0x000fec0003800000 */
.L_x_4967:
        /* <DEDUP_REMOVED lines=9> */
.L_x_4975:
[----:B------:R1:W5:Y:S01]  /*de20*/  LDG.E.U16 R23, desc[UR36][R2.64] ;  /* 0x0000002402177981 */ /* 0x000362000c1e1500 */
[----:B------:R-:W-:Y:S05]  /*de30*/  BRA `(.L_x_4971) ;  /* 0x0000000c003c7947 */ /* 0x000fea0003800000 */
.L_x_4974:
        /* <DEDUP_REMOVED lines=9> */
.L_x_4977:
[----:B------:R0:W5:Y:S01]  /*ded0*/  LDG.E.U16 R23, desc[UR36][R2.64] ;  /* 0x0000002402177981 */ /* 0x000162000c1e1500 */
[----:B------:R-:W-:Y:S05]  /*dee0*/  BRA `(.L_x_4971) ;  /* 0x0000000c00107947 */ /* 0x000fea0003800000 */
.L_x_4976:
        /* <DEDUP_REMOVED lines=9> */
.L_x_4966:
        /* <DEDUP_REMOVED lines=14> */
.L_x_4980:
        /* <DEDUP_REMOVED lines=9> */
.L_x_4979:
        /* <DEDUP_REMOVED lines=28> */
.L_x_4982:
        /* <DEDUP_REMOVED lines=15> */
.L_x_4981:
[----:B------:R-:W2:Y:S02]  /*e3a0*/  LDG.E.U16 R0, desc[UR36][R2.64] ;  /* 0x0000002402007981 */ /* 0x000ea4000c1e1500 */
[----:B--2---:R-:W-:-:S05]  /*e3b0*/  IMAD.U32 R0, R0, 0x10000, RZ ;  /* 0x0001000000007824 */ /* 0x004fca00078e00ff */
[----:B------:R-:W-:-:S04]  /*e3c0*/  F2FP.F16.F32.PACK_AB R0, RZ, R0 ;  /* 0x00000000ff00723e */ /* 0x000fc800000000ff */
[----:B------:R-:W-:Y:S01]  /*e3d0*/  PRMT R23, R0, 0x7610, R23 ;  /* 0x0000761000177816 */ /* 0x000fe20000000017 */
[----:B------:R-:W-:Y:S06]  /*e3e0*/  BRA `(.L_x_4971) ;  /* 0x0000000400d07947 */ /* 0x000fec0003800000 */
.L_x_4978:
        /* <DEDUP_REMOVED lines=13> */
.L_x_4985:
        /* <DEDUP_REMOVED lines=21> */
.L_x_4989:
[----:B------:R-:W-:Y:S05]  /*e610*/  BSYNC B1 ;  /* 0x0000000000017941 */ /* 0x000fea0003800000 */
.L_x_4988:
[----:B------:R-:W-:Y:S01]  /*e620*/  LEA R3, R0, 0x3b800000, 0x17 ;  /* 0x3b80000000037811 */ /* 0x000fe200078eb8ff */
[----:B------:R-:W-:-:S05]  /*e630*/  IMAD.SHL.U32 R0, R2, 0x100000, RZ ;  /* 0x0010000002007824 */ /* 0x000fca00078e00ff */
[----:B------:R-:W-:-:S07]  /*e640*/  LOP3.LUT R0, R3, R0, R4, 0xfe, !PT ;  /* 0x0000000003007212 */ /* 0x000fce00078efe04 */
.L_x_4987:
[----:B------:R-:W-:Y:S05]  /*e650*/  BSYNC B0 ;  /* 0x0000000000007941 */ /* 0x000fea0003800000 */
.L_x_4986:
[----:B------:R-:W-:-:S04]  /*e660*/  F2FP.F16.F32.PACK_AB R0, RZ, R0 ;  /* 0x00000000ff00723e */ /* 0x000fc800000000ff */
[----:B------:R-:W-:Y:S01]  /*e670*/  PRMT R23, R0, 0x7610, R23 ;  /* 0x0000761000177816 */ /* 0x000fe20000000017 */
[----:B------:R-:W-:Y:S06]  /*e680*/  BRA `(.L_x_4971) ;  /* 0x0000000400287947 */ /* 0x000fec0003800000 */
.L_x_4984:
        /* <DEDUP_REMOVED lines=21> */
.L_x_4993:
[----:B------:R-:W-:Y:S05]  /*e7e0*/  BSYNC B1 ;  /* 0x0000000000017941 */ /* 0x000fea0003800000 */
.L_x_4992:
[----:B------:R-:W-:Y:S01]  /*e7f0*/  LEA R3, R0, 0x37800000, 0x17 ;  /* 0x3780000000037811 */ /* 0x000fe200078eb8ff */
[----:B------:R-:W-:-:S05]  /*e800*/  IMAD.SHL.U32 R0, R2, 0x200000, RZ ;  /* 0x0020000002007824 */ /* 0x000fca00078e00ff */
[----:B------:R-:W-:-:S07]  /*e810*/  LOP3.LUT R0, R3, R0, R4, 0xfe, !PT ;  /* 0x0000000003007212 */ /* 0x000fce00078efe04 */
.L_x_4991:
[----:B------:R-:W-:Y:S05]  /*e820*/  BSYNC B0 ;  /* 0x0000000000007941 */ /* 0x000fea0003800000 */
.L_x_4990:
[----:B------:R-:W-:-:S04]  /*e830*/  F2FP.F16.F32.PACK_AB R0, RZ, R0 ;  /* 0x00000000ff00723e */ /* 0x000fc800000000ff */
[----:B------:R-:W-:Y:S01]  /*e840*/  PRMT R23, R0, 0x7610, R23 ;  /* 0x0000761000177816 */ /* 0x000fe20000000017 */
[----:B------:R-:W-:Y:S06]  /*e850*/  BRA `(.L_x_4971) ;  /* 0x0000000000b47947 */ /* 0x000fec0003800000 */
.L_x_4983:
        /* <DEDUP_REMOVED lines=14> */
.L_x_4997:
[----:B------:R-:W-:Y:S05]  /*e940*/  BSYNC B0 ;  /* 0x0000000000007941 */ /* 0x000fea0003800000 */
.L_x_4996:
[----:B------:R-:W-:-:S04]  /*e950*/  F2FP.F16.F32.PACK_AB R0, RZ, R0 ;  /* 0x00000000ff00723e */ /* 0x000fc800000000ff */
[----:B------:R-:W-:Y:S01]  /*e960*/  PRMT R23, R0, 0x7610, R23 ;  /* 0x0000761000177816 */ /* 0x000fe20000000017 */
[----:B------:R-:W-:Y:S06]  /*e970*/  BRA `(.L_x_4971) ;  /* 0x00000000006c7947 */ /* 0x000fec0003800000 */
.L_x_4970:
        /* <DEDUP_REMOVED lines=16> */
.L_x_4998:
[----:B------:R-:W-:Y:S01]  /*ea80*/  PRMT R23, RZ, 0x7610, R23 ;  /* 0x00007610ff177816 */ /* 0x000fe20000000017 */
[----:B------:R-:W-:Y:S06]  /*ea90*/  BRA `(.L_x_4971) ;  /* 0x0000000000247947 */ /* 0x000fec0003800000 */
.L_x_4995:
[----:B------:R-:W2:Y:S02]  /*eaa0*/  LDG.E.64 R2, desc[UR36][R2.64] ;  /* 0x0000002402027981 */ /* 0x000ea4000c1e1b00 */
[----:B--2---:R-:W0:Y:S02]  /*eab0*/  I2F.U64 R0, R2 ;  /* 0x0000000200007312 */ /* 0x004e240000301000 */
[----:B0-----:R-:W-:-:S04]  /*eac0*/  F2FP.F16.F32.PACK_AB R0, RZ, R0 ;  /* 0x00000000ff00723e */ /* 0x001fc800000000ff */
[----:B------:R-:W-:Y:S01]  /*ead0*/  PRMT R23, R0, 0x7610, R23 ;  /* 0x0000761000177816 */ /* 0x000fe20000000017 */
[----:B------:R-:W-:Y:S06]  /*eae0*/  BRA `(.L_x_4971) ;  /* 0x0000000000107947 */ /* 0x000fec0003800000 */
.L_x_4994:
[----:B------:R-:W2:Y:S02]  /*eaf0*/  LDG.E R2, desc[UR36][R2.64] ;  /* 0x0000002402027981 */ /* 0x000ea4000c1e1900 */
[----:B--2---:R-:W-:-:S04]  /*eb00*/  I2FP.F32.U32 R0, R2 ;  /* 0x0000000200007245 */ /* 0x004fc80000201000 */
[----:B------:R-:W-:-:S04]  /*eb10*/  F2FP.F16.F32.PACK_AB R0, RZ, R0 ;  /* 0x00000000ff00723e */ /* 0x000fc800000000ff */
[----:B------:R-:W-:-:S07]  /*eb20*/  PRMT R23, R0, 0x7610, R23 ;  /* 0x0000761000177816 */ /* 0x000fce0000000017 */
.L_x_4971:
        /* <DEDUP_REMOVED lines=19> */
.L_x_5002:
[----:B------:R-:W2:Y:S02]  /*ec60*/  LDG.E.U8 R2, desc[UR36][R2.64] ;  /* 0x0000002402027981 */ /* 0x000ea4000c1e1100 */
[----:B--2---:R-:W-:-:S04]  /*ec70*/  I2FP.F32.U32 R0, R2 ;  /* 0x0000000200007245 */ /* 0x004fc80000201000 */
[----:B------:R-:W-:Y:S01]  /*ec80*/  F2FP.F16.F32.PACK_AB R0, RZ, R0 ;  /* 0x00000000ff00723e */ /* 0x000fe200000000ff */
[----:B------:R-:W-:Y:S06]  /*ec90*/  BRA `(.L_x_5004) ;  /* 0x0000000c00887947 */ /* 0x000fec0003800000 */
.L_x_5001:
        /* <DEDUP_REMOVED lines=10> */
.L_x_5006:
[----:B------:R-:W2:Y:S02]  /*ed40*/  LDG.E R2, desc[UR36][R2.64] ;  /* 0x0000002402027981 */ /* 0x000ea4000c1e1900 */
[----:B--2---:R-:W-:-:S04]  /*ed50*/  I2FP.F32.S32 R0, R2 ;  /* 0x0000000200007245 */ /* 0x004fc80000201400 */
[----:B------:R-:W-:Y:S01]  /*ed60*/  F2FP.F16.F32.PACK_AB R0, RZ, R0 ;  /* 0x00000000ff00723e */ /* 0x000fe200000000ff */
[----:B------:R-:W-:Y:S06]  /*ed70*/  BRA `(.L_x_5004) ;  /* 0x0000000c00507947 */ /* 0x000fec0003800000 */
.L_x_5005:
[----:B------:R-:W2:Y:S02]  /*ed80*/  LDG.E.U16 R2, desc[UR36][R2.64] ;  /* 0x0000002402027981 */ /* 0x000ea4000c1e1500 */
[----:B--2---:R-:W0:Y:S02]  /*ed90*/  I2F.S16 R0, R2 ;  /* 0x0000000200007306 */ /* 0x004e240000101400 */
[----:B0-----:R-:W-:Y:S01]  /*eda0*/  F2FP.F16.F32.PACK_AB R0, RZ, R0 ;  /* 0x00000000ff00723e */ /* 0x001fe200000000ff */
[----:B------:R-:W-:Y:S06]  /*edb0*/  BRA `(.L_x_5004) ;  /* 0x0000000c00407947 */ /* 0x000fec0003800000 */
.L_x_5000:
        /* <DEDUP_REMOVED lines=9> */
.L_x_5008:
[----:B------:R0:W5:Y:S01]  /*ee50*/  LDG.E.U16 R0, desc[UR36][R2.64] ;  /* 0x0000002402007981 */ /* 0x000162000c1e1500 */
[----:B------:R-:W-:Y:S05]  /*ee60*/  BRA `(.L_x_5004) ;  /* 0x0000000c00147947 */ /* 0x000fea0003800000 */
.L_x_5007:
        /* <DEDUP_REMOVED lines=9> */
.L_x_5010:
[----:B------:R1:W5:Y:S01]  /*ef00*/  LDG.E.U16 R0, desc[UR36][R2.64] ;  /* 0x0000002402007981 */ /* 0x000362000c1e1500 */
[----:B------:R-:W-:Y:S05]  /*ef10*/  BRA `(.L_x_5004) ;  /* 0x0000000800e87947 */ /* 0x000fea0003800000 */
.L_x_5009:
        /* <DEDUP_REMOVED lines=8> */
.L_x_4999:
        /* <DEDUP_REMOVED lines=13> */
.L_x_5013:
        /* <DEDUP_REMOVED lines=8> */
.L_x_5012:
        /* <DEDUP_REMOVED lines=28> */
.L_x_5015:
        /* <DEDUP_REMOVED lines=15> */
.L_x_5014:
[----:B------:R-:W2:Y:S02]  /*f3a0*/  LDG.E.U16 R0, desc[UR36][R2.64] ;  /* 0x0000002402007981 */ /* 0x000ea4000c1e1500 */
[----:B--2---:R-:W-:-:S05]  /*f3b0*/  IMAD.U32 R0, R0, 0x10000, RZ ;  /* 0x0001000000007824 */ /* 0x004fca00078e00ff */
[----:B------:R-:W-:Y:S01]  /*f3c0*/  F2FP.F16.F32.PACK_AB R0, RZ, R0 ;  /* 0x00000000ff00723e */ /* 0x000fe200000000ff */
[----:B------:R-:W-:Y:S06]  /*f3d0*/  BRA `(.L_x_5004) ;  /* 0x0000000400b87947 */ /* 0x000fec0003800000 */
.L_x_5011:
        /* <DEDUP_REMOVED lines=12> */
.L_x_5018:
        /* <DEDUP_REMOVED lines=21> */
.L_x_5022:
[----:B------:R-:W-:Y:S05]  /*f5f0*/  BSYNC B1 ;  /* 0x0000000000017941 */ /* 0x000fea0003800000 */
.L_x_5021:
[----:B------:R-:W-:Y:S01]  /*f600*/  LEA R3, R0, 0x3b800000, 0x17 ;  /* 0x3b80000000037811 */ /* 0x000fe200078eb8ff */
[----:B------:R-:W-:-:S05]  /*f610*/  IMAD.SHL.U32 R0, R2, 0x100000, RZ ;  /* 0x0010000002007824 */ /* 0x000fca00078e00ff */
[----:B------:R-:W-:-:S07]  /*f620*/  LOP3.LUT R0, R3, R0, R4, 0xfe, !PT ;  /* 0x0000000003007212 */ /* 0x000fce00078efe04 */
.L_x_5020:
[----:B------:R-:W-:Y:S05]  /*f630*/  BSYNC B0 ;  /* 0x0000000000007941 */ /* 0x000fea0003800000 */
.L_x_5019:
[----:B------:R-:W-:Y:S01]  /*f640*/  F2FP.F16.F32.PACK_AB R0, RZ, R0 ;  /* 0x00000000ff00723e */ /* 0x000fe200000000ff */
[----:B------:R-:W-:Y:S06]  /*f650*/  BRA `(.L_x_5004) ;  /* 0x0000000400187947 */ /* 0x000fec0003800000 */
.L_x_5017:
        /* <DEDUP_REMOVED lines=21> */
.L_x_5026:
[----:B------:R-:W-:Y:S05]  /*f7b0*/  BSYNC B1 ;  /* 0x0000000000017941 */ /* 0x000fea0003800000 */
.L_x_5025:
[----:B------:R-:W-:Y:S01]  /*f7c0*/  LEA R3, R0, 0x37800000, 0x17 ;  /* 0x3780000000037811 */ /* 0x000fe200078eb8ff */
[----:B------:R-:W-:-:S05]  /*f7d0*/  IMAD.SHL.U32 R0, R2, 0x200000, RZ ;  /* 0x0020000002007824 */ /* 0x000fca00078e00ff */
[----:B------:R-:W-:-:S07]  /*f7e0*/  LOP3.LUT R0, R3, R0, R4, 0xfe, !PT ;  /* 0x0000000003007212 */ /* 0x000fce00078efe04 */
.L_x_5024:
[----:B------:R-:W-:Y:S05]  /*f7f0*/  BSYNC B0 ;  /* 0x0000000000007941 */ /* 0x000fea0003800000 */
.L_x_5023:
[----:B------:R-:W-:Y:S01]  /*f800*/  F2FP.F16.F32.PACK_AB R0, RZ, R0 ;  /* 0x00000000ff00723e */ /* 0x000fe200000000ff */
[----:B------:R-:W-:Y:S06]  /*f810*/  BRA `(.L_x_5004) ;  /* 0x0000000000a87947 */ /* 0x000fec0003800000 */
.L_x_5016:
        /* <DEDUP_REMOVED lines=14> */
.L_x_5030:
[----:B------:R-:W-:Y:S05]  /*f900*/  BSYNC B0 ;  /* 0x0000000000007941 */ /* 0x000fea0003800000 */
.L_x_5029:
[----:B------:R-:W-:Y:S01]  /*f910*/  F2FP.F16.F32.PACK_AB R0, RZ, R0 ;  /* 0x00000000ff00723e */ /* 0x000fe200000000ff */
[----:B------:R-:W-:Y:S06]  /*f920*/  BRA `(.L_x_5004) ;  /* 0x0000000000647947 */ /* 0x000fec0003800000 */
.L_x_5003:
        /* <DEDUP_REMOVED lines=16> */
.L_x_5031:
[----:B------:R-:W-:Y:S01]  /*fa30*/  PRMT R0, RZ, 0x7610, R0 ;  /* 0x00007610ff007816 */ /* 0x000fe20000000000 */
[----:B------:R-:W-:Y:S06]  /*fa40*/  BRA `(.L_x_5004) ;  /* 0x00000000001c7947 */ /* 0x000fec0003800000 */
.L_x_5028:
[----:B------:R-:W2:Y:S02]  /*fa50*/  LDG.E.64 R2, desc[UR36][R2.64] ;  /* 0x0000002402027981 */ /* 0x000ea4000c1e1b00 */
[----:B--2---:R-:W0:Y:S02]  /*fa60*/  I2F.U64 R0, R2 ;  /* 0x0000000200007312 */ /* 0x004e240000301000 */
[----:B0-----:R-:W-:Y:S01]  /*fa70*/  F2FP.F16.F32.PACK_AB R0, RZ, R0 ;  /* 0x00000000ff00723e */ /* 0x001fe200000000ff */
[----:B------:R-:W-:Y:S06]  /*fa80*/  BRA `(.L_x_5004) ;  /* 0x00000000000c7947 */ /* 0x000fec0003800000 */
.L_x_5027:
[----:B------:R-:W2:Y:S02]  /*fa90*/  LDG.E R2, desc[UR36][R2.64] ;  /* 0x0000002402027981 */ /* 0x000ea4000c1e1900 */
[----:B--2---:R-:W-:-:S04]  /*faa0*/  I2FP.F32.U32 R0, R2 ;  /* 0x0000000200007245 */ /* 0x004fc80000201000 */
[----:B------:R-:W-:-:S07]  /*fab0*/  F2FP.F16.F32.PACK_AB R0, RZ, R0 ;  /* 0x00000000ff00723e */ /* 0x000fce00000000ff */
.L_x_5004:
        /* <DEDUP_REMOVED lines=25> */
.L_x_5035:
[----:B------:R-:W-:-:S06]  /*fc50*/  HADD2.F32 R3, -RZ, R22.H0_H0 ;  /* 0x20000016ff037230 */ /* 0x000fcc0000004100 */
[----:B------:R-:W0:Y:S02]  /*fc60*/  F2I.S64.TRUNC R2, R3 ;  /* 0x0000000300027311 */ /* 0x000e24000020d900 */
[----:B0-----:R0:W-:Y:S01]  /*fc70*/  STG.E.U8 desc[UR36][R16.64], R2 ;  /* 0x0000000210007986 */ /* 0x0011e2000c101124 */
[----:B------:R-:W-:Y:S05]  /*fc80*/  BRA `(.L_x_5037) ;  /* 0x0000000c00847947 */ /* 0x000fea0003800000 */
.L_x_5034:
        /* <DEDUP_REMOVED lines=10> */
.L_x_5039:
[----:B------:R-:W-:-:S04]  /*fd30*/  HADD2.F32 R22, -RZ, R22.H0_H0 ;  /* 0x20000016ff167230 */ /* 0x000fc80000004100 */
[----:B------:R-:W0:Y:S02]  /*fd40*/  F2I.FTZ.TRUNC.NTZ R3, R22 ;  /* 0x0000001600037305 */ /* 0x000e24000021f100 */
[----:B0-----:R0:W-:Y:S01]  /*fd50*/  STG.E desc[UR36][R16.64], R3 ;  /* 0x0000000310007986 */ /* 0x0011e2000c101924 */
[----:B------:R-:W-:Y:S05]  /*fd60*/  BRA `(.L_x_5037) ;  /* 0x0000000c004c7947 */ /* 0x000fea0003800000 */
.L_x_5038:
[----:B------:R-:W-:-:S04]  /*fd70*/  HADD2.F32 R22, -RZ, R22.H0_H0 ;  /* 0x20000016ff167230 */ /* 0x000fc80000004100 */
[----:B------:R-:W0:Y:S02]  /*fd80*/  F2I.FTZ.TRUNC.NTZ R3, R22 ;  /* 0x0000001600037305 */ /* 0x000e24000021f100 */
[----:B0-----:R0:W-:Y:S01]  /*fd90*/  STG.E.U16 desc[UR36][R16.64], R3 ;  /* 0x0000000310007986 */ /* 0x0011e2000c101524 */
[----:B------:R-:W-:Y:S05]  /*fda0*/  BRA `(.L_x_5037) ;  /* 0x0000000c003c7947 */ /* 0x000fea0003800000 */
.L_x_5033:
        /* <DEDUP_REMOVED lines=9> */
.L_x_5041:
[----:B------:R0:W-:Y:S01]  /*fe40*/  STG.E.U16 desc[UR36][R16.64], R22 ;  /* 0x0000001610007986 */ /* 0x0001e2000c101524 */
[----:B------:R-:W-:Y:S05]  /*fe50*/  BRA `(.L_x_5037) ;  /* 0x0000000c00107947 */ /* 0x000fea0003800000 */
.L_x_5040:
        /* <DEDUP_REMOVED lines=10> */
.L_x_5043:
[----:B------:R-:W-:-:S05]  /*ff00*/  HADD2.F32 R0, -RZ, R22.H0_H0 ;  /* 0x20000016ff007230 */ /* 0x000fca0000004100 */
[----:B------:R-:W-:-:S04]  /*ff10*/  F2FP.F16.F32.PACK_AB R0, RZ, R0 ;  /* 0x00000000ff00723e */ /* 0x000fc800000000ff */
[----:B------:R-:W-:-:S05]  /*ff20*/  PRMT R0, R0, 0x5410, RZ ;  /* 0x0000541000007816 */ /* 0x000fca00000000ff */
[----:B------:R0:W-:Y:S01]  /*ff30*/  STG.E desc[UR36][R16.64], R0 ;  /* 0x0000000010007986 */ /* 0x0001e2000c101924 */
[----:B------:R-:W-:Y:S05]  /*ff40*/  BRA `(.L_x_5037) ;  /* 0x0000000800d47947 */ /* 0x000fea0003800000 */
.L_x_5042:
[----:B------:R-:W-:-:S05]  /*ff50*/  HADD2.F32 R2, -RZ, R22.H0_H0 ;  /* 0x20000016ff027230 */ /* 0x000fca0000004100 */
[----:B------:R-:W-:-:S06]  /*ff60*/  FMUL.FTZ R2, R2, 1 ;  /* 0x3f80000002027820 */ /* 0x000fcc0000410000 */
[----:B------:R-:W0:Y:S02]  /*ff70*/  F2F.F64.F32 R2, R2 ;  /* 0x0000000200027310 */ /* 0x000e240000201800 */
[----:B0-----:R0:W-:Y:S01]  /*ff80*/  STG.E.64 desc[UR36][R16.64], R2 ;  /* 0x0000000210007986 */ /* 0x0011e2000c101b24 */
[----:B------:R-:W-:Y:S05]  /*ff90*/  BRA `(.L_x_5037) ;  /* 0x0000000800c07947 */ /* 0x000fea0003800000 */
.L_x_5032:
        /* <DEDUP_REMOVED lines=13> */
.L_x_5046:
[----:B------:R-:W-:Y:S01]  /*10070*/  HADD2.F32 R22, -RZ, R22.H0_H0 ;  /* 0x20000016ff167230 */ /* 0x000fe20000004100 */
[----:B------:R-:W-:-:S04]  /*10080*/  CS2R R6, SRZ ;  /* 0x0000000000067805 */ /* 0x000fc8000001ff00 */
[----:B------:R-:W-:-:S06]  /*10090*/  FMUL.FTZ R4, R22, 1 ;  /* 0x3f80000016047820 */ /* 0x000fcc0000410000 */
[----:B------:R-:W0:Y:S02]  /*100a0*/  F2F.F64.F32 R4, R4 ;  /* 0x0000000400047310 */ /* 0x000e240000201800 */
[----:B0-----:R1:W-:Y:S01]  /*100b0*/  STG.E.128 desc[UR36][R16.64], R4 ;  /* 0x0000000410007986 */ /* 0x0013e2000c101d24 */
[----:B------:R-:W-:Y:S05]  /*100c0*/  BRA `(.L_x_5037) ;  /* 0x0000000800747947 */ /* 0x000fea0003800000 */
.L_x_5045:
        /* <DEDUP_REMOVED lines=21> */
.L_x_5050:
[----:B------:R-:W-:Y:S05]  /*10220*/  BSYNC B0 ;  /* 0x0000000000007941 */ /* 0x000fea0003800000 */
.L_x_5049:
[----:B------:R-:W-:-:S05]  /*10230*/  LOP3.LUT R3, R0, R3, RZ, 0xfc, !PT ;  /* 0x0000000300037212 */ /* 0x000fca00078efcff */
[----:B------:R2:W-:Y:S01]  /*10240*/  STG.E.U8 desc[UR36][R16.64], R3 ;  /* 0x0000000310007986 */ /* 0x0005e2000c101124 */
[----:B------:R-:W-:Y:S05]  /*10250*/  BRA `(.L_x_5037) ;  /* 0x0000000800107947 */ /* 0x000fea0003800000 */
.L_x_5048:
        /* <DEDUP_REMOVED lines=13> */
.L_x_5052:
[----:B------:R-:W-:Y:S01]  /*10330*/  IMAD.MOV.U32 R0, RZ, RZ, 0x7f ;  /* 0x0000007fff007424 */ /* 0x000fe200078e00ff */
[----:B------:R-:W-:-:S04]  /*10340*/  ISETP.GT.U32.AND P0, PT, R2, 0x7f800000, PT ;  /* 0x7f8000000200780c */ /* 0x000fc80003f04070 */
[----:B------:R-:W-:-:S09]  /*10350*/  SEL R0, R0, 0x7c, P0 ;  /* 0x0000007c00007807 */ /* 0x000fd20000000000 */
.L_x_5053:
[----:B------:R-:W-:Y:S05]  /*10360*/  BSYNC B0 ;  /* 0x0000000000007941 */ /* 0x000fea0003800000 */
.L_x_5051:
[----:B------:R-:W-:-:S04]  /*10370*/  LOP3.LUT R2, R3, 0x80000000, RZ, 0xc0, !PT ;  /* 0x8000000003027812 */ /* 0x000fc800078ec0ff */
[----:B------:R-:W-:-:S04]  /*10380*/  SHF.R.U32.HI R3, RZ, 0x18, R2 ;  /* 0x00000018ff037819 */ /* 0x000fc80000011602 */
[----:B------:R-:W-:-:S05]  /*10390*/  LOP3.LUT R3, R0, R3, RZ, 0xfc, !PT ;  /* 0x0000000300037212 */ /* 0x000fca00078efcff */
[----:B------:R3:W-:Y:S01]  /*103a0*/  STG.E.U8 desc[UR36][R16.64], R3 ;  /* 0x0000000310007986 */ /* 0x0007e2000c101124 */
[----:B------:R-:W-:Y:S05]  /*103b0*/  BRA `(.L_x_5037) ;  /* 0x0000000400b87947 */ /* 0x000fea0003800000 */
.L_x_5047:
[----:B------:R-:W-:-:S05]  /*103c0*/  HADD2.F32 R0, -RZ, R22.H0_H0 ;  /* 0x20000016ff007230 */ /* 0x000fca0000004100 */
[----:B------:R-:W-:-:S05]  /*103d0*/  F2FP.BF16.F32.PACK_AB R0, RZ, R0 ;  /* 0x00000000ff00723e */ /* 0x000fca00000010ff */
[----:B------:R4:W-:Y:S01]  /*103e0*/  STG.E.U16 desc[UR36][R16.64], R0 ;  /* 0x0000000010007986 */ /* 0x0009e2000c101524 */
[----:B------:R-:W-:Y:S05]  /*103f0*/  BRA `(.L_x_5037) ;  /* 0x0000000400a87947 */ /* 0x000fea0003800000 */
.L_x_5044:
        /* <DEDUP_REMOVED lines=12> */
.L_x_5056:
        /* <DEDUP_REMOVED lines=17> */
.L_x_5059:
[----:B------:R-:W-:-:S04]  /*105d0*/  LOP3.LUT R2, R3, 0x80000000, RZ, 0xc0, !PT ;  /* 0x8000000003027812 */ /* 0x000fc800078ec0ff */
[----:B------:R-:W-:-:S04]  /*105e0*/  SHF.R.U32.HI R3, RZ, 0x18, R2 ;  /* 0x00000018ff037819 */ /* 0x000fc80000011602 */
[----:B------:R-:W-:-:S04]  /*105f0*/  LOP3.LUT R0, R0, R3, RZ, 0xfc, !PT ;  /* 0x0000000300007212 */ /* 0x000fc800078efcff */
[----:B------:R-:W-:-:S07]  /*10600*/  PRMT R8, R0, 0x7610, R8 ;  /* 0x0000761000087816 */ /* 0x000fce0000000008 */
.L_x_5058:
[----:B------:R-:W-:Y:S05]  /*10610*/  BSYNC B0 ;  /* 0x0000000000007941 */ /* 0x000fea0003800000 */
.L_x_5057:
[----:B------:R0:W-:Y:S01]  /*10620*/  STG.E.U8 desc[UR36][R16.64], R8 ;  /* 0x0000000810007986 */ /* 0x0001e2000c101124 */
[----:B------:R-:W-:Y:S05]  /*10630*/  BRA `(.L_x_5037) ;  /* 0x0000000400187947 */ /* 0x000fea0003800000 */
.L_x_5055:
        /* <DEDUP_REMOVED lines=17> */
.L_x_5062:
[----:B------:R-:W-:-:S04]  /*10750*/  LOP3.LUT R2, R3, 0x80000000, RZ, 0xc0, !PT ;  /* 0x8000000003027812 */ /* 0x000fc800078ec0ff */
[----:B------:R-:W-:-:S04]  /*10760*/  SHF.R.U32.HI R3, RZ, 0x18, R2 ;  /* 0x00000018ff037819 */ /* 0x000fc80000011602 */
[----:B------:R-:W-:-:S04]  /*10770*/  LOP3.LUT R0, R0, R3, RZ, 0xfc, !PT ;  /* 0x0000000300007212 */ /* 0x000fc800078efcff */
[----:B------:R-:W-:-:S07]  /*10780*/  PRMT R8, R0, 0x7610, R8 ;  /* 0x0000761000087816 */ /* 0x000fce0000000008 */
.L_x_5061:
[----:B------:R-:W-:Y:S05]  /*10790*/  BSYNC B0 ;  /* 0x0000000000007941 */ /* 0x000fea0003800000 */
.L_x_5060:
[----:B------:R0:W-:Y:S01]  /*107a0*/  STG.E.U8 desc[UR36][R16.64], R8 ;  /* 0x0000000810007986 */ /* 0x0001e2000c101124 */
[----:B------:R-:W-:Y:S05]  /*107b0*/  BRA `(.L_x_5037) ;  /* 0x0000000000b87947 */ /* 0x000fea0003800000 */
.L_x_5054:
        /* <DEDUP_REMOVED lines=22> */
.L_x_5036:
        /* <DEDUP_REMOVED lines=16> */
.L_x_5065:
[----:B------:R-:W-:Y:S05]  /*10a20*/  BRA `(.L_x_5037) ;  /* 0x00000000001c7947 */ /* 0x000fea0003800000 */
.L_x_5064:
[----:B------:R-:W-:-:S06]  /*10a30*/  HADD2.F32 R2, -RZ, R22.H0_H0 ;  /* 0x20000016ff027230 */ /* 0x000fcc0000004100 */
[----:B------:R-:W0:Y:S02]  /*10a40*/  F2I.U64.TRUNC R2, R2 ;  /* 0x0000000200027311 */ /* 0x000e24000020d800 */
[----:B0-----:R0:W-:Y:S01]  /*10a50*/  STG.E.64 desc[UR36][R16.64], R2 ;  /* 0x0000000210007986 */ /* 0x0011e2000c101b24 */
[----:B------:R-:W-:Y:S05]  /*10a60*/  BRA `(.L_x_5037) ;  /* 0x00000000000c7947 */ /* 0x000fea0003800000 */
.L_x_5063:
[----:B------:R-:W-:-:S04]  /*10a70*/  HADD2.F32 R22, -RZ, R22.H0_H0 ;  /* 0x20000016ff167230 */ /* 0x000fc80000004100 */
[----:B------:R-:W0:Y:S02]  /*10a80*/  F2I.FTZ.U32.TRUNC.NTZ R3, R22 ;  /* 0x0000001600037305 */ /* 0x000e24000021f000 */
[----:B0-----:R0:W-:Y:S02]  /*10a90*/  STG.E desc[UR36][R16.64], R3 ;  /* 0x0000000310007986 */ /* 0x0011e4000c101924 */
.L_x_5037:
[----:B------:R-:W-:-:S07]  /*10aa0*/  VIADD R19, R19, 0x80 ;  /* 0x0000008013137836 */ /* 0x000fce0000000000 */
.L_x_4931:
[----:B------:R-:W-:Y:S05]  /*10ab0*/  BSYNC B6 ;  /* 0x0000000000067941 */ /* 0x000fea0003800000 */
.L_x_4930:
[----:B------:R-:W-:Y:S02]  /*10ac0*/  ULDC UR4, c[0x0][0x210] ;  /* 0x0000840000047ab9 */ /* 0x000fe40000000800 */
[----:B------:R-:W-:-:S13]  /*10ad0*/  ISETP.GE.AND P0, PT, R19, UR4, PT ;  /* 0x0000000413007c0c */ /* 0x000fda000bf06270 */
[----:B------:R-:W-:Y:S05]  /*10ae0*/  @P0 EXIT ;  /* 0x000000000000094d */ /* 0x000fea0003800000 */
[----:B01----:R-:W0:Y:S01]  /*10af0*/  LDC R6, c[0x0][0x218] ;  /* 0x00008600ff067b82 */ /* 0x003e220000000800 */
[----:B------:R-:W-:Y:S02]  /*10b00*/  IMAD.MOV.U32 R18, RZ, RZ, RZ ;  /* 0x000000ffff127224 */ /* 0x000fe400078e00ff */
[----:B------:R-:W-:Y:S02]  /*10b10*/  IMAD.MOV.U32 R22, RZ, RZ, RZ ;  /* 0x000000ffff167224 */ /* 0x000fe400078e00ff */
[----:B----4-:R-:W-:Y:S02]  /*10b20*/  IMAD.MOV.U32 R0, RZ, RZ, RZ ;  /* 0x000000ffff007224 */ /* 0x010fe400078e00ff */
[----:B--23--:R-:W-:Y:S01]  /*10b30*/  IMAD.MOV.U32 R16, RZ, RZ, RZ ;  /* 0x000000ffff107224 */ /* 0x00cfe200078e00ff */
        /* <DEDUP_REMOVED lines=375> */
.L_x_5066:
        /* <DEDUP_REMOVED lines=23> */
.L_x_5070:
[----:B------:R-:W2:Y:S02]  /*12420*/  LDG.E.U8 R2, desc[UR36][R2.64] ;  /* 0x0000002402027981 */ /* 0x000ea4000c1e1100 */
[----:B--2---:R-:W-:-:S04]  /*12430*/  I2FP.F32.U32 R0, R2 ;  /* 0x0000000200007245 */ /* 0x004fc80000201000 */
[----:B------:R-:W-:-:S04]  /*12440*/  F2FP.F16.F32.PACK_AB R0, RZ, R0 ;  /* 0x00000000ff00723e */ /* 0x000fc800000000ff */
[----:B------:R-:W-:Y:S01]  /*12450*/  PRMT R19, R0, 0x7610, R19 ;  /* 0x0000761000137816 */ /* 0x000fe20000000013 */
[----:B------:R-:W-:Y:S06]  /*12460*/  BRA `(.L_x_5072) ;  /* 0x0000000c00bc7947 */ /* 0x000fec0003800000 */
.L_x_5069:
        /* <DEDUP_REMOVED lines=11> */
.L_x_5074:
[----:B------:R-:W2:Y:S02]  /*12520*/  LDG.E R2, desc[UR36][R2.64] ;  /* 0x0000002402027981 */ /* 0x000ea4000c1e1900 */
[----:B--2---:R-:W-:-:S04]  /*12530*/  I2FP.F32.S32 R0, R2 ;  /* 0x0000000200007245 */ /* 0x004fc80000201400 */
[----:B------:R-:W-:-:S04]  /*12540*/  F2FP.F16.F32.PACK_AB R0, RZ, R0 ;  /* 0x00000000ff00723e */ /* 0x000fc800000000ff */
[----:B------:R-:W-:Y:S01]  /*12550*/  PRMT R19, R0, 0x7610, R19 ;  /* 0x0000761000137816 */ /* 0x000fe20000000013 */
[----:B------:R-:W-:Y:S06]  /*12560*/  BRA `(.L_x_5072) ;  /* 0x0000000c007c7947 */ /* 0x000fec0003800000 */
.L_x_5073:
[----:B------:R-:W2:Y:S02]  /*12570*/  LDG.E.U16 R2, desc[UR36][R2.64] ;  /* 0x0000002402027981 */ /* 0x000ea4000c1e1500 */
[----:B--2---:R-:W0:Y:S02]  /*12580*/  I2F.S16 R0, R2 ;  /* 0x0000000200007306 */ /* 0x004e240000101400 */
[----:B0-----:R-:W-:-:S04]  /*12590*/  F2FP.F16.F32.PACK_AB R0, RZ, R0 ;  /* 0x00000000ff00723e */ /* 0x001fc800000000ff */
[----:B------:R-:W-:Y:S01]  /*125a0*/  PRMT R19, R0, 0x7610, R19 ;  /* 0x0000761000137816 */ /* 0x000fe20000000013 */
[----:B------:R-:W-:Y:S06]  /*125b0*/  BRA `(.L_x_5072) ;  /* 0x0000000c00687947 */ /* 0x000fec0003800000 */
.L_x_5068:
        /* <DEDUP_REMOVED lines=9> */
.L_x_5076:
[----:B------:R0:W5:Y:S01]  /*12650*/  LDG.E.U16 R19, desc[UR36][R2.64] ;  /* 0x0000002402137981 */ /* 0x000162000c1e1500 */
[----:B------:R-:W-:Y:S05]  /*12660*/  BRA `(.L_x_5072) ;  /* 0x0000000c003c7947 */ /* 0x000fea0003800000 */
.L_x_5075:
        /* <DEDUP_REMOVED lines=9> */
.L_x_5078:
[----:B------:R1:W5:Y:S01]  /*12700*/  LDG.E.U16 R19, desc[UR36][R2.64] ;  /* 0x0000002402137981 */ /* 0x000362000c1e1500 */
[----:B------:R-:W-:Y:S05]  /*12710*/  BRA `(.L_x_5072) ;  /* 0x0000000c00107947 */ /* 0x000fea0003800000 */
.L_x_5077:
        /* <DEDUP_REMOVED lines=9> */
.L_x_5067:
        /* <DEDUP_REMOVED lines=14> */
.L_x_5081:
        /* <DEDUP_REMOVED lines=9> */
.L_x_5080:
        /* <DEDUP_REMOVED lines=28> */
.L_x_5083:
        /* <DEDUP_REMOVED lines=15> */
.L_x_5082:
[----:B------:R-:W2:Y:S02]  /*12bd0*/  LDG.E.U16 R0, desc[UR36][R2.64] ;  /* 0x0000002402007981 */ /* 0x000ea4000c1e1500 */
[----:B--2---:R-:W-:-:S05]  /*12be0*/  IMAD.U32 R0, R0, 0x10000, RZ ;  /* 0x0001000000007824 */ /* 0x004fca00078e00ff */
[----:B------:R-:W-:-:S04]  /*12bf0*/  F2FP.F16.F32.PACK_AB R0, RZ, R0 ;  /* 0x00000000ff00723e */ /* 0x000fc800000000ff */
[----:B------:R-:W-:Y:S01]  /*12c00*/  PRMT R19, R0, 0x7610, R19 ;  /* 0x0000761000137816 */ /* 0x000fe20000000013 */
[----:B------:R-:W-:Y:S06]  /*12c10*/  BRA `(.L_x_5072) ;  /* 0x0000000400d07947 */ /* 0x000fec0003800000 */
.L_x_5079:
        /* <DEDUP_REMOVED lines=13> */
.L_x_5086:
        /* <DEDUP_REMOVED lines=21> */
.L_x_5090:
[----:B------:R-:W-:Y:S05]  /*12e40*/  BSYNC B1 ;  /* 0x0000000000017941 */ /* 0x000fea0003800000 */
.L_x_5089:
[----:B------:R-:W-:Y:S01]  /*12e50*/  LEA R3, R0, 0x3b800000, 0x17 ;  /* 0x3b80000000037811 */ /* 0x000fe200078eb8ff */
[----:B------:R-:W-:-:S05]  /*12e60*/  IMAD.SHL.U32 R0, R2, 0x100000, RZ ;  /* 0x0010000002007824 */ /* 0x000fca00078e00ff */
[----:B------:R-:W-:-:S07]  /*12e70*/  LOP3.LUT R0, R3, R0, R4, 0xfe, !PT ;  /* 0x0000000003007212 */ /* 0x000fce00078efe04 */
.L_x_5088:
[----:B------:R-:W-:Y:S05]  /*12e80*/  BSYNC B0 ;  /* 0x0000000000007941 */ /* 0x000fea0003800000 */
.L_x_5087:
[----:B------:R-:W-:-:S04]  /*12e90*/  F2FP.F16.F32.PACK_AB R0, RZ, R0 ;  /* 0x00000000ff00723e */ /* 0x000fc800000000ff */
[----:B------:R-:W-:Y:S01]  /*12ea0*/  PRMT R19, R0, 0x7610, R19 ;  /* 0x0000761000137816 */ /* 0x000fe20000000013 */
[----:B------:R-:W-:Y:S06]  /*12eb0*/  BRA `(.L_x_5072) ;  /* 0x0000000400287947 */ /* 0x000fec0003800000 */
.L_x_5085:
        /* <DEDUP_REMOVED lines=21> */
.L_x_5094:
[----:B------:R-:W-:Y:S05]  /*13010*/  BSYNC B1 ;  /* 0x0000000000017941 */ /* 0x000fea0003800000 */
.L_x_5093:
[----:B------:R-:W-:Y:S01]  /*13020*/  LEA R3, R0, 0x37800000, 0x17 ;  /* 0x3780000000037811 */ /* 0x000fe200078eb8ff */
[----:B------:R-:W-:-:S05]  /*13030*/  IMAD.SHL.U32 R0, R2, 0x200000, RZ ;  /* 0x0020000002007824 */ /* 0x000fca00078e00ff */
[----:B------:R-:W-:-:S07]  /*13040*/  LOP3.LUT R0, R3, R0, R4, 0xfe, !PT ;  /* 0x0000000003007212 */ /* 0x000fce00078efe04 */
.L_x_5092:
[----:B------:R-:W-:Y:S05]  /*13050*/  BSYNC B0 ;  /* 0x0000000000007941 */ /* 0x000fea0003800000 */
.L_x_5091:
[----:B------:R-:W-:-:S04]  /*13060*/  F2FP.F16.F32.PACK_AB R0, RZ, R0 ;  /* 0x00000000ff00723e */ /* 0x000fc800000000ff */
[----:B------:R-:W-:Y:S01]  /*13070*/  PRMT R19, R0, 0x7610, R19 ;  /* 0x0000761000137816 */ /* 0x000fe20000000013 */
[----:B------:R-:W-:Y:S06]  /*13080*/  BRA `(.L_x_5072) ;  /* 0x0000000000b47947 */ /* 0x000fec0003800000 */
.L_x_5084:
        /* <DEDUP_REMOVED lines=14> */
.L_x_5098:
[----:B------:R-:W-:Y:S05]  /*13170*/  BSYNC B0 ;  /* 0x0000000000007941 */ /* 0x000fea0003800000 */
.L_x_5097:
[----:B------:R-:W-:-:S04]  /*13180*/  F2FP.F16.F32.PACK_AB R0, RZ, R0 ;  /* 0x00000000ff00723e */ /* 0x000fc800000000ff */
[----:B------:R-:W-:Y:S01]  /*13190*/  PRMT R19, R0, 0x7610, R19 ;  /* 0x0000761000137816 */ /* 0x000fe20000000013 */
[----:B------:R-:W-:Y:S06]  /*131a0*/  BRA `(.L_x_5072) ;  /* 0x00000000006c7947 */ /* 0x000fec0003800000 */
.L_x_5071:
        /* <DEDUP_REMOVED lines=16> */
.L_x_5099:
[----:B------:R-:W-:Y:S01]  /*132b0*/  PRMT R19, RZ, 0x7610, R19 ;  /* 0x00007610ff137816 */ /* 0x000fe20000000013 */
[----:B------:R-:W-:Y:S06]  /*132c0*/  BRA `(.L_x_5072) ;  /* 0x0000000000247947 */ /* 0x000fec0003800000 */
.L_x_5096:
[----:B------:R-:W2:Y:S02]  /*132d0*/  LDG.E.64 R2, desc[UR36][R2.64] ;  /* 0x0000002402027981 */ /* 0x000ea4000c1e1b00 */
[----:B--2---:R-:W0:Y:S02]  /*132e0*/  I2F.U64 R0, R2 ;  /* 0x0000000200007312 */ /* 0x004e240000301000 */
[----:B0-----:R-:W-:-:S04]  /*132f0*/  F2FP.F16.F32.PACK_AB R0, RZ, R0 ;  /* 0x00000000ff00723e */ /* 0x001fc800000000ff */
[----:B------:R-:W-:Y:S01]  /*13300*/  PRMT R19, R0, 0x7610, R19 ;  /* 0x0000761000137816 */ /* 0x000fe20000000013 */
[----:B------:R-:W-:Y:S06]  /*13310*/  BRA `(.L_x_5072) ;  /* 0x0000000000107947 */ /* 0x000fec0003800000 */
.L_x_5095:
[----:B------:R-:W2:Y:S02]  /*13320*/  LDG.E R2, desc[UR36][R2.64] ;  /* 0x0000002402027981 */ /* 0x000ea4000c1e1900 */
[----:B--2---:R-:W-:-:S04]  /*13330*/  I2FP.F32.U32 R0, R2 ;  /* 0x0000000200007245 */ /* 0x004fc80000201000 */
[----:B------:R-:W-:-:S04]  /*13340*/  F2FP.F16.F32.PACK_AB R0, RZ, R0 ;  /* 0x00000000ff00723e */ /* 0x000fc800000000ff */
[----:B------:R-:W-:-:S07]  /*13350*/  PRMT R19, R0, 0x7610, R19 ;  /* 0x0000761000137816 */ /* 0x000fce0000000013 */
.L_x_5072:
        /* <DEDUP_REMOVED lines=20> */
.L_x_5103:
[----:B------:R-:W2:Y:S02]  /*134a0*/  LDG.E.U8 R2, desc[UR36][R2.64] ;  /* 0x0000002402027981 */ /* 0x000ea4000c1e1100 */
[----:B--2---:R-:W-:-:S04]  /*134b0*/  I2FP.F32.U32 R0, R2 ;  /* 0x0000000200007245 */ /* 0x004fc80000201000 */
[----:B------:R-:W-:-:S04]  /*134c0*/  F2FP.F16.F32.PACK_AB R0, RZ, R0 ;  /* 0x00000000ff00723e */ /* 0x000fc800000000ff */
[----:B------:R-:W-:Y:S01]  /*134d0*/  PRMT R22, R0, 0x7610, R22 ;  /* 0x0000761000167816 */ /* 0x000fe20000000016 */
[----:B------:R-:W-:Y:S06]  /*134e0*/  BRA `(.L_x_5105) ;  /* 0x0000000c00bc7947 */ /* 0x000fec0003800000 */
.L_x_5102:
        /* <DEDUP_REMOVED lines=11> */
.L_x_5107:
[----:B------:R-:W2:Y:S02]  /*135a0*/  LDG.E R2, desc[UR36][R2.64] ;  /* 0x0000002402027981 */ /* 0x000ea4000c1e1900 */
[----:B--2---:R-:W-:-:S04]  /*135b0*/  I2FP.F32.S32 R0, R2 ;  /* 0x0000000200007245 */ /* 0x004fc80000201400 */
[----:B------:R-:W-:-:S04]  /*135c0*/  F2FP.F16.F32.PACK_AB R0, RZ, R0 ;  /* 0x00000000ff00723e */ /* 0x000fc800000000ff */
[----:B------:R-:W-:Y:S01]  /*135d0*/  PRMT R22, R0, 0x7610, R22 ;  /* 0x0000761000167816 */ /* 0x000fe20000000016 */
[----:B------:R-:W-:Y:S06]  /*135e0*/  BRA `(.L_x_5105) ;  /* 0x0000000c007c7947 */ /* 0x000fec0003800000 */
.L_x_5106:
[----:B------:R-:W2:Y:S02]  /*135f0*/  LDG.E.U16 R2, desc[UR36][R2.64] ;  /* 0x0000002402027981 */ /* 0x000ea4000c1e1500 */
[----:B--2---:R-:W0:Y:S02]  /*13600*/  I2F.S16 R0, R2 ;  /* 0x0000000200007306 */ /* 0x004e240000101400 */
[----:B0-----:R-:W-:-:S04]  /*13610*/  F2FP.F16.F32.PACK_AB R0, RZ, R0 ;  /* 0x00000000ff00723e */ /* 0x001fc800000000ff */
[----:B------:R-:W-:Y:S01]  /*13620*/  PRMT R22, R0, 0x7610, R22 ;  /* 0x0000761000167816 */ /* 0x000fe20000000016 */
[----:B------:R-:W-:Y:S06]  /*13630*/  BRA `(.L_x_5105) ;  /* 0x0000000c00687947 */ /* 0x000fec0003800000 */
.L_x_5101:
        /* <DEDUP_REMOVED lines=9> */
.L_x_5109:
[----:B------:R0:W5:Y:S01]  /*136d0*/  LDG.E.U16 R22, desc[UR36][R2.64] ;  /* 0x0000002402167981 */ /* 0x000162000c1e1500 */
[----:B------:R-:W-:Y:S05]  /*136e0*/  BRA `(.L_x_5105) ;  /* 0x0000000c003c7947 */ /* 0x000fea0003800000 */
.L_x_5108:
        /* <DEDUP_REMOVED lines=9> */
.L_x_5111:
[----:B------:R1:W5:Y:S01]  /*13780*/  LDG.E.U16 R22, desc[UR36][R2.64] ;  /* 0x0000002402167981 */ /* 0x000362000c1e1500 */
[----:B------:R-:W-:Y:S05]  /*13790*/  BRA `(.L_x_5105) ;  /* 0x0000000c00107947 */ /* 0x000fea0003800000 */
.L_x_5110:
        /* <DEDUP_REMOVED lines=9> */
.L_x_5100:
        /* <DEDUP_REMOVED lines=14> */
.L_x_5114:
        /* <DEDUP_REMOVED lines=9> */
.L_x_5113:
        /* <DEDUP_REMOVED lines=28> */
.L_x_5116:
        /* <DEDUP_REMOVED lines=15> */
.L_x_5115:
[----:B------:R-:W2:Y:S02]  /*13c50*/  LDG.E.U16 R0, desc[UR36][R2.64] ;  /* 0x0000002402007981 */ /* 0x000ea4000c1e1500 */
[----:B--2---:R-:W-:-:S05]  /*13c60*/  IMAD.U32 R0, R0, 0x10000, RZ ;  /* 0x0001000000007824 */ /* 0x004fca00078e00ff */
[----:B------:R-:W-:-:S04]  /*13c70*/  F2FP.F16.F32.PACK_AB R0, RZ, R0 ;  /* 0x00000000ff00723e */ /* 0x000fc800000000ff */
[----:B------:R-:W-:Y:S01]  /*13c80*/  PRMT R22, R0, 0x7610, R22 ;  /* 0x0000761000167816 */ /* 0x000fe20000000016 */
[----:B------:R-:W-:Y:S06]  /*13c90*/  BRA `(.L_x_5105) ;  /* 0x0000000400d07947 */ /* 0x000fec0003800000 */
.L_x_5112:
        /* <DEDUP_REMOVED lines=13> */
.L_x_5119:
        /* <DEDUP_REMOVED lines=21> */
.L_x_5123:
[----:B------:R-:W-:Y:S05]  /*13ec0*/  BSYNC B1 ;  /* 0x0000000000017941 */ /* 0x000fea0003800000 */
.L_x_5122:
[----:B------:R-:W-:Y:S01]  /*13ed0*/  LEA R3, R0, 0x3b800000, 0x17 ;  /* 0x3b80000000037811 */ /* 0x000fe200078eb8ff */
[----:B------:R-:W-:-:S05]  /*13ee0*/  IMAD.SHL.U32 R0, R2, 0x100000, RZ ;  /* 0x0010000002007824 */ /* 0x000fca00078e00ff */
[----:B------:R-:W-:-:S07]  /*13ef0*/  LOP3.LUT R0, R3, R0, R4, 0xfe, !PT ;  /* 0x0000000003007212 */ /* 0x000fce00078efe04 */
.L_x_5121:
[----:B------:R-:W-:Y:S05]  /*13f00*/  BSYNC B0 ;  /* 0x0000000000007941 */ /* 0x000fea0003800000 */
.L_x_5120:
[----:B------:R-:W-:-:S04]  /*13f10*/  F2FP.F16.F32.PACK_AB R0, RZ, R0 ;  /* 0x00000000ff00723e */ /* 0x000fc800000000ff */
[----:B------:R-:W-:Y:S01]  /*13f20*/  PRMT R22, R0, 0x7610, R22 ;  /* 0x0000761000167816 */ /* 0x000fe20000000016 */
[----:B------:R-:W-:Y:S06]  /*13f30*/  BRA `(.L_x_5105) ;  /* 0x0000000400287947 */ /* 0x000fec0003800000 */
.L_x_5118:
        /* <DEDUP_REMOVED lines=21> */
.L_x_5127:
[----:B------:R-:W-:Y:S05]  /*14090*/  BSYNC B1 ;  /* 0x0000000000017941 */ /* 0x000fea0003800000 */
.L_x_5126:
[----:B------:R-:W-:Y:S01]  /*140a0*/  LEA R3, R0, 0x37800000, 0x17 ;  /* 0x3780000000037811 */ /* 0x000fe200078eb8ff */
[----:B------:R-:W-:-:S05]  /*140b0*/  IMAD.SHL.U32 R0, R2, 0x200000, RZ ;  /* 0x0020000002007824 */ /* 0x000fca00078e00ff */
[----:B------:R-:W-:-:S07]  /*140c0*/  LOP3.LUT R0, R3, R0, R4, 0xfe, !PT ;  /* 0x0000000003007212 */ /* 0x000fce00078efe04 */
.L_x_5125:
[----:B------:R-:W-:Y:S05]  /*140d0*/  BSYNC B0 ;  /* 0x0000000000007941 */ /* 0x000fea0003800000 */
.L_x_5124:
[----:B------:R-:W-:-:S04]  /*140e0*/  F2FP.F16.F32.PACK_AB R0, RZ, R0 ;  /* 0x00000000ff00723e */ /* 0x000fc800000000ff */
[----:B------:R-:W-:Y:S01]  /*140f0*/  PRMT R22, R0, 0x7610, R22 ;  /* 0x0000761000167816 */ /* 0x000fe20000000016 */
[----:B------:R-:W-:Y:S06]  /*14100*/  BRA `(.L_x_5105) ;  /* 0x0000000000b47947 */ /* 0x000fec0003800000 */
.L_x_5117:
        /* <DEDUP_REMOVED lines=14> */
.L_x_5131:
[----:B------:R-:W-:Y:S05]  /*141f0*/  BSYNC B0 ;  /* 0x0000000000007941 */ /* 0x000fea0003800000 */
.L_x_5130:
[----:B------:R-:W-:-:S04]  /*14200*/  F2FP.F16.F32.PACK_AB R0, RZ, R0 ;  /* 0x00000000ff00723e */ /* 0x000fc800000000ff */
[----:B------:R-:W-:Y:S01]  /*14210*/  PRMT R22, R0, 0x7610, R22 ;  /* 0x0000761000167816 */ /* 0x000fe20000000016 */
[----:B------:R-:W-:Y:S06]  /*14220*/  BRA `(.L_x_5105) ;  /* 0x00000000006c7947 */ /* 0x000fec0003800000 */
.L_x_5104:
        /* <DEDUP_REMOVED lines=16> */
.L_x_5132:
[----:B------:R-:W-:Y:S01]  /*14330*/  PRMT R22, RZ, 0x7610, R22 ;  /* 0x00007610ff167816 */ /* 0x000fe20000000016 */
[----:B------:R-:W-:Y:S06]  /*14340*/  BRA `(.L_x_5105) ;  /* 0x0000000000247947 */ /* 0x000fec0003800000 */
.L_x_5129:
[----:B------:R-:W2:Y:S02]  /*14350*/  LDG.E.64 R2, desc[UR36][R2.64] ;  /* 0x0000002402027981 */ /* 0x000ea4000c1e1b00 */
[----:B--2---:R-:W0:Y:S02]  /*14360*/  I2F.U64 R0, R2 ;  /* 0x0000000200007312 */ /* 0x004e240000301000 */
[----:B0-----:R-:W-:-:S04]  /*14370*/  F2FP.F16.F32.PACK_AB R0, RZ, R0 ;  /* 0x00000000ff00723e */ /* 0x001fc800000000ff */
[----:B------:R-:W-:Y:S01]  /*14380*/  PRMT R22, R0, 0x7610, R22 ;  /* 0x0000761000167816 */ /* 0x000fe20000000016 */
[----:B------:R-:W-:Y:S06]  /*14390*/  BRA `(.L_x_5105) ;  /* 0x0000000000107947 */ /* 0x000fec0003800000 */
.L_x_5128:
[----:B------:R-:W2:Y:S02]  /*143a0*/  LDG.E R2, desc[UR36][R2.64] ;  /* 0x0000002402027981 */ /* 0x000ea4000c1e1900 */
[----:B--2---:R-:W-:-:S04]  /*143b0*/  I2FP.F32.U32 R0, R2 ;  /* 0x0000000200007245 */ /* 0x004fc80000201000 */
[----:B------:R-:W-:-:S04]  /*143c0*/  F2FP.F16.F32.PACK_AB R0, RZ, R0 ;  /* 0x00000000ff00723e */ /* 0x000fc800000000ff */
[----:B------:R-:W-:-:S07]  /*143d0*/  PRMT R22, R0, 0x7610, R22 ;  /* 0x0000761000167816 */ /* 0x000fce0000000016 */
.L_x_5105:
        /* <DEDUP_REMOVED lines=19> */
.L_x_5136:
[----:B------:R-:W2:Y:S02]  /*14510*/  LDG.E.U8 R2, desc[UR36][R2.64] ;  /* 0x0000002402027981 */ /* 0x000ea4000c1e1100 */
[----:B--2---:R-:W-:-:S04]  /*14520*/  I2FP.F32.U32 R0, R2 ;  /* 0x0000000200007245 */ /* 0x004fc80000201000 */
[----:B------:R-:W-:Y:S01]  /*14530*/  F2FP.F16.F32.PACK_AB R0, RZ, R0 ;  /* 0x00000000ff00723e */ /* 0x000fe200000000ff */
[----:B------:R-:W-:Y:S06]  /*14540*/  BRA `(.L_x_5138) ;  /* 0x0000000c00887947 */ /* 0x000fec0003800000 */
.L_x_5135:
        /* <DEDUP_REMOVED lines=10> */
.L_x_5140:
[----:B------:R-:W2:Y:S02]  /*145f0*/  LDG.E R2, desc[UR36][R2.64] ;  /* 0x0000002402027981 */ /* 0x000ea4000c1e1900 */
[----:B--2---:R-:W-:-:S04]  /*14600*/  I2FP.F32.S32 R0, R2 ;  /* 0x0000000200007245 */ /* 0x004fc80000201400 */
[----:B------:R-:W-:Y:S01]  /*14610*/  F2FP.F16.F32.PACK_AB R0, RZ, R0 ;  /* 0x00000000ff00723e */ /* 0x000fe200000000ff */
[----:B------:R-:W-:Y:S06]  /*14620*/  BRA `(.L_x_5138) ;  /* 0x0000000c00507947 */ /* 0x000fec0003800000 */
.L_x_5139:
[----:B------:R-:W2:Y:S02]  /*14630*/  LDG.E.U16 R2, desc[UR36][R2.64] ;  /* 0x0000002402027981 */ /* 0x000ea4000c1e1500 */
[----:B--2---:R-:W0:Y:S02]  /*14640*/  I2F.S16 R0, R2 ;  /* 0x0000000200007306 */ /* 0x004e240000101400 */
[----:B0-----:R-:W-:Y:S01]  /*14650*/  F2FP.F16.F32.PACK_AB R0, RZ, R0 ;  /* 0x00000000ff00723e */ /* 0x001fe200000000ff */
[----:B------:R-:W-:Y:S06]  /*14660*/  BRA `(.L_x_5138) ;  /* 0x0000000c00407947 */ /* 0x000fec0003800000 */
.L_x_5134:
        /* <DEDUP_REMOVED lines=9> */
.L_x_5142:
[----:B------:R0:W5:Y:S01]  /*14700*/  LDG.E.U16 R0, desc[UR36][R2.64] ;  /* 0x0000002402007981 */ /* 0x000162000c1e1500 */
[----:B------:R-:W-:Y:S05]  /*14710*/  BRA `(.L_x_5138) ;  /* 0x0000000c00147947 */ /* 0x000fea0003800000 */
.L_x_5141:
        /* <DEDUP_REMOVED lines=9> */
.L_x_5144:
[----:B------:R1:W5:Y:S01]  /*147b0*/  LDG.E.U16 R0, desc[UR36][R2.64] ;  /* 0x0000002402007981 */ /* 0x000362000c1e1500 */
[----:B------:R-:W-:Y:S05]  /*147c0*/  BRA `(.L_x_5138) ;  /* 0x0000000800e87947 */ /* 0x000fea0003800000 */
.L_x_5143:
        /* <DEDUP_REMOVED lines=8> */
.L_x_5133:
        /* <DEDUP_REMOVED lines=13> */
.L_x_5147:
        /* <DEDUP_REMOVED lines=8> */
.L_x_5146:
        /* <DEDUP_REMOVED lines=28> */
.L_x_5149:
        /* <DEDUP_REMOVED lines=15> */
.L_x_5148:
[----:B------:R-:W2:Y:S02]  /*14c50*/  LDG.E.U16 R0, desc[UR36][R2.64] ;  /* 0x0000002402007981 */ /* 0x000ea4000c1e1500 */
[----:B--2---:R-:W-:-:S05]  /*14c60*/  IMAD.U32 R0, R0, 0x10000, RZ ;  /* 0x0001000000007824 */ /* 0x004fca00078e00ff */
[----:B------:R-:W-:Y:S01]  /*14c70*/  F2FP.F16.F32.PACK_AB R0, RZ, R0 ;  /* 0x00000000ff00723e */ /* 0x000fe200000000ff */
[----:B------:R-:W-:Y:S06]  /*14c80*/  BRA `(.L_x_5138) ;  /* 0x0000000400b87947 */ /* 0x000fec0003800000 */
.L_x_5145:
        /* <DEDUP_REMOVED lines=12> */
.L_x_5152:
        /* <DEDUP_REMOVED lines=21> */
.L_x_5156:
[----:B------:R-:W-:Y:S05]  /*14ea0*/  BSYNC B1 ;  /* 0x0000000000017941 */ /* 0x000fea0003800000 */
.L_x_5155:
[----:B------:R-:W-:Y:S01]  /*14eb0*/  LEA R3, R0, 0x3b800000, 0x17 ;  /* 0x3b80000000037811 */ /* 0x000fe200078eb8ff */
[----:B------:R-:W-:-:S05]  /*14ec0*/  IMAD.SHL.U32 R0, R2, 0x100000, RZ ;  /* 0x0010000002007824 */ /* 0x000fca00078e00ff */
[----:B------:R-:W-:-:S07]  /*14ed0*/  LOP3.LUT R0, R3, R0, R4, 0xfe, !PT ;  /* 0x0000000003007212 */ /* 0x000fce00078efe04 */
.L_x_5154:
[----:B------:R-:W-:Y:S05]  /*14ee0*/  BSYNC B0 ;  /* 0x0000000000007941 */ /* 0x000fea0003800000 */
.L_x_5153:
[----:B------:R-:W-:Y:S01]  /*14ef0*/  F2FP.F16.F32.PACK_AB R0, RZ, R0 ;  /* 0x00000000ff00723e */ /* 0x000fe200000000ff */
[----:B------:R-:W-:Y:S06]  /*14f00*/  BRA `(.L_x_5138) ;  /* 0x0000000400187947 */ /* 0x000fec0003800000 */
.L_x_5151:
        /* <DEDUP_REMOVED lines=21> */
.L_x_5160:
[----:B------:R-:W-:Y:S05]  /*15060*/  BSYNC B1 ;  /* 0x0000000000017941 */ /* 0x000fea0003800000 */
.L_x_5159:
[----:B------:R-:W-:Y:S01]  /*15070*/  LEA R3, R0, 0x37800000, 0x17 ;  /* 0x3780000000037811 */ /* 0x000fe200078eb8ff */
[----:B------:R-:W-:-:S05]  /*15080*/  IMAD.SHL.U32 R0, R2, 0x200000, RZ ;  /* 0x0020000002007824 */ /* 0x000fca00078e00ff */
[----:B------:R-:W-:-:S07]  /*15090*/  LOP3.LUT R0, R3, R0, R4, 0xfe, !PT ;  /* 0x0000000003007212 */ /* 0x000fce00078efe04 */
.L_x_5158:
[----:B------:R-:W-:Y:S05]  /*150a0*/  BSYNC B0 ;  /* 0x0000000000007941 */ /* 0x000fea0003800000 */
.L_x_5157:
[----:B------:R-:W-:Y:S01]  /*150b0*/  F2FP.F16.F32.PACK_AB R0, RZ, R0 ;  /* 0x00000000ff00723e */ /* 0x000fe200000000ff */
[----:B------:R-:W-:Y:S06]  /*150c0*/  BRA `(.L_x_5138) ;  /* 0x0000000000a87947 */ /* 0x000fec0003800000 */
.L_x_5150:
        /* <DEDUP_REMOVED lines=14> */
.L_x_5164:
[----:B------:R-:W-:Y:S05]  /*151b0*/  BSYNC B0 ;  /* 0x0000000000007941 */ /* 0x000fea0003800000 */
.L_x_5163:
[----:B------:R-:W-:Y:S01]  /*151c0*/  F2FP.F16.F32.PACK_AB R0, RZ, R0 ;  /* 0x00000000ff00723e */ /* 0x000fe200000000ff */
[----:B------:R-:W-:Y:S06]  /*151d0*/  BRA `(.L_x_5138) ;  /* 0x0000000000647947 */ /* 0x000fec0003800000 */
.L_x_5137:
        /* <DEDUP_REMOVED lines=16> */
.L_x_5165:
[----:B------:R-:W-:Y:S01]  /*152e0*/  PRMT R0, RZ, 0x7610, R0 ;  /* 0x00007610ff007816 */ /* 0x000fe20000000000 */
[----:B------:R-:W-:Y:S06]  /*152f0*/  BRA `(.L_x_5138) ;  /* 0x00000000001c7947 */ /* 0x000fec0003800000 */
.L_x_5162:
[----:B------:R-:W2:Y:S02]  /*15300*/  LDG.E.64 R2, desc[UR36][R2.64] ;  /* 0x0000002402027981 */ /* 0x000ea4000c1e1b00 */
[----:B--2---:R-:W0:Y:S02]  /*15310*/  I2F.U64 R0, R2 ;  /* 0x0000000200007312 */ /* 0x004e240000301000 */
[----:B0-----:R-:W-:Y:S01]  /*15320*/  F2FP.F16.F32.PACK_AB R0, RZ, R0 ;  /* 0x00000000ff00723e */ /* 0x001fe200000000ff */
[----:B------:R-:W-:Y:S06]  /*15330*/  BRA `(.L_x_5138) ;  /* 0x00000000000c7947 */ /* 0x000fec0003800000 */
.L_x_5161:
[----:B------:R-:W2:Y:S02]  /*15340*/  LDG.E R2, desc[UR36][R2.64] ;  /* 0x0000002402027981 */ /* 0x000ea4000c1e1900 */
[----:B--2---:R-:W-:-:S04]  /*15350*/  I2FP.F32.U32 R0, R2 ;  /* 0x0000000200007245 */ /* 0x004fc80000201000 */
[----:B------:R-:W-:-:S07]  /*15360*/  F2FP.F16.F32.PACK_AB R0, RZ, R0 ;  /* 0x00000000ff00723e */ /* 0x000fce00000000ff */
.L_x_5138:
        /* <DEDUP_REMOVED lines=25> */
.L_x_5169:
[----:B------:R-:W-:-:S06]  /*15500*/  HADD2.F32 R3, -RZ, R19.H0_H0 ;  /* 0x20000013ff037230 */ /* 0x000fcc0000004100 */
[----:B------:R-:W0:Y:S02]  /*15510*/  F2I.S64.TRUNC R2, R3 ;  /* 0x0000000300027311 */ /* 0x000e24000020d900 */
[----:B0-----:R-:W-:Y:S01]  /*15520*/  STG.E.U8 desc[UR36][R16.64], R2 ;  /* 0x0000000210007986 */ /* 0x001fe2000c101124 */
[----:B------:R-:W-:Y:S05]  /*15530*/  EXIT ;  /* 0x000000000000794d */ /* 0x000fea0003800000 */
.L_x_5168:
        /* <DEDUP_REMOVED lines=10> */
.L_x_5172:
[----:B------:R-:W-:-:S06]  /*155e0*/  HADD2.F32 R19, -RZ, R19.H0_H0 ;  /* 0x20000013ff137230 */ /* 0x000fcc0000004100 */
[----:B------:R-:W0:Y:S02]  /*155f0*/  F2I.FTZ.TRUNC.NTZ R19, R19 ;  /* 0x0000001300137305 */ /* 0x000e24000021f100 */
[----:B0-----:R-:W-:Y:S01]  /*15600*/  STG.E desc[UR36][R16.64], R19 ;  /* 0x0000001310007986 */ /* 0x001fe2000c101924 */
[----:B------:R-:W-:Y:S05]  /*15610*/  EXIT ;  /* 0x000000000000794d */ /* 0x000fea0003800000 */
.L_x_5171:
[----:B------:R-:W-:-:S06]  /*15620*/  HADD2.F32 R19, -RZ, R19.H0_H0 ;  /* 0x20000013ff137230 */ /* 0x000fcc0000004100 */
[----:B------:R-:W0:Y:S02]  /*15630*/  F2I.FTZ.TRUNC.NTZ R19, R19 ;  /* 0x0000001300137305 */ /* 0x000e24000021f100 */
[----:B0-----:R-:W-:Y:S01]  /*15640*/  STG.E.U16 desc[UR36][R16.64], R19 ;  /* 0x0000001310007986 */ /* 0x001fe2000c101524 */
[----:B------:R-:W-:Y:S05]  /*15650*/  EXIT ;  /* 0x000000000000794d */ /* 0x000fea0003800000 */
.L_x_5167:
        /* <DEDUP_REMOVED lines=9> */
.L_x_5174:
[----:B------:R-:W-:Y:S01]  /*156f0*/  STG.E.U16 desc[UR36][R16.64], R19 ;  /* 0x0000001310007986 */ /* 0x000fe2000c101524 */
[----:B------:R-:W-:Y:S05]  /*15700*/  EXIT ;  /* 0x000000000000794d */ /* 0x000fea0003800000 */
.L_x_5173:
        /* <DEDUP_REMOVED lines=10> */
.L_x_5176:
[----:B------:R-:W-:-:S05]  /*157b0*/  HADD2.F32 R0, -RZ, R19.H0_H0 ;  /* 0x20000013ff007230 */ /* 0x000fca0000004100 */
[----:B------:R-:W-:-:S04]  /*157c0*/  F2FP.F16.F32.PACK_AB R0, RZ, R0 ;  /* 0x00000000ff00723e */ /* 0x000fc800000000ff */
[----:B------:R-:W-:-:S05]  /*157d0*/  PRMT R0, R0, 0x5410, RZ ;  /* 0x0000541000007816 */ /* 0x000fca00000000ff */
[----:B------:R-:W-:Y:S01]  /*157e0*/  STG.E desc[UR36][R16.64], R0 ;  /* 0x0000000010007986 */ /* 0x000fe2000c101924 */
[----:B------:R-:W-:Y:S05]  /*157f0*/  EXIT ;  /* 0x000000000000794d */ /* 0x000fea0003800000 */
.L_x_5175:
[----:B------:R-:W-:-:S05]  /*15800*/  HADD2.F32 R2, -RZ, R19.H0_H0 ;  /* 0x20000013ff027230 */ /* 0x000fca0000004100 */
[----:B------:R-:W-:-:S06]  /*15810*/  FMUL.FTZ R2, R2, 1 ;  /* 0x3f80000002027820 */ /* 0x000fcc0000410000 */
[----:B------:R-:W0:Y:S02]  /*15820*/  F2F.F64.F32 R2, R2 ;  /* 0x0000000200027310 */ /* 0x000e240000201800 */
[----:B0-----:R-:W-:Y:S01]  /*15830*/  STG.E.64 desc[UR36][R16.64], R2 ;  /* 0x0000000210007986 */ /* 0x001fe2000c101b24 */
[----:B------:R-:W-:Y:S05]  /*15840*/  EXIT ;  /* 0x000000000000794d */ /* 0x000fea0003800000 */
.L_x_5166:
        /* <DEDUP_REMOVED lines=13> */
.L_x_5179:
[----:B------:R-:W-:Y:S01]  /*15920*/  HADD2.F32 R19, -RZ, R19.H0_H0 ;  /* 0x20000013ff137230 */ /* 0x000fe20000004100 */
[----:B------:R-:W-:-:S04]  /*15930*/  CS2R R6, SRZ ;  /* 0x0000000000067805 */ /* 0x000fc8000001ff00 */
[----:B------:R-:W-:-:S06]  /*15940*/  FMUL.FTZ R4, R19, 1 ;  /* 0x3f80000013047820 */ /* 0x000fcc0000410000 */
[----:B------:R-:W0:Y:S02]  /*15950*/  F2F.F64.F32 R4, R4 ;  /* 0x0000000400047310 */ /* 0x000e240000201800 */
[----:B0-----:R-:W-:Y:S01]  /*15960*/  STG.E.128 desc[UR36][R16.64], R4 ;  /* 0x0000000410007986 */ /* 0x001fe2000c101d24 */
[----:B------:R-:W-:Y:S05]  /*15970*/  EXIT ;  /* 0x000000000000794d */ /* 0x000fea0003800000 */
.L_x_5178:
        /* <DEDUP_REMOVED lines=21> */
.L_x_5183:
[----:B------:R-:W-:Y:S05]  /*15ad0*/  BSYNC B0 ;  /* 0x0000000000007941 */ /* 0x000fea0003800000 */
.L_x_5182:
[----:B------:R-:W-:-:S05]  /*15ae0*/  LOP3.LUT R3, R0, R3, RZ, 0xfc, !PT ;  /* 0x0000000300037212 */ /* 0x000fca00078efcff */
[----:B------:R-:W-:Y:S01]  /*15af0*/  STG.E.U8 desc[UR36][R16.64], R3 ;  /* 0x0000000310007986 */ /* 0x000fe2000c101124 */
[----:B------:R-:W-:Y:S05]  /*15b00*/  EXIT ;  /* 0x000000000000794d */ /* 0x000fea0003800000 */
.L_x_5181:
        /* <DEDUP_REMOVED lines=13> */
.L_x_5185:
[----:B------:R-:W-:Y:S01]  /*15be0*/  IMAD.MOV.U32 R0, RZ, RZ, 0x7f ;  /* 0x0000007fff007424 */ /* 0x000fe200078e00ff */
[----:B------:R-:W-:-:S04]  /*15bf0*/  ISETP.GT.U32.AND P0, PT, R2, 0x7f800000, PT ;  /* 0x7f8000000200780c */ /* 0x000fc80003f04070 */
[----:B------:R-:W-:-:S09]  /*15c00*/  SEL R0, R0, 0x7c, P0 ;  /* 0x0000007c00007807 */ /* 0x000fd20000000000 */
.L_x_5186:
[----:B------:R-:W-:Y:S05]  /*15c10*/  BSYNC B0 ;  /* 0x0000000000007941 */ /* 0x000fea0003800000 */
.L_x_5184:
[----:B------:R-:W-:-:S04]  /*15c20*/  LOP3.LUT R2, R19, 0x80000000, RZ, 0xc0, !PT ;  /* 0x8000000013027812 */ /* 0x000fc800078ec0ff */
[----:B------:R-:W-:-:S04]  /*15c30*/  SHF.R.U32.HI R3, RZ, 0x18, R2 ;  /* 0x00000018ff037819 */ /* 0x000fc80000011602 */
[----:B------:R-:W-:-:S05]  /*15c40*/  LOP3.LUT R3, R0, R3, RZ, 0xfc, !PT ;  /* 0x0000000300037212 */ /* 0x000fca00078efcff */
[----:B------:R-:W-:Y:S01]  /*15c50*/  STG.E.U8 desc[UR36][R16.64], R3 ;  /* 0x0000000310007986 */ /* 0x000fe2000c101124 */
[----:B------:R-:W-:Y:S05]  /*15c60*/  EXIT ;  /* 0x000000000000794d */ /* 0x000fea0003800000 */
.L_x_5180:
[----:B------:R-:W-:-:S05]  /*15c70*/  HADD2.F32 R0, -RZ, R19.H0_H0 ;  /* 0x20000013ff007230 */ /* 0x000fca0000004100 */
[----:B------:R-:W-:-:S05]  /*15c80*/  F2FP.BF16.F32.PACK_AB R0, RZ, R0 ;  /* 0x00000000ff00723e */ /* 0x000fca00000010ff */
[----:B------:R-:W-:Y:S01]  /*15c90*/  STG.E.U16 desc[UR36][R16.64], R0 ;  /* 0x0000000010007986 */ /* 0x000fe2000c101524 */
[----:B------:R-:W-:Y:S05]  /*15ca0*/  EXIT ;  /* 0x000000000000794d */ /* 0x000fea0003800000 */
.L_x_5177:
        /* <DEDUP_REMOVED lines=12> */
.L_x_5189:
        /* <DEDUP_REMOVED lines=17> */
.L_x_5192:
[----:B------:R-:W-:-:S04]  /*15e80*/  LOP3.LUT R2, R19, 0x80000000, RZ, 0xc0, !PT ;  /* 0x8000000013027812 */ /* 0x000fc800078ec0ff */
[----:B------:R-:W-:-:S04]  /*15e90*/  SHF.R.U32.HI R3, RZ, 0x18, R2 ;  /* 0x00000018ff037819 */ /* 0x000fc80000011602 */
[----:B------:R-:W-:-:S04]  /*15ea0*/  LOP3.LUT R0, R0, R3, RZ, 0xfc, !PT ;  /* 0x0000000300007212 */ /* 0x000fc800078efcff */
[----:B------:R-:W-:-:S07]  /*15eb0*/  PRMT R8, R0, 0x7610, R8 ;  /* 0x0000761000087816 */ /* 0x000fce0000000008 */
.L_x_5191:
[----:B------:R-:W-:Y:S05]  /*15ec0*/  BSYNC B0 ;  /* 0x0000000000007941 */ /* 0x000fea0003800000 */
.L_x_5190:
[----:B------:R-:W-:Y:S01]  /*15ed0*/  STG.E.U8 desc[UR36][R16.64], R8 ;  /* 0x0000000810007986 */ /* 0x000fe2000c101124 */
[----:B------:R-:W-:Y:S05]  /*15ee0*/  EXIT ;  /* 0x000000000000794d */ /* 0x000fea0003800000 */
.L_x_5188:
        /* <DEDUP_REMOVED lines=17> */
.L_x_5195:
[----:B------:R-:W-:-:S04]  /*16000*/  LOP3.LUT R2, R19, 0x80000000, RZ, 0xc0, !PT ;  /* 0x8000000013027812 */ /* 0x000fc800078ec0ff */
[----:B------:R-:W-:-:S04]  /*16010*/  SHF.R.U32.HI R3, RZ, 0x18, R2 ;  /* 0x00000018ff037819 */ /* 0x000fc80000011602 */
[----:B------:R-:W-:-:S04]  /*16020*/  LOP3.LUT R0, R0, R3, RZ, 0xfc, !PT ;  /* 0x0000000300007212 */ /* 0x000fc800078efcff */
[----:B------:R-:W-:-:S07]  /*16030*/  PRMT R8, R0, 0x7610, R8 ;  /* 0x0000761000087816 */ /* 0x000fce0000000008 */
.L_x_5194:
[----:B------:R-:W-:Y:S05]  /*16040*/  BSYNC B0 ;  /* 0x0000000000007941 */ /* 0x000fea0003800000 */
.L_x_5193:
[----:B------:R-:W-:Y:S01]  /*16050*/  STG.E.U8 desc[UR36][R16.64], R8 ;  /* 0x0000000810007986 */ /* 0x000fe2000c101124 */
[----:B------:R-:W-:Y:S05]  /*16060*/  EXIT ;  /* 0x000000000000794d */ /* 0x000fea0003800000 */
.L_x_5187:
        /* <DEDUP_REMOVED lines=22> */
.L_x_5170:
        /* <DEDUP_REMOVED lines=16> */
.L_x_5198:
[----:B------:R-:W-:Y:S05]  /*162d0*/  EXIT ;  /* 0x000000000000794d */ /* 0x000fea0003800000 */
.L_x_5197:
[----:B------:R-:W-:-:S06]  /*162e0*/  HADD2.F32 R2, -RZ, R19.H0_H0 ;  /* 0x20000013ff027230 */ /* 0x000fcc0000004100 */
[----:B------:R-:W0:Y:S02]  /*162f0*/  F2I.U64.TRUNC R2, R2 ;  /* 0x0000000200027311 */ /* 0x000e24000020d800 */
[----:B0-----:R-:W-:Y:S01]  /*16300*/  STG.E.64 desc[UR36][R16.64], R2 ;  /* 0x0000000210007986 */ /* 0x001fe2000c101b24 */
[----:B------:R-:W-:Y:S05]  /*16310*/  EXIT ;  /* 0x000000000000794d */ /* 0x000fea0003800000 */
.L_x_5196:
[----:B------:R-:W-:-:S06]  /*16320*/  HADD2.F32 R19, -RZ, R19.H0_H0 ;  /* 0x20000013ff137230 */ /* 0x000fcc0000004100 */
[----:B------:R-:W0:Y:S02]  /*16330*/  F2I.FTZ.U32.TRUNC.NTZ R19, R19 ;  /* 0x0000001300137305 */ /* 0x000e24000021f000 */
[----:B0-----:R-:W-:Y:S01]  /*16340*/  STG.E desc[UR36][R16.64], R19 ;  /* 0x0000001310007986 */ /* 0x001fe2000c101924 */
[----:B------:R-:W-:Y:S05]  /*16350*/  EXIT ;  /* 0x000000000000794d */ /* 0x000fea0003800000 */
.L_x_5199:
        /* <DEDUP_REMOVED lines=10> */
.L_x_7997:


//--------------------- .text._ZN2at6native27unrolled_elementwise_kernelIZZZNS0_44_GLOBAL__N__40a83637_7_Lerp_cu_f5210f67_358318lerp_tensor_kernelERNS_18TensorIteratorBaseEENKUlvE0_clEvENKUlvE1_clEvEUlN3c104HalfES8_S8_E_St5arrayIPcLm4EELi4E23TrivialOffsetCalculatorILi3EjESD_ILi1EjENS0_6memory12LoadWithCastILi3EEENSG_13StoreWithCastILi1EEEEEviT_T0_T2_T3_T4_T5_ --------------------------
	.section	.text._ZN2at6native27unrolled_elementwise_kernelIZZZNS0_44_GLOBAL__N__40a83637_7_Lerp_cu_f5210f67_358318lerp_tensor_kernelERNS_18TensorIteratorBaseEENKUlvE0_clEvENKUlvE1_clEvEUlN3c104HalfES8_S8_E_St5arrayIPcLm4EELi4E23TrivialOffsetCalculatorILi3EjESD_ILi1EjENS0_6memory12LoadWithCastILi3EEENSG_13StoreWithCastILi1EEEEEviT_T0_T2_T3_T4_T5_,"ax",@progbits
	.align	128
        .global         _ZN2at6native27unrolled_elementwise_kernelIZZZNS0_44_GLOBAL__N__40a83637_7_Lerp_cu_f5210f67_358318lerp_tensor_kernelERNS_18TensorIteratorBaseEENKUlvE0_clEvENKUlvE1_clEvEUlN3c104HalfES8_S8_E_St5arrayIPcLm4EELi4E23TrivialOffsetCalculatorILi3EjESD_ILi1EjENS0_6memory12LoadWithCastILi3EEENSG_13StoreWithCastILi1EEEEEviT_T0_T2_T3_T4_T5_
        .type           _ZN2at6native27unrolled_elementwise_kernelIZZZNS0_44_GLOBAL__N__40a83637_7_Lerp_cu_f5210f67_358318lerp_tensor_kernelERNS_18TensorIteratorBaseEENKUlvE0_clEvENKUlvE1_clEvEUlN3c104HalfES8_S8_E_St5arrayIPcLm4EELi4E23TrivialOffsetCalculatorILi3EjESD_ILi1EjENS0_6memory12LoadWithCastILi3EEENSG_13StoreWithCastILi1EEEEEviT_T0_T2_T3_T4_T5_,@function
        .size           _ZN2at6native27unrolled_elementwise_kernelIZZZNS0_44_GLOBAL__N__40a83637_7_Lerp_cu_f5210f67_358318lerp_tensor_kernelERNS_18TensorIteratorBaseEENKUlvE0_clEvENKUlvE1_clEvEUlN3c104HalfES8_S8_E_St5arrayIPcLm4EELi4E23TrivialOffsetCalculatorILi3EjESD_ILi1EjENS0_6memory12LoadWithCastILi3EEENSG_13StoreWithCastILi1EEEEEviT_T0_T2_T3_T4_T5_,(.L_x_7998 - _ZN2at6native27unrolled_elementwise_kernelIZZZNS0_44_GLOBAL__N__40a83637_7_Lerp_cu_f5210f67_358318lerp_tensor_kernelERNS_18TensorIteratorBaseEENKUlvE0_clEvENKUlvE1_clEvEUlN3c104HalfES8_S8_E_St5arrayIPcLm4EELi4E23TrivialOffsetCalculatorILi3EjESD_ILi1EjENS0_6memory12LoadWithCastILi3EEENSG_13StoreWithCastILi1EEEEEviT_T0_T2_T3_T4_T5_)
        .other          _ZN2at6native27unrolled_elementwise_kernelIZZZNS0_44_GLOBAL__N__40a83637_7_Lerp_cu_f5210f67_358318lerp_tensor_kernelERNS_18TensorIteratorBaseEENKUlvE0_clEvENKUlvE1_clEvEUlN3c104HalfES8_S8_E_St5arrayIPcLm4EELi4E23TrivialOffsetCalculatorILi3EjESD_ILi1EjENS0_6memory12LoadWithCastILi3EEENSG_13StoreWithCastILi1EEEEEviT_T0_T2_T3_T4_T5_,@"STO_CUDA_ENTRY STV_DEFAULT"
_ZN2at6native27unrolled_elementwise_kernelIZZZNS0_44_GLOBAL__N__40a83637_7_Lerp_cu_f5210f67_358318lerp_tensor_kernelERNS_18TensorIteratorBaseEENKUlvE0_clEvENKUlvE1_clEvEUlN3c104HalfES8_S8_E_St5arrayIPcLm4EELi4E23TrivialOffsetCalculatorILi3EjESD_ILi1EjENS0_6memory12LoadWithCastILi3EEENSG_13StoreWithCastILi1EEEEEviT_T0_T2_T3_T4_T5_:
.text._ZN2at6native27unrolled_elementwise_kernelIZZZNS0_44_GLOBAL__N__40a83637_7_Lerp_cu_f5210f67_358318lerp_tensor_kernelERNS_18TensorIteratorBaseEENKUlvE0_clEvENKUlvE1_clEvEUlN3c104HalfES8_S8_E_St5arrayIPcLm4EELi4E23TrivialOffsetCalculatorILi3EjESD_ILi1EjENS0_6memory12LoadWithCastILi3EEENSG_13StoreWithCastILi1EEEEEviT_T0_T2_T3_T4_T5_:
        /* <DEDUP_REMOVED lines=35> */
[----:B-1----:R-:W-:-:S04]  /*0230*/  F2FP.F16.F32.PACK_AB R0, RZ, R0 ;  /* 0x00000000ff00723e */ /* 0x002fc800000000ff */
[----:B------:R-:W-:Y:S01]  /*0240*/  PRMT R29, R0, 0x7610, R29 ;  /* 0x00007610001d7816 */ /* 0x000fe2000000001d */
[----:B------:R-:W-:Y:S06]  /*0250*/  BRA `(.L_x_5207) ;  /* 0x0000000c00d07947 */ /* 0x000fec0003800000 */
.L_x_5205:
[----:B------:R-:W2:Y:S02]  /*0260*/  LDG.E.U8 R2, desc[UR36][R2.64] ;  /* 0x0000002402027981 */ /* 0x000ea4000c1e1100 */
[----:B--2---:R-:W-:-:S04]  /*0270*/  I2FP.F32.U32 R0, R2 ;  /* 0x0000000200007245 */ /* 0x004fc80000201000 */
[----:B------:R-:W-:-:S04]  /*0280*/  F2FP.F16.F32.PACK_AB R0, RZ, R0 ;  /* 0x00000000ff00723e */ /* 0x000fc800000000ff */
[----:B------:R-:W-:Y:S01]  /*0290*/  PRMT R29, R0, 0x7610, R29 ;  /* 0x00007610001d7816 */ /* 0x000fe2000000001d */
[----:B------:R-:W-:Y:S06]  /*02a0*/  BRA `(.L_x_5207) ;  /* 0x0000000c00bc7947 */ /* 0x000fec0003800000 */
.L_x_5204:
        /* <DEDUP_REMOVED lines=8> */
[----:B-1----:R-:W-:-:S04]  /*0330*/  F2FP.F16.F32.PACK_AB R0, RZ, R0 ;  /* 0x00000000ff00723e */ /* 0x002fc800000000ff */
[----:B------:R-:W-:Y:S01]  /*0340*/  PRMT R29, R0, 0x7610, R29 ;  /* 0x00007610001d7816 */ /* 0x000fe2000000001d */
[----:B------:R-:W-:Y:S06]  /*0350*/  BRA `(.L_x_5207) ;  /* 0x0000000c00907947 */ /* 0x000fec0003800000 */
.L_x_5209:
[----:B------:R-:W2:Y:S02]  /*0360*/  LDG.E R2, desc[UR36][R2.64] ;  /* 0x0000002402027981 */ /* 0x000ea4000c1e1900 */
[----:B--2---:R-:W-:-:S04]  /*0370*/  I2FP.F32.S32 R0, R2 ;  /* 0x0000000200007245 */ /* 0x004fc80000201400 */
[----:B------:R-:W-:-:S04]  /*0380*/  F2FP.F16.F32.PACK_AB R0, RZ, R0 ;  /* 0x00000000ff00723e */ /* 0x000fc800000000ff */
[----:B------:R-:W-:Y:S01]  /*0390*/  PRMT R29, R0, 0x7610, R29 ;  /* 0x00007610001d7816 */ /* 0x000fe2000000001d */
[----:B------:R-:W-:Y:S06]  /*03a0*/  BRA `(.L_x_5207) ;  /* 0x0000000c007c7947 */ /* 0x000fec0003800000 */
.L_x_5208:
[----:B------:R-:W2:Y:S02]  /*03b0*/  LDG.E.U16 R2, desc[UR36][R2.64] ;  /* 0x0000002402027981 */ /* 0x000ea4000c1e1500 */
[----:B--2---:R-:W1:Y:S02]  /*03c0*/  I2F.S16 R0, R2 ;  /* 0x0000000200007306 */ /* 0x004e640000101400 */
[----:B-1----:R-:W-:-:S04]  /*03d0*/  F2FP.F16.F32.PACK_AB R0, RZ, R0 ;  /* 0x00000000ff00723e */ /* 0x002fc800000000ff */
[----:B------:R-:W-:Y:S01]  /*03e0*/  PRMT R29, R0, 0x7610, R29 ;  /* 0x00007610001d7816 */ /* 0x000fe2000000001d */
[----:B------:R-:W-:Y:S06]  /*03f0*/  BRA `(.L_x_5207) ;  /* 0x0000000c00687947 */ /* 0x000fec0003800000 */
.L_x_5203:
        /* <DEDUP_REMOVED lines=9> */
.L_x_5211:
[----:B------:R2:W5:Y:S01]  /*0490*/  LDG.E.U16 R29, desc[UR36][R2.64] ;  /* 0x00000024021d7981 */ /* 0x000562000c1e1500 */
[----:B------:R-:W-:Y:S05]  /*04a0*/  BRA `(.L_x_5207) ;  /* 0x0000000c003c7947 */ /* 0x000fea0003800000 */
.L_x_5210:
        /* <DEDUP_REMOVED lines=9> */
.L_x_5213:
[----:B------:R1:W5:Y:S01]  /*0540*/  LDG.E.U16 R29, desc[UR36][R2.64] ;  /* 0x00000024021d7981 */ /* 0x000362000c1e1500 */
[----:B------:R-:W-:Y:S05]  /*0550*/  BRA `(.L_x_5207) ;  /* 0x0000000c00107947 */ /* 0x000fea0003800000 */
.L_x_5212:
[----:B------:R-:W2:Y:S01]  /*0560*/  LDG.E.64 R2, desc[UR36][R2.64] ;  /* 0x0000002402027981 */ /* 0x000ea2000c1e1b00 */
[----:B------:R-:W-:Y:S01]  /*0570*/  UMOV UR4, 0xf0000000 ;  /* 0xf000000000047882 */ /* 0x000fe20000000000 */
[----:B------:R-:W-:Y:S01]  /*0580*/  UMOV UR5, 0x380fffff ;  /* 0x380fffff00057882 */ /* 0x000fe20000000000 */
[----:B--2---:R-:W1:Y:S01]  /*0590*/  F2F.F32.F64 R0, R2 ;  /* 0x0000000200007310 */ /* 0x004e620000301000 */
[----:B------:R-:W-:-:S14]  /*05a0*/  DSETP.GEU.AND P0, PT, |R2|, UR4, PT ;  /* 0x0000000402007e2a */ /* 0x000fdc000bf0e200 */
[----:B-1----:R-:W-:-:S05]  /*05b0*/  @!P0 FMUL R0, R0, 1.175494350822287508e-38 ;  /* 0x0080000000008820 */ /* 0x002fca0000400000 */
[----:B------:R-:W-:-:S04]  /*05c0*/  F2FP.F16.F32.PACK_AB R0, RZ, R0 ;  /* 0x00000000ff00723e */ /* 0x000fc800000000ff */
[----:B------:R-:W-:Y:S01]  /*05d0*/  PRMT R29, R0, 0x7610, R29 ;  /* 0x00007610001d7816 */ /* 0x000fe2000000001d */
[----:B------:R-:W-:Y:S06]  /*05e0*/  BRA `(.L_x_5207) ;  /* 0x0000000800ec7947 */ /* 0x000fec0003800000 */
.L_x_5202:
        /* <DEDUP_REMOVED lines=14> */
.L_x_5216:
        /* <DEDUP_REMOVED lines=9> */
.L_x_5215:
        /* <DEDUP_REMOVED lines=28> */
.L_x_5218:
        /* <DEDUP_REMOVED lines=15> */
.L_x_5217:
[----:B------:R-:W2:Y:S02]  /*0a10*/  LDG.E.U16 R0, desc[UR36][R2.64] ;  /* 0x0000002402007981 */ /* 0x000ea4000c1e1500 */
[----:B--2---:R-:W-:-:S05]  /*0a20*/  IMAD.U32 R0, R0, 0x10000, RZ ;  /* 0x0001000000007824 */ /* 0x004fca00078e00ff */
[----:B------:R-:W-:-:S04]  /*0a30*/  F2FP.F16.F32.PACK_AB R0, RZ, R0 ;  /* 0x00000000ff00723e */ /* 0x000fc800000000ff */
[----:B------:R-:W-:Y:S01]  /*0a40*/  PRMT R29, R0, 0x7610, R29 ;  /* 0x00007610001d7816 */ /* 0x000fe2000000001d */
[----:B------:R-:W-:Y:S06]  /*0a50*/  BRA `(.L_x_5207) ;  /* 0x0000000400d07947 */ /* 0x000fec0003800000 */
.L_x_5214:
        /* <DEDUP_REMOVED lines=13> */
.L_x_5221:
        /* <DEDUP_REMOVED lines=21> */
.L_x_5225:
[----:B------:R-:W-:Y:S05]  /*0c80*/  BSYNC B1 ;  /* 0x0000000000017941 */ /* 0x000fea0003800000 */
.L_x_5224:
[----:B------:R-:W-:Y:S01]  /*0c90*/  LEA R3, R0, 0x3b800000, 0x17 ;  /* 0x3b80000000037811 */ /* 0x000fe200078eb8ff */
[----:B------:R-:W-:-:S05]  /*0ca0*/  IMAD.SHL.U32 R0, R2, 0x100000, RZ ;  /* 0x0010000002007824 */ /* 0x000fca00078e00ff */
[----:B------:R-:W-:-:S07]  /*0cb0*/  LOP3.LUT R0, R3, R0, R4, 0xfe, !PT ;  /* 0x0000000003007212 */ /* 0x000fce00078efe04 */
.L_x_5223:
[----:B------:R-:W-:Y:S05]  /*0cc0*/  BSYNC B0 ;  /* 0x0000000000007941 */ /* 0x000fea0003800000 */
.L_x_5222:
[----:B------:R-:W-:-:S04]  /*0cd0*/  F2FP.F16.F32.PACK_AB R0, RZ, R0 ;  /* 0x00000000ff00723e */ /* 0x000fc800000000ff */
[----:B------:R-:W-:Y:S01]  /*0ce0*/  PRMT R29, R0, 0x7610, R29 ;  /* 0x00007610001d7816 */ /* 0x000fe2000000001d */
[----:B------:R-:W-:Y:S06]  /*0cf0*/  BRA `(.L_x_5207) ;  /* 0x0000000400287947 */ /* 0x000fec0003800000 */
.L_x_5220:
        /* <DEDUP_REMOVED lines=21> */
.L_x_5229:
[----:B------:R-:W-:Y:S05]  /*0e50*/  BSYNC B1 ;  /* 0x0000000000017941 */ /* 0x000fea0003800000 */
.L_x_5228:
[----:B------:R-:W-:Y:S01]  /*0e60*/  LEA R3, R0, 0x37800000, 0x17 ;  /* 0x3780000000037811 */ /* 0x000fe200078eb8ff */
[----:B------:R-:W-:-:S05]  /*0e70*/  IMAD.SHL.U32 R0, R2, 0x200000, RZ ;  /* 0x0020000002007824 */ /* 0x000fca00078e00ff */
[----:B------:R-:W-:-:S07]  /*0e80*/  LOP3.LUT R0, R3, R0, R4, 0xfe, !PT ;  /* 0x0000000003007212 */ /* 0x000fce00078efe04 */
.L_x_5227:
[----:B------:R-:W-:Y:S05]  /*0e90*/  BSYNC B0 ;  /* 0x0000000000007941 */ /* 0x000fea0003800000 */
.L_x_5226:
[----:B------:R-:W-:-:S04]  /*0ea0*/  F2FP.F16.F32.PACK_AB R0, RZ, R0 ;  /* 0x00000000ff00723e */ /* 0x000fc800000000ff */
[----:B------:R-:W-:Y:S01]  /*0eb0*/  PRMT R29, R0, 0x7610, R29 ;  /* 0x00007610001d7816 */ /* 0x000fe2000000001d */
[----:B------:R-:W-:Y:S06]  /*0ec0*/  BRA `(.L_x_5207) ;  /* 0x0000000000b47947 */ /* 0x000fec0003800000 */
.L_x_5219:
        /* <DEDUP_REMOVED lines=14> */
.L_x_5233:
[----:B------:R-:W-:Y:S05]  /*0fb0*/  BSYNC B0 ;  /* 0x0000000000007941 */ /* 0x000fea0003800000 */
.L_x_5232:
[----:B------:R-:W-:-:S04]  /*0fc0*/  F2FP.F16.F32.PACK_AB R0, RZ, R0 ;  /* 0x00000000ff00723e */ /* 0x000fc800000000ff */
[----:B------:R-:W-:Y:S01]  /*0fd0*/  PRMT R29, R0, 0x7610, R29 ;  /* 0x00007610001d7816 */ /* 0x000fe2000000001d */
[----:B------:R-:W-:Y:S06]  /*0fe0*/  BRA `(.L_x_5207) ;  /* 0x00000000006c7947 */ /* 0x000fec0003800000 */
.L_x_5206:
        /* <DEDUP_REMOVED lines=16> */
.L_x_5234:
[----:B------:R-:W-:Y:S01]  /*10f0*/  PRMT R29, RZ, 0x7610, R29 ;  /* 0x00007610ff1d7816 */ /* 0x000fe2000000001d */
[----:B------:R-:W-:Y:S06]  /*1100*/  BRA `(.L_x_5207) ;  /* 0x0000000000247947 */ /* 0x000fec0003800000 */
.L_x_5231:
[----:B------:R-:W2:Y:S02]  /*1110*/  LDG.E.64 R2, desc[UR36][R2.64] ;  /* 0x0000002402027981 */ /* 0x000ea4000c1e1b00 */
[----:B--2---:R-:W1:Y:S02]  /*1120*/  I2F.U64 R0, R2 ;  /* 0x0000000200007312 */ /* 0x004e640000301000 */
[----:B-1----:R-:W-:-:S04]  /*1130*/  F2FP.F16.F32.PACK_AB R0, RZ, R0 ;  /* 0x00000000ff00723e */ /* 0x002fc800000000ff */
[----:B------:R-:W-:Y:S01]  /*1140*/  PRMT R29, R0, 0x7610, R29 ;  /* 0x00007610001d7816 */ /* 0x000fe2000000001d */
[----:B------:R-:W-:Y:S06]  /*1150*/  BRA `(.L_x_5207) ;  /* 0x0000000000107947 */ /* 0x000fec0003800000 */
.L_x_5230:
[----:B------:R-:W2:Y:S02]  /*1160*/  LDG.E R2, desc[UR36][R2.64] ;  /* 0x0000002402027981 */ /* 0x000ea4000c1e1900 */
[----:B--2---:R-:W-:-:S04]  /*1170*/  I2FP.F32.U32 R0, R2 ;  /* 0x0000000200007245 */ /* 0x004fc80000201000 */
[----:B------:R-:W-:-:S04]  /*1180*/  F2FP.F16.F32.PACK_AB R0, RZ, R0 ;  /* 0x00000000ff00723e */ /* 0x000fc800000000ff */
[----:B------:R-:W-:-:S07]  /*1190*/  PRMT R29, R0, 0x7610, R29 ;  /* 0x00007610001d7816 */ /* 0x000fce000000001d */
.L_x_5207:
[----:B-12---:R-:W1:Y:S01]  /*11a0*/  LDC.64 R2, c[0x0][0x228] ;  /* 0x00008a00ff027b82 */ /* 0x006e620000000a00 */
        /* <DEDUP_REMOVED lines=20> */
.L_x_5238:
[----:B------:R-:W2:Y:S02]  /*12f0*/  LDG.E.U8 R2, desc[UR36][R2.64] ;  /* 0x0000002402027981 */ /* 0x000ea4000c1e1100 */
[----:B--2---:R-:W-:-:S04]  /*1300*/  I2FP.F32.U32 R0, R2 ;  /* 0x0000000200007245 */ /* 0x004fc80000201000 */
[----:B------:R-:W-:-:S04]  /*1310*/  F2FP.F16.F32.PACK_AB R0, RZ, R0 ;  /* 0x00000000ff00723e */ /* 0x000fc800000000ff */
[----:B------:R-:W-:Y:S01]  /*1320*/  PRMT R24, R0, 0x7610, R24 ;  /* 0x0000761000187816 */ /* 0x000fe20000000018 */
[----:B------:R-:W-:Y:S06]  /*1330*/  BRA `(.L_x_5240) ;  /* 0x0000000c00bc7947 */ /* 0x000fec0003800000 */
.L_x_5237:
        /* <DEDUP_REMOVED lines=11> */
.L_x_5242:
[----:B------:R-:W2:Y:S02]  /*13f0*/  LDG.E R2, desc[UR36][R2.64] ;  /* 0x0000002402027981 */ /* 0x000ea4000c1e1900 */
[----:B--2---:R-:W-:-:S04]  /*1400*/  I2FP.F32.S32 R0, R2 ;  /* 0x0000000200007245 */ /* 0x004fc80000201400 */
[----:B------:R-:W-:-:S04]  /*1410*/  F2FP.F16.F32.PACK_AB R0, RZ, R0 ;  /* 0x00000000ff00723e */ /* 0x000fc800000000ff */
[----:B------:R-:W-:Y:S01]  /*1420*/  PRMT R24, R0, 0x7610, R24 ;  /* 0x0000761000187816 */ /* 0x000fe20000000018 */
[----:B------:R-:W-:Y:S06]  /*1430*/  BRA `(.L_x_5240) ;  /* 0x0000000c007c7947 */ /* 0x000fec0003800000 */
.L_x_5241:
[----:B------:R-:W2:Y:S02]  /*1440*/  LDG.E.U16 R2, desc[UR36][R2.64] ;  /* 0x0000002402027981 */ /* 0x000ea4000c1e1500 */
[----:B--2---:R-:W1:Y:S02]  /*1450*/  I2F.S16 R0, R2 ;  /* 0x0000000200007306 */ /* 0x004e640000101400 */
[----:B-1----:R-:W-:-:S04]  /*1460*/  F2FP.F16.F32.PACK_AB R0, RZ, R0 ;  /* 0x00000000ff00723e */ /* 0x002fc800000000ff */
[----:B------:R-:W-:Y:S01]  /*1470*/  PRMT R24, R0, 0x7610, R24 ;  /* 0x0000761000187816 */ /* 0x000fe20000000018 */
[----:B------:R-:W-:Y:S06]  /*1480*/  BRA `(.L_x_5240) ;  /* 0x0000000c00687947 */ /* 0x000fec0003800000 */
.L_x_5236:
        /* <DEDUP_REMOVED lines=9> */
.L_x_5244:
[----:B------:R2:W5:Y:S01]  /*1520*/  LDG.E.U16 R24, desc[UR36][R2.64] ;  /* 0x0000002402187981 */ /* 0x000562000c1e1500 */
[----:B------:R-:W-:Y:S05]  /*1530*/  BRA `(.L_x_5240) ;  /* 0x0000000c003c7947 */ /* 0x000fea0003800000 */
.L_x_5243:
        /* <DEDUP_REMOVED lines=9> */
.L_x_5246:
[----:B------:R1:W5:Y:S01]  /*15d0*/  LDG.E.U16 R24, desc[UR36][R2.64] ;  /* 0x0000002402187981 */ /* 0x000362000c1e1500 */
[----:B------:R-:W-:Y:S05]  /*15e0*/  BRA `(.L_x_5240) ;  /* 0x0000000c00107947 */ /* 0x000fea0003800000 */
.L_x_5245:
        /* <DEDUP_REMOVED lines=9> */
.L_x_5235:
        /* <DEDUP_REMOVED lines=14> */
.L_x_5249:
        /* <DEDUP_REMOVED lines=9> */
.L_x_5248:
        /* <DEDUP_REMOVED lines=28> */
.L_x_5251:
        /* <DEDUP_REMOVED lines=15> */
.L_x_5250:
[----:B------:R-:W2:Y:S02]  /*1aa0*/  LDG.E.U16 R0, desc[UR36][R2.64] ;  /* 0x0000002402007981 */ /* 0x000ea4000c1e1500 */
[----:B--2---:R-:W-:-:S05]  /*1ab0*/  IMAD.U32 R0, R0, 0x10000, RZ ;  /* 0x0001000000007824 */ /* 0x004fca00078e00ff */
[----:B------:R-:W-:-:S04]  /*1ac0*/  F2FP.F16.F32.PACK_AB R0, RZ, R0 ;  /* 0x00000000ff00723e */ /* 0x000fc800000000ff */
[----:B------:R-:W-:Y:S01]  /*1ad0*/  PRMT R24, R0, 0x7610, R24 ;  /* 0x0000761000187816 */ /* 0x000fe20000000018 */
[----:B------:R-:W-:Y:S06]  /*1ae0*/  BRA `(.L_x_5240) ;  /* 0x0000000400d07947 */ /* 0x000fec0003800000 */
.L_x_5247:
        /* <DEDUP_REMOVED lines=13> */
.L_x_5254:
        /* <DEDUP_REMOVED lines=21> */
.L_x_5258:
[----:B------:R-:W-:Y:S05]  /*1d10*/  BSYNC B1 ;  /* 0x0000000000017941 */ /* 0x000fea0003800000 */
.L_x_5257:
[----:B------:R-:W-:Y:S01]  /*1d20*/  LEA R3, R0, 0x3b800000, 0x17 ;  /* 0x3b80000000037811 */ /* 0x000fe200078eb8ff */
[----:B------:R-:W-:-:S05]  /*1d30*/  IMAD.SHL.U32 R0, R2, 0x100000, RZ ;  /* 0x0010000002007824 */ /* 0x000fca00078e00ff */
[----:B------:R-:W-:-:S07]  /*1d40*/  LOP3.LUT R0, R3, R0, R4, 0xfe, !PT ;  /* 0x0000000003007212 */ /* 0x000fce00078efe04 */
.L_x_5256:
[----:B------:R-:W-:Y:S05]  /*1d50*/  BSYNC B0 ;  /* 0x0000000000007941 */ /* 0x000fea0003800000 */
.L_x_5255:
[----:B------:R-:W-:-:S04]  /*1d60*/  F2FP.F16.F32.PACK_AB R0, RZ, R0 ;  /* 0x00000000ff00723e */ /* 0x000fc800000000ff */
[----:B------:R-:W-:Y:S01]  /*1d70*/  PRMT R24, R0, 0x7610, R24 ;  /* 0x0000761000187816 */ /* 0x000fe20000000018 */
[----:B------:R-:W-:Y:S06]  /*1d80*/  BRA `(.L_x_5240) ;  /* 0x0000000400287947 */ /* 0x000fec0003800000 */
.L_x_5253:
        /* <DEDUP_REMOVED lines=21> */
.L_x_5262:
[----:B------:R-:W-:Y:S05]  /*1ee0*/  BSYNC B1 ;  /* 0x0000000000017941 */ /* 0x000fea0003800000 */
.L_x_5261:
[----:B------:R-:W-:Y:S01]  /*1ef0*/  LEA R3, R0, 0x37800000, 0x17 ;  /* 0x3780000000037811 */ /* 0x000fe200078eb8ff */
[----:B------:R-:W-:-:S05]  /*1f00*/  IMAD.SHL.U32 R0, R2, 0x200000, RZ ;  /* 0x0020000002007824 */ /* 0x000fca00078e00ff */
[----:B------:R-:W-:-:S07]  /*1f10*/  LOP3.LUT R0, R3, R0, R4, 0xfe, !PT ;  /* 0x0000000003007212 */ /* 0x000fce00078efe04 */
.L_x_5260:
[----:B------:R-:W-:Y:S05]  /*1f20*/  BSYNC B0 ;  /* 0x0000000000007941 */ /* 0x000fea0003800000 */
.L_x_5259:
[----:B------:R-:W-:-:S04]  /*1f30*/  F2FP.F16.F32.PACK_AB R0, RZ, R0 ;  /* 0x00000000ff00723e */ /* 0x000fc800000000ff */
[----:B------:R-:W-:Y:S01]  /*1f40*/  PRMT R24, R0, 0x7610, R24 ;  /* 0x0000761000187816 */ /* 0x000fe20000000018 */
[----:B------:R-:W-:Y:S06]  /*1f50*/  BRA `(.L_x_5240) ;  /* 0x0000000000b47947 */ /* 0x000fec0003800000 */
.L_x_5252:
        /* <DEDUP_REMOVED lines=14> */
.L_x_5266:
[----:B------:R-:W-:Y:S05]  /*2040*/  BSYNC B0 ;  /* 0x0000000000007941 */ /* 0x000fea0003800000 */
.L_x_5265:
[----:B------:R-:W-:-:S04]  /*2050*/  F2FP.F16.F32.PACK_AB R0, RZ, R0 ;  /* 0x00000000ff00723e */ /* 0x000fc800000000ff */
[----:B------:R-:W-:Y:S01]  /*2060*/  PRMT R24, R0, 0x7610, R24 ;  /* 0x0000761000187816 */ /* 0x000fe20000000018 */
[----:B------:R-:W-:Y:S06]  /*2070*/  BRA `(.L_x_5240) ;  /* 0x00000000006c7947 */ /* 0x000fec0003800000 */
.L_x_5239:
        /* <DEDUP_REMOVED lines=16> */
.L_x_5267:
[----:B------:R-:W-:Y:S01]  /*2180*/  PRMT R24, RZ, 0x7610, R24 ;  /* 0x00007610ff187816 */ /* 0x000fe20000000018 */
[----:B------:R-:W-:Y:S06]  /*2190*/  BRA `(.L_x_5240) ;  /* 0x0000000000247947 */ /* 0x000fec0003800000 */
.L_x_5264:
[----:B------:R-:W2:Y:S02]  /*21a0*/  LDG.E.64 R2, desc[UR36][R2.64] ;  /* 0x0000002402027981 */ /* 0x000ea4000c1e1b00 */
[----:B--2---:R-:W1:Y:S02]  /*21b0*/  I2F.U64 R0, R2 ;  /* 0x0000000200007312 */ /* 0x004e640000301000 */
[----:B-1----:R-:W-:-:S04]  /*21c0*/  F2FP.F16.F32.PACK_AB R0, RZ, R0 ;  /* 0x00000000ff00723e */ /* 0x002fc800000000ff */
[----:B------:R-:W-:Y:S01]  /*21d0*/  PRMT R24, R0, 0x7610, R24 ;  /* 0x0000761000187816 */ /* 0x000fe20000000018 */
[----:B------:R-:W-:Y:S06]  /*21e0*/  BRA `(.L_x_5240) ;  /* 0x0000000000107947 */ /* 0x000fec0003800000 */
.L_x_5263:
[----:B------:R-:W2:Y:S02]  /*21f0*/  LDG.E R2, desc[UR36][R2.64] ;  /* 0x0000002402027981 */ /* 0x000ea4000c1e1900 */
[----:B--2---:R-:W-:-:S04]  /*2200*/  I2FP.F32.U32 R0, R2 ;  /* 0x0000000200007245 */ /* 0x004fc80000201000 */
[----:B------:R-:W-:-:S04]  /*2210*/  F2FP.F16.F32.PACK_AB R0, RZ, R0 ;  /* 0x00000000ff00723e */ /* 0x000fc800000000ff */
[----:B------:R-:W-:-:S07]  /*2220*/  PRMT R24, R0, 0x7610, R24 ;  /* 0x0000761000187816 */ /* 0x000fce0000000018 */
.L_x_5240:
[----:B-12---:R-:W1:Y:S01]  /*2230*/  LDC.64 R2, c[0x0][0x230] ;  /* 0x00008c00ff027b82 */ /* 0x006e620000000a00 */
        /* <DEDUP_REMOVED lines=20> */
.L_x_5271:
[----:B------:R-:W2:Y:S02]  /*2380*/  LDG.E.U8 R2, desc[UR36][R2.64] ;  /* 0x0000002402027981 */ /* 0x000ea4000c1e1100 */
[----:B--2---:R-:W-:-:S04]  /*2390*/  I2FP.F32.U32 R0, R2 ;  /* 0x0000000200007245 */ /* 0x004fc80000201000 */
[----:B------:R-:W-:-:S04]  /*23a0*/  F2FP.F16.F32.PACK_AB R0, RZ, R0 ;  /* 0x00000000ff00723e */ /* 0x000fc800000000ff */
[----:B------:R-:W-:Y:S01]  /*23b0*/  PRMT R23, R0, 0x7610, R23 ;  /* 0x0000761000177816 */ /* 0x000fe20000000017 */
[----:B------:R-:W-:Y:S06]  /*23c0*/  BRA `(.L_x_5273) ;  /* 0x0000000c00bc7947 */ /* 0x000fec0003800000 */
.L_x_5270:
        /* <DEDUP_REMOVED lines=11> */
.L_x_5275:
[----:B------:R-:W2:Y:S02]  /*2480*/  LDG.E R2, desc[UR36][R2.64] ;  /* 0x0000002402027981 */ /* 0x000ea4000c1e1900 */
[----:B--2---:R-:W-:-:S04]  /*2490*/  I2FP.F32.S32 R0, R2 ;  /* 0x0000000200007245 */ /* 0x004fc80000201400 */
[----:B------:R-:W-:-:S04]  /*24a0*/  F2FP.F16.F32.PACK_AB R0, RZ, R0 ;  /* 0x00000000ff00723e */ /* 0x000fc800000000ff */
[----:B------:R-:W-:Y:S01]  /*24b0*/  PRMT R23, R0, 0x7610, R23 ;  /* 0x0000761000177816 */ /* 0x000fe20000000017 */
[----:B------:R-:W-:Y:S06]  /*24c0*/  BRA `(.L_x_5273) ;  /* 0x0000000c007c7947 */ /* 0x000fec0003800000 */
.L_x_5274:
[----:B------:R-:W2:Y:S02]  /*24d0*/  LDG.E.U16 R2, desc[UR36][R2.64] ;  /* 0x0000002402027981 */ /* 0x000ea4000c1e1500 */
[----:B--2---:R-:W0:Y:S02]  /*24e0*/  I2F.S16 R0, R2 ;  /* 0x0000000200007306 */ /* 0x004e240000101400 */
[----:B0-----:R-:W-:-:S04]  /*24f0*/  F2FP.F16.F32.PACK_AB R0, RZ, R0 ;  /* 0x00000000ff00723e */ /* 0x001fc800000000ff */
[----:B------:R-:W-:Y:S01]  /*2500*/  PRMT R23, R0, 0x7610, R23 ;  /* 0x0000761000177816 */ /* 0x000fe20000000017 */
[----:B------:R-:W-:Y:S06]  /*2510*/  BRA `(.L_x_5273) ;  /* 0x0000000c00687947 */ /* 0x000fec0003800000 */
.L_x_5269:
        /* <DEDUP_REMOVED lines=9> */
.L_x_5277:
[----:B------:R0:W5:Y:S01]  /*25b0*/  LDG.E.U16 R23, desc[UR36][R2.64] ;  /* 0x0000002402177981 */ /* 0x000162000c1e1500 */
[----:B------:R-:W-:Y:S05]  /*25c0*/  BRA `(.L_x_5273) ;  /* 0x0000000c003c7947 */ /* 0x000fea0003800000 */
.L_x_5276:
        /* <DEDUP_REMOVED lines=9> */
.L_x_5279:
[----:B------:R1:W5:Y:S01]  /*2660*/  LDG.E.U16 R23, desc[UR36][R2.64] ;  /* 0x0000002402177981 */ /* 0x000362000c1e1500 */
[----:B------:R-:W-:Y:S05]  /*2670*/  BRA `(.L_x_5273) ;  /* 0x0000000c00107947 */ /* 0x000fea0003800000 */
.L_x_5278:
        /* <DEDUP_REMOVED lines=9> */
.L_x_5268:
        /* <DEDUP_REMOVED lines=14> */
.L_x_5282:
        /* <DEDUP_REMOVED lines=9> */
.L_x_5281:
        /* <DEDUP_REMOVED lines=28> */
.L_x_5284:
        /* <DEDUP_REMOVED lines=15> */
.L_x_5283:
[----:B------:R-:W2:Y:S02]  /*2b30*/  LDG.E.U16 R0, desc[UR36][R2.64] ;  /* 0x0000002402007981 */ /* 0x000ea4000c1e1500 */
[----:B--2---:R-:W-:-:S05]  /*2b40*/  IMAD.U32 R0, R0, 0x10000, RZ ;  /* 0x0001000000007824 */ /* 0x004fca00078e00ff */
[----:B------:R-:W-:-:S04]  /*2b50*/  F2FP.F16.F32.PACK_AB R0, RZ, R0 ;  /* 0x00000000ff00723e */ /* 0x000fc800000000ff */
[----:B------:R-:W-:Y:S01]  /*2b60*/  PRMT R23, R0, 0x7610, R23 ;  /* 0x0000761000177816 */ /* 0x000fe20000000017 */
[----:B------:R-:W-:Y:S06]  /*2b70*/  BRA `(.L_x_5273) ;  /* 0x0000000400d07947 */ /* 0x000fec0003800000 */
.L_x_5280:
        /* <DEDUP_REMOVED lines=13> */
.L_x_5287:
        /* <DEDUP_REMOVED lines=21> */
.L_x_5291:
[----:B------:R-:W-:Y:S05]  /*2da0*/  BSYNC B1 ;  /* 0x0000000000017941 */ /* 0x000fea0003800000 */
.L_x_5290:
[----:B------:R-:W-:Y:S01]  /*2db0*/  LEA R3, R0, 0x3b800000, 0x17 ;  /* 0x3b80000000037811 */ /* 0x000fe200078eb8ff */
[----:B------:R-:W-:-:S05]  /*2dc0*/  IMAD.SHL.U32 R0, R2, 0x100000, RZ ;  /* 0x0010000002007824 */ /* 0x000fca00078e00ff */
[----:B------:R-:W-:-:S07]  /*2dd0*/  LOP3.LUT R0, R3, R0, R4, 0xfe, !PT ;  /* 0x0000000003007212 */ /* 0x000fce00078efe04 */
.L_x_5289:
[----:B------:R-:W-:Y:S05]  /*2de0*/  BSYNC B0 ;  /* 0x0000000000007941 */ /* 0x000fea0003800000 */
.L_x_5288:
[----:B------:R-:W-:-:S04]  /*2df0*/  F2FP.F16.F32.PACK_AB R0, RZ, R0 ;  /* 0x00000000ff00723e */ /* 0x000fc800000000ff */
[----:B------:R-:W-:Y:S01]  /*2e00*/  PRMT R23, R0, 0x7610, R23 ;  /* 0x0000761000177816 */ /* 0x000fe20000000017 */
[----:B------:R-:W-:Y:S06]  /*2e10*/  BRA `(.L_x_5273) ;  /* 0x0000000400287947 */ /* 0x000fec0003800000 */
.L_x_5286:
        /* <DEDUP_REMOVED lines=21> */
.L_x_5295:
[----:B------:R-:W-:Y:S05]  /*2f70*/  BSYNC B1 ;  /* 0x0000000000017941 */ /* 0x000fea0003800000 */
.L_x_5294:
[----:B------:R-:W-:Y:S01]  /*2f80*/  LEA R3, R0, 0x37800000, 0x17 ;  /* 0x3780000000037811 */ /* 0x000fe200078eb8ff */
[----:B------:R-:W-:-:S05]  /*2f90*/  IMAD.SHL.U32 R0, R2, 0x200000, RZ ;  /* 0x0020000002007824 */ /* 0x000fca00078e00ff */
[----:B------:R-:W-:-:S07]  /*2fa0*/  LOP3.LUT R0, R3, R0, R4, 0xfe, !PT ;  /* 0x0000000003007212 */ /* 0x000fce00078efe04 */
.L_x_5293:
[----:B------:R-:W-:Y:S05]  /*2fb0*/  BSYNC B0 ;  /* 0x0000000000007941 */ /* 0x000fea0003800000 */
.L_x_5292:
[----:B------:R-:W-:-:S04]  /*2fc0*/  F2FP.F16.F32.PACK_AB R0, RZ, R0 ;  /* 0x00000000ff00723e */ /* 0x000fc800000000ff */
[----:B------:R-:W-:Y:S01]  /*2fd0*/  PRMT R23, R0, 0x7610, R23 ;  /* 0x0000761000177816 */ /* 0x000fe20000000017 */
[----:B------:R-:W-:Y:S06]  /*2fe0*/  BRA `(.L_x_5273) ;  /* 0x0000000000b47947 */ /* 0x000fec0003800000 */
.L_x_5285:
        /* <DEDUP_REMOVED lines=14> */
.L_x_5299:
[----:B------:R-:W-:Y:S05]  /*30d0*/  BSYNC B0 ;  /* 0x0000000000007941 */ /* 0x000fea0003800000 */
.L_x_5298:
[----:B------:R-:W-:-:S04]  /*30e0*/  F2FP.F16.F32.PACK_AB R0, RZ, R0 ;  /* 0x00000000ff00723e */ /* 0x000fc800000000ff */
[----:B------:R-:W-:Y:S01]  /*30f0*/  PRMT R23, R0, 0x7610, R23 ;  /* 0x0000761000177816 */ /* 0x000fe20000000017 */
[----:B------:R-:W-:Y:S06]  /*3100*/  BRA `(.L_x_5273) ;  /* 0x00000000006c7947 */ /* 0x000fec0003800000 */
.L_x_5272:
        /* <DEDUP_REMOVED lines=16> */
.L_x_5300:
[----:B------:R-:W-:Y:S01]  /*3210*/  PRMT R23, RZ, 0x7610, R23 ;  /* 0x00007610ff177816 */ /* 0x000fe20000000017 */
[----:B------:R-:W-:Y:S06]  /*3220*/  BRA `(.L_x_5273) ;  /* 0x0000000000247947 */ /* 0x000fec0003800000 */
.L_x_5297:
[----:B------:R-:W2:Y:S02]  /*3230*/  LDG.E.64 R2, desc[UR36][R2.64] ;  /* 0x0000002402027981 */ /* 0x000ea4000c1e1b00 */
[----:B--2---:R-:W0:Y:S02]  /*3240*/  I2F.U64 R0, R2 ;  /* 0x0000000200007312 */ /* 0x004e240000301000 */
[----:B0-----:R-:W-:-:S04]  /*3250*/  F2FP.F16.F32.PACK_AB R0, RZ, R0 ;  /* 0x00000000ff00723e */ /* 0x001fc800000000ff */
[----:B------:R-:W-:Y:S01]  /*3260*/  PRMT R23, R0, 0x7610, R23 ;  /* 0x0000761000177816 */ /* 0x000fe20000000017 */
[----:B------:R-:W-:Y:S06]  /*3270*/  BRA `(.L_x_5273) ;  /* 0x0000000000107947 */ /* 0x000fec0003800000 */
.L_x_5296:
[----:B------:R-:W2:Y:S02]  /*3280*/  LDG.E R2, desc[UR36][R2.64] ;  /* 0x0000002402027981 */ /* 0x000ea4000c1e1900 */
[----:B--2---:R-:W-:-:S04]  /*3290*/  I2FP.F32.U32 R0, R2 ;  /* 0x0000000200007245 */ /* 0x004fc80000201000 */
[----:B------:R-:W-:-:S04]  /*32a0*/  F2FP.F16.F32.PACK_AB R0, RZ, R0 ;  /* 0x00000000ff00723e */ /* 0x000fc800000000ff */
[----:B------:R-:W-:-:S07]  /*32b0*/  PRMT R23, R0, 0x7610, R23 ;  /* 0x0000761000177816 */ /* 0x000fce0000000017 */
.L_x_5273:
[----:B------:R-:W-:-:S07]  /*32c0*/  VIADD R26, R26, 0x80 ;  /* 0x000000801a1a7836 */ /* 0x000fce0000000000 */
.L_x_5201:
[----:B------:R-:W-:Y:S05]  /*32d0*/  BSYNC B6 ;  /* 0x0000000000067941 */ /* 0x000fea0003800000 */
.L_x_5200:
[----:B------:R-:W2:Y:S01]  /*32e0*/  LDC R0, c[0x0][0x210] ;  /* 0x00008400ff007b82 */ /* 0x000ea20000000800 */
[----:B------:R-:W-:Y:S01]  /*32f0*/  BSSY B6, `(.L_x_5301) ;  /* 0x0000323000067945 */ /* 0x000fe20003800000 */
[----:B------:R-:W-:Y:S02]  /*3300*/  PRMT R22, RZ, 0x7610, R22 ;  /* 0x00007610ff167816 */ /* 0x000fe40000000016 */
[----:B------:R-:W-:Y:S01]  /*3310*/  PRMT R18, RZ, 0x7610, R18 ;  /* 0x00007610ff127816 */ /* 0x000fe20000000012 */
[----:B--2---:R-:W-:-:S05]  /*3320*/  IMAD R0, R25, -0x200, R0 ;  /* 0xfffffe0019007824 */ /* 0x004fca00078e0200 */
[----:B------:R-:W-:-:S13]  /*3330*/  ISETP.GE.AND P0, PT, R26, R0, PT ;  /* 0x000000001a00720c */ /* 0x000fda0003f06270 */
        /* <DEDUP_REMOVED lines=23> */
.L_x_5306:
[----:B------:R-:W2:Y:S02]  /*34b0*/  LDG.E.U8 R2, desc[UR36][R2.64] ;  /* 0x0000002402027981 */ /* 0x000ea4000c1e1100 */
[----:B--2---:R-:W-:-:S04]  /*34c0*/  I2FP.F32.U32 R0, R2 ;  /* 0x0000000200007245 */ /* 0x004fc80000201000 */
[----:B------:R-:W-:-:S04]  /*34d0*/  F2FP.F16.F32.PACK_AB R0, RZ, R0 ;  /* 0x00000000ff00723e */ /* 0x000fc800000000ff */
[----:B------:R-:W-:Y:S01]  /*34e0*/  PRMT R28, R0, 0x7610, R28 ;  /* 0x00007610001c7816 */ /* 0x000fe2000000001c */
[----:B------:R-:W-:Y:S06]  /*34f0*/  BRA `(.L_x_5308) ;  /* 0x0000000c00bc7947 */ /* 0x000fec0003800000 */
.L_x_5305:
        /* <DEDUP_REMOVED lines=11> */
.L_x_5310:
[----:B------:R-:W2:Y:S02]  /*35b0*/  LDG.E R2, desc[UR36][R2.64] ;  /* 0x0000002402027981 */ /* 0x000ea4000c1e1900 */
[----:B--2---:R-:W-:-:S04]  /*35c0*/  I2FP.F32.S32 R0, R2 ;  /* 0x0000000200007245 */ /* 0x004fc80000201400 */
[----:B------:R-:W-:-:S04]  /*35d0*/  F2FP.F16.F32.PACK_AB R0, RZ, R0 ;  /* 0x00000000ff00723e */ /* 0x000fc800000000ff */
[----:B------:R-:W-:Y:S01]  /*35e0*/  PRMT R28, R0, 0x7610, R28 ;  /* 0x00007610001c7816 */ /* 0x000fe2000000001c */
[----:B------:R-:W-:Y:S06]  /*35f0*/  BRA `(.L_x_5308) ;  /* 0x0000000c007c7947 */ /* 0x000fec0003800000 */
.L_x_5309:
[----:B------:R-:W2:Y:S02]  /*3600*/  LDG.E.U16 R2, desc[UR36][R2.64] ;  /* 0x0000002402027981 */ /* 0x000ea4000c1e1500 */
[----:B--2---:R-:W0:Y:S02]  /*3610*/  I2F.S16 R0, R2 ;  /* 0x0000000200007306 */ /* 0x004e240000101400 */
[----:B0-----:R-:W-:-:S04]  /*3620*/  F2FP.F16.F32.PACK_AB R0, RZ, R0 ;  /* 0x00000000ff00723e */ /* 0x001fc800000000ff */
[----:B------:R-:W-:Y:S01]  /*3630*/  PRMT R28, R0, 0x7610, R28 ;  /* 0x00007610001c7816 */ /* 0x000fe2000000001c */
[----:B------:R-:W-:Y:S06]  /*3640*/  BRA `(.L_x_5308) ;  /* 0x0000000c00687947 */ /* 0x000fec0003800000 */
.L_x_5304:
        /* <DEDUP_REMOVED lines=9> */
.L_x_5312:
[----:B------:R1:W5:Y:S01]  /*36e0*/  LDG.E.U16 R28, desc[UR36][R2.64] ;  /* 0x00000024021c7981 */ /* 0x000362000c1e1500 */
[----:B------:R-:W-:Y:S05]  /*36f0*/  BRA `(.L_x_5308) ;  /* 0x0000000c003c7947 */ /* 0x000fea0003800000 */
.L_x_5311:
        /* <DEDUP_REMOVED lines=9> */
.L_x_5314:
[----:B------:R0:W5:Y:S01]  /*3790*/  LDG.E.U16 R28, desc[UR36][R2.64] ;  /* 0x00000024021c7981 */ /* 0x000162000c1e1500 */
[----:B------:R-:W-:Y:S05]  /*37a0*/  BRA `(.L_x_5308) ;  /* 0x0000000c00107947 */ /* 0x000fea0003800000 */
.L_x_5313:
        /* <DEDUP_REMOVED lines=9> */
.L_x_5303:
        /* <DEDUP_REMOVED lines=14> */
.L_x_5317:
        /* <DEDUP_REMOVED lines=9> */
.L_x_5316:
        /* <DEDUP_REMOVED lines=28> */
.L_x_5319:
        /* <DEDUP_REMOVED lines=15> */
.L_x_5318:
[----:B------:R-:W2:Y:S02]  /*3c60*/  LDG.E.U16 R0, desc[UR36][R2.64] ;  /* 0x0000002402007981 */ /* 0x000ea4000c1e1500 */
[----:B--2---:R-:W-:-:S05]  /*3c70*/  IMAD.U32 R0, R0, 0x10000, RZ ;  /* 0x0001000000007824 */ /* 0x004fca00078e00ff */
[----:B------:R-:W-:-:S04]  /*3c80*/  F2FP.F16.F32.PACK_AB R0, RZ, R0 ;  /* 0x00000000ff00723e */ /* 0x000fc800000000ff */
[----:B------:R-:W-:Y:S01]  /*3c90*/  PRMT R28, R0, 0x7610, R28 ;  /* 0x00007610001c7816 */ /* 0x000fe2000000001c */
[----:B------:R-:W-:Y:S06]  /*3ca0*/  BRA `(.L_x_5308) ;  /* 0x0000000400d07947 */ /* 0x000fec0003800000 */
.L_x_5315:
        /* <DEDUP_REMOVED lines=13> */
.L_x_5322:
        /* <DEDUP_REMOVED lines=21> */
.L_x_5326:
[----:B------:R-:W-:Y:S05]  /*3ed0*/  BSYNC B1 ;  /* 0x0000000000017941 */ /* 0x000fea0003800000 */
.L_x_5325:
[----:B------:R-:W-:Y:S01]  /*3ee0*/  LEA R3, R0, 0x3b800000, 0x17 ;  /* 0x3b80000000037811 */ /* 0x000fe200078eb8ff */
[----:B------:R-:W-:-:S05]  /*3ef0*/  IMAD.SHL.U32 R0, R2, 0x100000, RZ ;  /* 0x0010000002007824 */ /* 0x000fca00078e00ff */
[----:B------:R-:W-:-:S07]  /*3f00*/  LOP3.LUT R0, R3, R0, R4, 0xfe, !PT ;  /* 0x0000000003007212 */ /* 0x000fce00078efe04 */
.L_x_5324:
[----:B------:R-:W-:Y:S05]  /*3f10*/  BSYNC B0 ;  /* 0x0000000000007941 */ /* 0x000fea0003800000 */
.L_x_5323:
[----:B------:R-:W-:-:S04]  /*3f20*/  F2FP.F16.F32.PACK_AB R0, RZ, R0 ;  /* 0x00000000ff00723e */ /* 0x000fc800000000ff */
[----:B------:R-:W-:Y:S01]  /*3f30*/  PRMT R28, R0, 0x7610, R28 ;  /* 0x00007610001c7816 */ /* 0x000fe2000000001c */
[----:B------:R-:W-:Y:S06]  /*3f40*/  BRA `(.L_x_5308) ;  /* 0x0000000400287947 */ /* 0x000fec0003800000 */
.L_x_5321:
        /* <DEDUP_REMOVED lines=21> */
.L_x_5330:
[----:B------:R-:W-:Y:S05]  /*40a0*/  BSYNC B1 ;  /* 0x0000000000017941 */ /* 0x000fea0003800000 */
.L_x_5329:
[----:B------:R-:W-:Y:S01]  /*40b0*/  LEA R3, R0, 0x37800000, 0x17 ;  /* 0x3780000000037811 */ /* 0x000fe200078eb8ff */
[----:B------:R-:W-:-:S05]  /*40c0*/  IMAD.SHL.U32 R0, R2, 0x200000, RZ ;  /* 0x0020000002007824 */ /* 0x000fca00078e00ff */
[----:B------:R-:W-:-:S07]  /*40d0*/  LOP3.LUT R0, R3, R0, R4, 0xfe, !PT ;  /* 0x0000000003007212 */ /* 0x000fce00078efe04 */
.L_x_5328:
[----:B------:R-:W-:Y:S05]  /*40e0*/  BSYNC B0 ;  /* 0x0000000000007941 */ /* 0x000fea0003800000 */
.L_x_5327:
[----:B------:R-:W-:-:S04]  /*40f0*/  F2FP.F16.F32.PACK_AB R0, RZ, R0 ;  /* 0x00000000ff00723e */ /* 0x000fc800000000ff */
[----:B------:R-:W-:Y:S01]  /*4100*/  PRMT R28, R0, 0x7610, R28 ;  /* 0x00007610001c7816 */ /* 0x000fe2000000001c */
[----:B------:R-:W-:Y:S06]  /*4110*/  BRA `(.L_x_5308) ;  /* 0x0000000000b47947 */ /* 0x000fec0003800000 */
.L_x_5320:
        /* <DEDUP_REMOVED lines=14> */
.L_x_5334:
[----:B------:R-:W-:Y:S05]  /*4200*/  BSYNC B0 ;  /* 0x0000000000007941 */ /* 0x000fea0003800000 */
.L_x_5333:
[----:B------:R-:W-:-:S04]  /*4210*/  F2FP.F16.F32.PACK_AB R0, RZ, R0 ;  /* 0x00000000ff00723e */ /* 0x000fc800000000ff */
[----:B------:R-:W-:Y:S01]  /*4220*/  PRMT R28, R0, 0x7610, R28 ;  /* 0x00007610001c7816 */ /* 0x000fe2000000001c */
[----:B------:R-:W-:Y:S06]  /*4230*/  BRA `(.L_x_5308) ;  /* 0x00000000006c7947 */ /* 0x000fec0003800000 */
.L_x_5307:
        /* <DEDUP_REMOVED lines=16> */
.L_x_5335:
[----:B------:R-:W-:Y:S01]  /*4340*/  PRMT R28, RZ, 0x7610, R28 ;  /* 0x00007610ff1c7816 */ /* 0x000fe2000000001c */
[----:B------:R-:W-:Y:S06]  /*4350*/  BRA `(.L_x_5308) ;  /* 0x0000000000247947 */ /* 0x000fec0003800000 */
.L_x_5332:
[----:B------:R-:W2:Y:S02]  /*4360*/  LDG.E.64 R2, desc[UR36][R2.64] ;  /* 0x0000002402027981 */ /* 0x000ea4000c1e1b00 */
[----:B--2---:R-:W0:Y:S02]  /*4370*/  I2F.U64 R0, R2 ;  /* 0x0000000200007312 */ /* 0x004e240000301000 */
[----:B0-----:R-:W-:-:S04]  /*4380*/  F2FP.F16.F32.PACK_AB R0, RZ, R0 ;  /* 0x00000000ff00723e */ /* 0x001fc800000000ff */
[----:B------:R-:W-:Y:S01]  /*4390*/  PRMT R28, R0, 0x7610, R28 ;  /* 0x00007610001c7816 */ /* 0x000fe2000000001c */
[----:B------:R-:W-:Y:S06]  /*43a0*/  BRA `(.L_x_5308) ;  /* 0x0000000000107947 */ /* 0x000fec0003800000 */
.L_x_5331:
[----:B------:R-:W2:Y:S02]  /*43b0*/  LDG.E R2, desc[UR36][R2.64] ;  /* 0x0000002402027981 */ /* 0x000ea4000c1e1900 */
[----:B--2---:R-:W-:-:S04]  /*43c0*/  I2FP.F32.U32 R0, R2 ;  /* 0x0000000200007245 */ /* 0x004fc80000201000 */
[----:B------:R-:W-:-:S04]  /*43d0*/  F2FP.F16.F32.PACK_AB R0, RZ, R0 ;  /* 0x00000000ff00723e */ /* 0x000fc800000000ff */
[----:B------:R-:W-:-:S07]  /*43e0*/  PRMT R28, R0, 0x7610, R28 ;  /* 0x00007610001c7816 */ /* 0x000fce000000001c */
.L_x_5308:
        /* <DEDUP_REMOVED lines=21> */
.L_x_5339:
[----:B------:R-:W2:Y:S02]  /*4540*/  LDG.E.U8 R2, desc[UR36][R2.64] ;  /* 0x0000002402027981 */ /* 0x000ea4000c1e1100 */
[----:B--2---:R-:W-:-:S04]  /*4550*/  I2FP.F32.U32 R0, R2 ;  /* 0x0000000200007245 */ /* 0x004fc80000201000 */
[----:B------:R-:W-:-:S04]  /*4560*/  F2FP.F16.F32.PACK_AB R0, RZ, R0 ;  /* 0x00000000ff00723e */ /* 0x000fc800000000ff */
[----:B------:R-:W-:Y:S01]  /*4570*/  PRMT R22, R0, 0x7610, R22 ;  /* 0x0000761000167816 */ /* 0x000fe20000000016 */
[----:B------:R-:W-:Y:S06]  /*4580*/  BRA `(.L_x_5341) ;  /* 0x0000000c00bc7947 */ /* 0x000fec0003800000 */
.L_x_5338:
        /* <DEDUP_REMOVED lines=11> */
.L_x_5343:
[----:B------:R-:W2:Y:S02]  /*4640*/  LDG.E R2, desc[UR36][R2.64] ;  /* 0x0000002402027981 */ /* 0x000ea4000c1e1900 */
[----:B--2---:R-:W-:-:S04]  /*4650*/  I2FP.F32.S32 R0, R2 ;  /* 0x0000000200007245 */ /* 0x004fc80000201400 */
[----:B------:R-:W-:-:S04]  /*4660*/  F2FP.F16.F32.PACK_AB R0, RZ, R0 ;  /* 0x00000000ff00723e */ /* 0x000fc800000000ff */
[----:B------:R-:W-:Y:S01]  /*4670*/  PRMT R22, R0, 0x7610, R22 ;  /* 0x0000761000167816 */ /* 0x000fe20000000016 */
[----:B------:R-:W-:Y:S06]  /*4680*/  BRA `(.L_x_5341) ;  /* 0x0000000c007c7947 */ /* 0x000fec0003800000 */
.L_x_5342:
[----:B------:R-:W2:Y:S02]  /*4690*/  LDG.E.U16 R2, desc[UR36][R2.64] ;  /* 0x0000002402027981 */ /* 0x000ea4000c1e1500 */
[----:B--2---:R-:W0:Y:S02]  /*46a0*/  I2F.S16 R0, R2 ;  /* 0x0000000200007306 */ /* 0x004e240000101400 */
[----:B0-----:R-:W-:-:S04]  /*46b0*/  F2FP.F16.F32.PACK_AB R0, RZ, R0 ;  /* 0x00000000ff00723e */ /* 0x001fc800000000ff */
[----:B------:R-:W-:Y:S01]  /*46c0*/  PRMT R22, R0, 0x7610, R22 ;  /* 0x0000761000167816 */ /* 0x000fe20000000016 */
[----:B------:R-:W-:Y:S06]  /*46d0*/  BRA `(.L_x_5341) ;  /* 0x0000000c00687947 */ /* 0x000fec0003800000 */
.L_x_5337:
        /* <DEDUP_REMOVED lines=9> */
.L_x_5345:
[----:B------:R0:W5:Y:S01]  /*4770*/  LDG.E.U16 R22, desc[UR36][R2.64] ;  /* 0x0000002402167981 */ /* 0x000162000c1e1500 */
[----:B------:R-:W-:Y:S05]  /*4780*/  BRA `(.L_x_5341) ;  /* 0x0000000c003c7947 */ /* 0x000fea0003800000 */
.L_x_5344:
        /* <DEDUP_REMOVED lines=9> */
.L_x_5347:
[----:B------:R1:W5:Y:S01]  /*4820*/  LDG.E.U16 R22, desc[UR36][R2.64] ;  /* 0x0000002402167981 */ /* 0x000362000c1e1500 */
[----:B------:R-:W-:Y:S05]  /*4830*/  BRA `(.L_x_5341) ;  /* 0x0000000c00107947 */ /* 0x000fea0003800000 */
.L_x_5346:
        /* <DEDUP_REMOVED lines=9> */
.L_x_5336:
        /* <DEDUP_REMOVED lines=14> */
.L_x_5350:
        /* <DEDUP_REMOVED lines=9> */
.L_x_5349:
        /* <DEDUP_REMOVED lines=28> */
.L_x_5352:
        /* <DEDUP_REMOVED lines=15> */
.L_x_5351:
[----:B------:R-:W2:Y:S02]  /*4cf0*/  LDG.E.U16 R0, desc[UR36][R2.64] ;  /* 0x0000002402007981 */ /* 0x000ea4000c1e1500 */
[----:B--2---:R-:W-:-:S05]  /*4d00*/  IMAD.U32 R0, R0, 0x10000, RZ ;  /* 0x0001000000007824 */ /* 0x004fca00078e00ff */
[----:B------:R-:W-:-:S04]  /*4d10*/  F2FP.F16.F32.PACK_AB R0, RZ, R0 ;  /* 0x00000000ff00723e */ /* 0x000fc800000000ff */
[----:B------:R-:W-:Y:S01]  /*4d20*/  PRMT R22, R0, 0x7610, R22 ;  /* 0x0000761000167816 */ /* 0x000fe20000000016 */
[----:B------:R-:W-:Y:S06]  /*4d30*/  BRA `(.L_x_5341) ;  /* 0x0000000400d07947 */ /* 0x000fec0003800000 */
.L_x_5348:
        /* <DEDUP_REMOVED lines=13> */
.L_x_5355:
        /* <DEDUP_REMOVED lines=21> */
.L_x_5359:
[----:B------:R-:W-:Y:S05]  /*4f60*/  BSYNC B1 ;  /* 0x0000000000017941 */ /* 0x000fea0003800000 */
.L_x_5358:
[----:B------:R-:W-:Y:S01]  /*4f70*/  LEA R3, R0, 0x3b800000, 0x17 ;  /* 0x3b80000000037811 */ /* 0x000fe200078eb8ff */
[----:B------:R-:W-:-:S05]  /*4f80*/  IMAD.SHL.U32 R0, R2, 0x100000, RZ ;  /* 0x0010000002007824 */ /* 0x000fca00078e00ff */
[----:B------:R-:W-:-:S07]  /*4f90*/  LOP3.LUT R0, R3, R0, R4, 0xfe, !PT ;  /* 0x0000000003007212 */ /* 0x000fce00078efe04 */
.L_x_5357:
[----:B------:R-:W-:Y:S05]  /*4fa0*/  BSYNC B0 ;  /* 0x0000000000007941 */ /* 0x000fea0003800000 */
.L_x_5356:
[----:B------:R-:W-:-:S04]  /*4fb0*/  F2FP.F16.F32.PACK_AB R0, RZ, R0 ;  /* 0x00000000ff00723e */ /* 0x000fc800000000ff */
[----:B------:R-:W-:Y:S01]  /*4fc0*/  PRMT R22, R0, 0x7610, R22 ;  /* 0x0000761000167816 */ /* 0x000fe20000000016 */
[----:B------:R-:W-:Y:S06]  /*4fd0*/  BRA `(.L_x_5341) ;  /* 0x0000000400287947 */ /* 0x000fec0003800000 */
.L_x_5354:
        /* <DEDUP_REMOVED lines=21> */
.L_x_5363:
[----:B------:R-:W-:Y:S05]  /*5130*/  BSYNC B1 ;  /* 0x0000000000017941 */ /* 0x000fea0003800000 */
.L_x_5362:
[----:B------:R-:W-:Y:S01]  /*5140*/  LEA R3, R0, 0x37800000, 0x17 ;  /* 0x3780000000037811 */ /* 0x000fe200078eb8ff */
[----:B------:R-:W-:-:S05]  /*5150*/  IMAD.SHL.U32 R0, R2, 0x200000, RZ ;  /* 0x0020000002007824 */ /* 0x000fca00078e00ff */
[----:B------:R-:W-:-:S07]  /*5160*/  LOP3.LUT R0, R3, R0, R4, 0xfe, !PT ;  /* 0x0000000003007212 */ /* 0x000fce00078efe04 */
.L_x_5361:
[----:B------:R-:W-:Y:S05]  /*5170*/  BSYNC B0 ;  /* 0x0000000000007941 */ /* 0x000fea0003800000 */
.L_x_5360:
[----:B------:R-:W-:-:S04]  /*5180*/  F2FP.F16.F32.PACK_AB R0, RZ, R0 ;  /* 0x00000000ff00723e */ /* 0x000fc800000000ff */
[----:B------:R-:W-:Y:S01]  /*5190*/  PRMT R22, R0, 0x7610, R22 ;  /* 0x0000761000167816 */ /* 0x000fe20000000016 */
[----:B------:R-:W-:Y:S06]  /*51a0*/  BRA `(.L_x_5341) ;  /* 0x0000000000b47947 */ /* 0x000fec0003800000 */
.L_x_5353:
        /* <DEDUP_REMOVED lines=14> */
.L_x_5367:
[----:B------:R-:W-:Y:S05]  /*5290*/  BSYNC B0 ;  /* 0x0000000000007941 */ /* 0x000fea0003800000 */
.L_x_5366:
[----:B------:R-:W-:-:S04]  /*52a0*/  F2FP.F16.F32.PACK_AB R0, RZ, R0 ;  /* 0x00000000ff00723e */ /* 0x000fc800000000ff */
[----:B------:R-:W-:Y:S01]  /*52b0*/  PRMT R22, R0, 0x7610, R22 ;  /* 0x0000761000167816 */ /* 0x000fe20000000016 */
[----:B------:R-:W-:Y:S06]  /*52c0*/  BRA `(.L_x_5341) ;  /* 0x00000000006c7947 */ /* 0x000fec0003800000 */
.L_x_5340:
        /* <DEDUP_REMOVED lines=16> */
.L_x_5368:
[----:B------:R-:W-:Y:S01]  /*53d0*/  PRMT R22, RZ, 0x7610, R22 ;  /* 0x00007610ff167816 */ /* 0x000fe20000000016 */
[----:B------:R-:W-:Y:S06]  /*53e0*/  BRA `(.L_x_5341) ;  /* 0x0000000000247947 */ /* 0x000fec0003800000 */
.L_x_5365:
[----:B------:R-:W2:Y:S02]  /*53f0*/  LDG.E.64 R2, desc[UR36][R2.64] ;  /* 0x0000002402027981 */ /* 0x000ea4000c1e1b00 */
[----:B--2---:R-:W0:Y:S02]  /*5400*/  I2F.U64 R0, R2 ;  /* 0x0000000200007312 */ /* 0x004e240000301000 */
[----:B0-----:R-:W-:-:S04]  /*5410*/  F2FP.F16.F32.PACK_AB R0, RZ, R0 ;  /* 0x00000000ff00723e */ /* 0x001fc800000000ff */
[----:B------:R-:W-:Y:S01]  /*5420*/  PRMT R22, R0, 0x7610, R22 ;  /* 0x0000761000167816 */ /* 0x000fe20000000016 */
[----:B------:R-:W-:Y:S06]  /*5430*/  BRA `(.L_x_5341) ;  /* 0x0000000000107947 */ /* 0x000fec0003800000 */
.L_x_5364:
[----:B------:R-:W2:Y:S02]  /*5440*/  LDG.E R2, desc[UR36][R2.64] ;  /* 0x0000002402027981 */ /* 0x000ea4000c1e1900 */
[----:B--2---:R-:W-:-:S04]  /*5450*/  I2FP.F32.U32 R0, R2 ;  /* 0x0000000200007245 */ /* 0x004fc80000201000 */
[----:B------:R-:W-:-:S04]  /*5460*/  F2FP.F16.F32.PACK_AB R0, RZ, R0 ;  /* 0x00000000ff00723e */ /* 0x000fc800000000ff */
[----:B------:R-:W-:-:S07]  /*5470*/  PRMT R22, R0, 0x7610, R22 ;  /* 0x0000761000167816 */ /* 0x000fce0000000016 */
.L_x_5341:
        /* <DEDUP_REMOVED lines=21> */
.L_x_5372:
[----:B------:R-:W2:Y:S02]  /*55d0*/  LDG.E.U8 R2, desc[UR36][R2.64] ;  /* 0x0000002402027981 */ /* 0x000ea4000c1e1100 */
[----:B--2---:R-:W-:-:S04]  /*55e0*/  I2FP.F32.U32 R0, R2 ;  /* 0x0000000200007245 */ /* 0x004fc80000201000 */
[----:B------:R-:W-:-:S04]  /*55f0*/  F2FP.F16.F32.PACK_AB R0, RZ, R0 ;  /* 0x00000000ff00723e */ /* 0x000fc800000000ff */
[----:B------:R-:W-:Y:S01]  /*5600*/  PRMT R18, R0, 0x7610, R18 ;  /* 0x0000761000127816 */ /* 0x000fe20000000012 */
[----:B------:R-:W-:Y:S06]  /*5610*/  BRA `(.L_x_5374) ;  /* 0x0000000c00bc7947 */ /* 0x000fec0003800000 */
.L_x_5371:
        /* <DEDUP_REMOVED lines=11> */
.L_x_5376:
[----:B------:R-:W2:Y:S02]  /*56d0*/  LDG.E R2, desc[UR36][R2.64] ;  /* 0x0000002402027981 */ /* 0x000ea4000c1e1900 */
[----:B--2---:R-:W-:-:S04]  /*56e0*/  I2FP.F32.S32 R0, R2 ;  /* 0x0000000200007245 */ /* 0x004fc80000201400 */
[----:B------:R-:W-:-:S04]  /*56f0*/  F2FP.F16.F32.PACK_AB R0, RZ, R0 ;  /* 0x00000000ff00723e */ /* 0x000fc800000000ff */
[----:B------:R-:W-:Y:S01]  /*5700*/  PRMT R18, R0, 0x7610, R18 ;  /* 0x0000761000127816 */ /* 0x000fe20000000012 */
[----:B------:R-:W-:Y:S06]  /*5710*/  BRA `(.L_x_5374) ;  /* 0x0000000c007c7947 */ /* 0x000fec0003800000 */
.L_x_5375:
[----:B------:R-:W2:Y:S02]  /*5720*/  LDG.E.U16 R2, desc[UR36][R2.64] ;  /* 0x0000002402027981 */ /* 0x000ea4000c1e1500 */
[----:B--2---:R-:W0:Y:S02]  /*5730*/  I2F.S16 R0, R2 ;  /* 0x0000000200007306 */ /* 0x004e240000101400 */
[----:B0-----:R-:W-:-:S04]  /*5740*/  F2FP.F16.F32.PACK_AB R0, RZ, R0 ;  /* 0x00000000ff00723e */ /* 0x001fc800000000ff */
[----:B------:R-:W-:Y:S01]  /*5750*/  PRMT R18, R0, 0x7610, R18 ;  /* 0x0000761000127816 */ /* 0x000fe20000000012 */
[----:B------:R-:W-:Y:S06]  /*5760*/  BRA `(.L_x_5374) ;  /* 0x0000000c00687947 */ /* 0x000fec0003800000 */
.L_x_5370:
        /* <DEDUP_REMOVED lines=9> */
.L_x_5378:
[----:B------:R1:W5:Y:S01]  /*5800*/  LDG.E.U16 R18, desc[UR36][R2.64] ;  /* 0x0000002402127981 */ /* 0x000362000c1e1500 */
[----:B------:R-:W-:Y:S05]  /*5810*/  BRA `(.L_x_5374) ;  /* 0x0000000c003c7947 */ /* 0x000fea0003800000 */
.L_x_5377:
        /* <DEDUP_REMOVED lines=9> */
.L_x_5380:
[----:B------:R0:W5:Y:S01]  /*58b0*/  LDG.E.U16 R18, desc[UR36][R2.64] ;  /* 0x0000002402127981 */ /* 0x000162000c1e1500 */
[----:B------:R-:W-:Y:S05]  /*58c0*/  BRA `(.L_x_5374) ;  /* 0x0000000c00107947 */ /* 0x000fea0003800000 */
.L_x_5379:
        /* <DEDUP_REMOVED lines=9> */
.L_x_5369:
        /* <DEDUP_REMOVED lines=14> */
.L_x_5383:
        /* <DEDUP_REMOVED lines=9> */
.L_x_5382:
        /* <DEDUP_REMOVED lines=28> */
.L_x_5385:
        /* <DEDUP_REMOVED lines=15> */
.L_x_5384:
[----:B------:R-:W2:Y:S02]  /*5d80*/  LDG.E.U16 R0, desc[UR36][R2.64] ;  /* 0x0000002402007981 */ /* 0x000ea4000c1e1500 */
[----:B--2---:R-:W-:-:S05]  /*5d90*/  IMAD.U32 R0, R0, 0x10000, RZ ;  /* 0x0001000000007824 */ /* 0x004fca00078e00ff */
[----:B------:R-:W-:-:S04]  /*5da0*/  F2FP.F16.F32.PACK_AB R0, RZ, R0 ;  /* 0x00000000ff00723e */ /* 0x000fc800000000ff */
[----:B------:R-:W-:Y:S01]  /*5db0*/  PRMT R18, R0, 0x7610, R18 ;  /* 0x0000761000127816 */ /* 0x000fe20000000012 */
[----:B------:R-:W-:Y:S06]  /*5dc0*/  BRA `(.L_x_5374) ;  /* 0x0000000400d07947 */ /* 0x000fec0003800000 */
.L_x_5381:
        /* <DEDUP_REMOVED lines=13> */
.L_x_5388:
        /* <DEDUP_REMOVED lines=21> */
.L_x_5392:
[----:B------:R-:W-:Y:S05]  /*5ff0*/  BSYNC B1 ;  /* 0x0000000000017941 */ /* 0x000fea0003800000 */
.L_x_5391:
[----:B------:R-:W-:Y:S01]  /*6000*/  LEA R3, R0, 0x3b800000, 0x17 ;  /* 0x3b80000000037811 */ /* 0x000fe200078eb8ff */
[----:B------:R-:W-:-:S05]  /*6010*/  IMAD.SHL.U32 R0, R2, 0x100000, RZ ;  /* 0x0010000002007824 */ /* 0x000fca00078e00ff */
[----:B------:R-:W-:-:S07]  /*6020*/  LOP3.LUT R0, R3, R0, R4, 0xfe, !PT ;  /* 0x0000000003007212 */ /* 0x000fce00078efe04 */
.L_x_5390:
[----:B------:R-:W-:Y:S05]  /*6030*/  BSYNC B0 ;  /* 0x0000000000007941 */ /* 0x000fea0003800000 */
.L_x_5389:
[----:B------:R-:W-:-:S04]  /*6040*/  F2FP.F16.F32.PACK_AB R0, RZ, R0 ;  /* 0x00000000ff00723e */ /* 0x000fc800000000ff */
[----:B------:R-:W-:Y:S01]  /*6050*/  PRMT R18, R0, 0x7610, R18 ;  /* 0x0000761000127816 */ /* 0x000fe20000000012 */
[----:B------:R-:W-:Y:S06]  /*6060*/  BRA `(.L_x_5374) ;  /* 0x0000000400287947 */ /* 0x000fec0003800000 */
.L_x_5387:
        /* <DEDUP_REMOVED lines=21> */
.L_x_5396:
[----:B------:R-:W-:Y:S05]  /*61c0*/  BSYNC B1 ;  /* 0x0000000000017941 */ /* 0x000fea0003800000 */
.L_x_5395:
[----:B------:R-:W-:Y:S01]  /*61d0*/  LEA R3, R0, 0x37800000, 0x17 ;  /* 0x3780000000037811 */ /* 0x000fe200078eb8ff */
[----:B------:R-:W-:-:S05]  /*61e0*/  IMAD.SHL.U32 R0, R2, 0x200000, RZ ;  /* 0x0020000002007824 */ /* 0x000fca00078e00ff */
[----:B------:R-:W-:-:S07]  /*61f0*/  LOP3.LUT R0, R3, R0, R4, 0xfe, !PT ;  /* 0x0000000003007212 */ /* 0x000fce00078efe04 */
.L_x_5394:
[----:B------:R-:W-:Y:S05]  /*6200*/  BSYNC B0 ;  /* 0x0000000000007941 */ /* 0x000fea0003800000 */
.L_x_5393:
[----:B------:R-:W-:-:S04]  /*6210*/  F2FP.F16.F32.PACK_AB R0, RZ, R0 ;  /* 0x00000000ff00723e */ /* 0x000fc800000000ff */
[----:B------:R-:W-:Y:S01]  /*6220*/  PRMT R18, R0, 0x7610, R18 ;  /* 0x0000761000127816 */ /* 0x000fe20000000012 */
[----:B------:R-:W-:Y:S06]  /*6230*/  BRA `(.L_x_5374) ;  /* 0x0000000000b47947 */ /* 0x000fec0003800000 */
.L_x_5386:
        /* <DEDUP_REMOVED lines=14> */
.L_x_5400:
[----:B------:R-:W-:Y:S05]  /*6320*/  BSYNC B0 ;  /* 0x0000000000007941 */ /* 0x000fea0003800000 */
.L_x_5399:
[----:B------:R-:W-:-:S04]  /*6330*/  F2FP.F16.F32.PACK_AB R0, RZ, R0 ;  /* 0x00000000ff00723e */ /* 0x000fc800000000ff */
[----:B------:R-:W-:Y:S01]  /*6340*/  PRMT R18, R0, 0x7610, R18 ;  /* 0x0000761000127816 */ /* 0x000fe20000000012 */
[----:B------:R-:W-:Y:S06]  /*6350*/  BRA `(.L_x_5374) ;  /* 0x00000000006c7947 */ /* 0x000fec0003800000 */
.L_x_5373:
        /* <DEDUP_REMOVED lines=16> */
.L_x_5401:
[----:B------:R-:W-:Y:S01]  /*6460*/  PRMT R18, RZ, 0x7610, R18 ;  /* 0x00007610ff127816 */ /* 0x000fe20000000012 */
[----:B------:R-:W-:Y:S06]  /*6470*/  BRA `(.L_x_5374) ;  /* 0x0000000000247947 */ /* 0x000fec0003800000 */
.L_x_5398:
[----:B------:R-:W2:Y:S02]  /*6480*/  LDG.E.64 R2, desc[UR36][R2.64] ;  /* 0x0000002402027981 */ /* 0x000ea4000c1e1b00 */
[----:B--2---:R-:W0:Y:S02]  /*6490*/  I2F.U64 R0, R2 ;  /* 0x0000000200007312 */ /* 0x004e240000301000 */
[----:B0-----:R-:W-:-:S04]  /*64a0*/  F2FP.F16.F32.PACK_AB R0, RZ, R0 ;  /* 0x00000000ff00723e */ /* 0x001fc800000000ff */
[----:B------:R-:W-:Y:S01]  /*64b0*/  PRMT R18, R0, 0x7610, R18 ;  /* 0x0000761000127816 */ /* 0x000fe20000000012 */
[----:B------:R-:W-:Y:S06]  /*64c0*/  BRA `(.L_x_5374) ;  /* 0x0000000000107947 */ /* 0x000fec0003800000 */
.L_x_5397:
[----:B------:R-:W2:Y:S02]  /*64d0*/  LDG.E R2, desc[UR36][R2.64] ;  /* 0x0000002402027981 */ /* 0x000ea4000c1e1900 */
[----:B--2---:R-:W-:-:S04]  /*64e0*/  I2FP.F32.U32 R0, R2 ;  /* 0x0000000200007245 */ /* 0x004fc80000201000 */
[----:B------:R-:W-:-:S04]  /*64f0*/  F2FP.F16.F32.PACK_AB R0, RZ, R0 ;  /* 0x00000000ff00723e */ /* 0x000fc800000000ff */
[----:B------:R-:W-:-:S07]  /*6500*/  PRMT R18, R0, 0x7610, R18 ;  /* 0x0000761000127816 */ /* 0x000fce0000000012 */
.L_x_5374:
[----:B------:R-:W-:-:S07]  /*6510*/  VIADD R26, R26, 0x80 ;  /* 0x000000801a1a7836 */ /* 0x000fce0000000000 */
.L_x_5302:
[----:B------:R-:W-:Y:S05]  /*6520*/  BSYNC B6 ;  /* 0x0000000000067941 */ /* 0x000fea0003800000 */
.L_x_5301:
[----:B------:R-:W2:Y:S01]  /*6530*/  LDC R0, c[0x0][0x210] ;  /* 0x00008400ff007b82 */ /* 0x000ea20000000800 */
[----:B------:R-:W-:Y:S01]  /*6540*/  BSSY B6, `(.L_x_5402) ;  /* 0x0000326000067945 */ /* 0x000fe20003800000 */
[----:B------:R-:W-:Y:S02]  /*6550*/  PRMT R16, RZ, 0x7610, R16 ;  /* 0x00007610ff107816 */ /* 0x000fe40000000010 */
[----:B01----:R-:W-:Y:S02]  /*6560*/  PRMT R2, RZ, 0x7610, R2 ;  /* 0x00007610ff027816 */ /* 0x003fe40000000002 */
[----:B------:R-:W-:Y:S02]  /*6570*/  PRMT R17, RZ, 0x7610, R17 ;  /* 0x00007610ff117816 */ /* 0x000fe40000000011 */
[----:B------:R-:W-:Y:S01]  /*6580*/  PRMT R19, RZ, 0x7610, R19 ;  /* 0x00007610ff137816 */ /* 0x000fe20000000013 */
[----:B--2---:R-:W-:-:S05]  /*6590*/  IMAD R0, R25, -0x200, R0 ;  /* 0xfffffe0019007824 */ /* 0x004fca00078e0200 */
        /* <DEDUP_REMOVED lines=24> */
.L_x_5407:
[----:B------:R-:W2:Y:S02]  /*6720*/  LDG.E.U8 R4, desc[UR36][R4.64] ;  /* 0x0000002404047981 */ /* 0x000ea4000c1e1100 */
[----:B--2---:R-:W-:-:S04]  /*6730*/  I2FP.F32.U32 R0, R4 ;  /* 0x0000000400007245 */ /* 0x004fc80000201000 */
[----:B------:R-:W-:-:S04]  /*6740*/  F2FP.F16.F32.PACK_AB R0, RZ, R0 ;  /* 0x00000000ff00723e */ /* 0x000fc800000000ff */
[----:B------:R-:W-:Y:S01]  /*6750*/  PRMT R2, R0, 0x7610, R2 ;  /* 0x0000761000027816 */ /* 0x000fe20000000002 */
[----:B------:R-:W-:Y:S06]  /*6760*/  BRA `(.L_x_5409) ;  /* 0x0000000c00b87947 */ /* 0x000fec0003800000 */
.L_x_5406:
        /* <DEDUP_REMOVED lines=11> */
.L_x_5411:
[----:B------:R-:W2:Y:S02]  /*6820*/  LDG.E R4, desc[UR36][R4.64] ;  /* 0x0000002404047981 */ /* 0x000ea4000c1e1900 */
[----:B--2---:R-:W-:-:S04]  /*6830*/  I2FP.F32.S32 R0, R4 ;  /* 0x0000000400007245 */ /* 0x004fc80000201400 */
[----:B------:R-:W-:-:S04]  /*6840*/  F2FP.F16.F32.PACK_AB R0, RZ, R0 ;  /* 0x00000000ff00723e */ /* 0x000fc800000000ff */
[----:B------:R-:W-:Y:S01]  /*6850*/  PRMT R2, R0, 0x7610, R2 ;  /* 0x0000761000027816 */ /* 0x000fe20000000002 */
[----:B------:R-:W-:Y:S06]  /*6860*/  BRA `(.L_x_5409) ;  /* 0x0000000c00787947 */ /* 0x000fec0003800000 */
.L_x_5410:
[----:B------:R-:W2:Y:S02]  /*6870*/  LDG.E.U16 R4, desc[UR36][R4.64] ;  /* 0x0000002404047981 */ /* 0x000ea4000c1e1500 */
[----:B--2---:R-:W0:Y:S02]  /*6880*/  I2F.S16 R0, R4 ;  /* 0x0000000400007306 */ /* 0x004e240000101400 */
[----:B0-----:R-:W-:-:S04]  /*6890*/  F2FP.F16.F32.PACK_AB R0, RZ, R0 ;  /* 0x00000000ff00723e */ /* 0x001fc800000000ff */
[----:B------:R-:W-:Y:S01]  /*68a0*/  PRMT R2, R0, 0x7610, R2 ;  /* 0x0000761000027816 */ /* 0x000fe20000000002 */
[----:B------:R-:W-:Y:S06]  /*68b0*/  BRA `(.L_x_5409) ;  /* 0x0000000c00647947 */ /* 0x000fec0003800000 */
.L_x_5405:
        /* <DEDUP_REMOVED lines=9> */
.L_x_5413:
[----:B------:R0:W5:Y:S01]  /*6950*/  LDG.E.U16 R2, desc[UR36][R4.64] ;  /* 0x0000002404027981 */ /* 0x000162000c1e1500 */
[----:B------:R-:W-:Y:S05]  /*6960*/  BRA `(.L_x_5409) ;  /* 0x0000000c00387947 */ /* 0x000fea0003800000 */
.L_x_5412:
        /* <DEDUP_REMOVED lines=9> */
.L_x_5415:
[----:B------:R1:W5:Y:S01]  /*6a00*/  LDG.E.U16 R2, desc[UR36][R4.64] ;  /* 0x0000002404027981 */ /* 0x000362000c1e1500 */
[----:B------:R-:W-:Y:S05]  /*6a10*/  BRA `(.L_x_5409) ;  /* 0x0000000c000c7947 */ /* 0x000fea0003800000 */
.L_x_5414:
        /* <DEDUP_REMOVED lines=9> */
.L_x_5404:
        /* <DEDUP_REMOVED lines=14> */
.L_x_5418:
        /* <DEDUP_REMOVED lines=9> */
.L_x_5417:
        /* <DEDUP_REMOVED lines=28> */
.L_x_5420:
        /* <DEDUP_REMOVED lines=14> */
.L_x_5419:
[----:B------:R-:W2:Y:S02]  /*6ec0*/  LDG.E.U16 R0, desc[UR36][R4.64] ;  /* 0x0000002404007981 */ /* 0x000ea4000c1e1500 */
[----:B--2---:R-:W-:-:S05]  /*6ed0*/  IMAD.U32 R0, R0, 0x10000, RZ ;  /* 0x0001000000007824 */ /* 0x004fca00078e00ff */
[----:B------:R-:W-:-:S04]  /*6ee0*/  F2FP.F16.F32.PACK_AB R0, RZ, R0 ;  /* 0x00000000ff00723e */ /* 0x000fc800000000ff */
[----:B------:R-:W-:Y:S01]  /*6ef0*/  PRMT R2, R0, 0x7610, R2 ;  /* 0x0000761000027816 */ /* 0x000fe20000000002 */
[----:B------:R-:W-:Y:S06]  /*6f00*/  BRA `(.L_x_5409) ;  /* 0x0000000400d07947 */ /* 0x000fec0003800000 */
.L_x_5416:
        /* <DEDUP_REMOVED lines=13> */
.L_x_5423:
        /* <DEDUP_REMOVED lines=21> */
.L_x_5427:
[----:B------:R-:W-:Y:S05]  /*7130*/  BSYNC B1 ;  /* 0x0000000000017941 */ /* 0x000fea0003800000 */
.L_x_5426:
[----:B------:R-:W-:Y:S01]  /*7140*/  LEA R3, R0, 0x3b800000, 0x17 ;  /* 0x3b80000000037811 */ /* 0x000fe200078eb8ff */
[----:B------:R-:W-:-:S05]  /*7150*/  IMAD.SHL.U32 R0, R2, 0x100000, RZ ;  /* 0x0010000002007824 */ /* 0x000fca00078e00ff */
[----:B------:R-:W-:-:S07]  /*7160*/  LOP3.LUT R0, R3, R0, R4, 0xfe, !PT ;  /* 0x0000000003007212 */ /* 0x000fce00078efe04 */
.L_x_5425:
[----:B------:R-:W-:Y:S05]  /*7170*/  BSYNC B0 ;  /* 0x0000000000007941 */ /* 0x000fea0003800000 */
.L_x_5424:
[----:B------:R-:W-:-:S04]  /*7180*/  F2FP.F16.F32.PACK_AB R0, RZ, R0 ;  /* 0x00000000ff00723e */ /* 0x000fc800000000ff */
[----:B------:R-:W-:Y:S01]  /*7190*/  PRMT R2, R0, 0x7610, R2 ;  /* 0x0000761000027816 */ /* 0x000fe20000000002 */
[----:B------:R-:W-:Y:S06]  /*71a0*/  BRA `(.L_x_5409) ;  /* 0x0000000400287947 */ /* 0x000fec0003800000 */
.L_x_5422:
        /* <DEDUP_REMOVED lines=21> */
.L_x_5431:
[----:B------:R-:W-:Y:S05]  /*7300*/  BSYNC B1 ;  /* 0x0000000000017941 */ /* 0x000fea0003800000 */
.L_x_5430:
[----:B------:R-:W-:Y:S01]  /*7310*/  LEA R3, R0, 0x37800000, 0x17 ;  /* 0x3780000000037811 */ /* 0x000fe200078eb8ff */
[----:B------:R-:W-:-:S05]  /*7320*/  IMAD.SHL.U32 R0, R2, 0x200000, RZ ;  /* 0x0020000002007824 */ /* 0x000fca00078e00ff */
[----:B------:R-:W-:-:S07]  /*7330*/  LOP3.LUT R0, R3, R0, R4, 0xfe, !PT ;  /* 0x0000000003007212 */ /* 0x000fce00078efe04 */
.L_x_5429:
[----:B------:R-:W-:Y:S05]  /*7340*/  BSYNC B0 ;  /* 0x0000000000007941 */ /* 0x000fea0003800000 */
.L_x_5428:
[----:B------:R-:W-:-:S04]  /*7350*/  F2FP.F16.F32.PACK_AB R0, RZ, R0 ;  /* 0x00000000ff00723e */ /* 0x000fc800000000ff */
[----:B------:R-:W-:Y:S01]  /*7360*/  PRMT R2, R0, 0x7610, R2 ;  /* 0x0000761000027816 */ /* 0x000fe20000000002 */
[----:B------:R-:W-:Y:S06]  /*7370*/  BRA `(.L_x_5409) ;  /* 0x0000000000b47947 */ /* 0x000fec0003800000 */
.L_x_5421:
        /* <DEDUP_REMOVED lines=14> */
.L_x_5435:
[----:B------:R-:W-:Y:S05]  /*7460*/  BSYNC B0 ;  /* 0x0000000000007941 */ /* 0x000fea0003800000 */
.L_x_5434:
[----:B------:R-:W-:-:S04]  /*7470*/  F2FP.F16.F32.PACK_AB R0, RZ, R0 ;  /* 0x00000000ff00723e */ /* 0x000fc800000000ff */
[----:B------:R-:W-:Y:S01]  /*7480*/  PRMT R2, R0, 0x7610, R2 ;  /* 0x0000761000027816 */ /* 0x000fe20000000002 */
[----:B------:R-:W-:Y:S06]  /*7490*/  BRA `(.L_x_5409) ;  /* 0x00000000006c7947 */ /* 0x000fec0003800000 */
.L_x_5408:
        /* <DEDUP_REMOVED lines=16> */
.L_x_5436:
[----:B------:R-:W-:Y:S01]  /*75a0*/  PRMT R2, RZ, 0x7610, R2 ;  /* 0x00007610ff027816 */ /* 0x000fe20000000002 */
[----:B------:R-:W-:Y:S06]  /*75b0*/  BRA `(.L_x_5409) ;  /* 0x0000000000247947 */ /* 0x000fec0003800000 */
.L_x_5433:
[----:B------:R-:W2:Y:S02]  /*75c0*/  LDG.E.64 R4, desc[UR36][R4.64] ;  /* 0x0000002404047981 */ /* 0x000ea4000c1e1b00 */
[----:B--2---:R-:W0:Y:S02]  /*75d0*/  I2F.U64 R0, R4 ;  /* 0x0000000400007312 */ /* 0x004e240000301000 */
[----:B0-----:R-:W-:-:S04]  /*75e0*/  F2FP.F16.F32.PACK_AB R0, RZ, R0 ;  /* 0x00000000ff00723e */ /* 0x001fc800000000ff */
[----:B------:R-:W-:Y:S01]  /*75f0*/  PRMT R2, R0, 0x7610, R2 ;  /* 0x0000761000027816 */ /* 0x000fe20000000002 */
[----:B------:R-:W-:Y:S06]  /*7600*/  BRA `(.L_x_5409) ;  /* 0x0000000000107947 */ /* 0x000fec0003800000 */
.L_x_5432:
[----:B------:R-:W2:Y:S02]  /*7610*/  LDG.E R4, desc[UR36][R4.64] ;  /* 0x0000002404047981 */ /* 0x000ea4000c1e1900 */
[----:B--2---:R-:W-:-:S04]  /*7620*/  I2FP.F32.U32 R0, R4 ;  /* 0x0000000400007245 */ /* 0x004fc80000201000 */
[----:B------:R-:W-:-:S04]  /*7630*/  F2FP.F16.F32.PACK_AB R0, RZ, R0 ;  /* 0x00000000ff00723e */ /* 0x000fc800000000ff */
[----:B------:R-:W-:-:S07]  /*7640*/  PRMT R2, R0, 0x7610, R2 ;  /* 0x0000761000027816 */ /* 0x000fce0000000002 */
.L_x_5409:
        /* <DEDUP_REMOVED lines=22> */
.L_x_5440:
[----:B------:R-:W2:Y:S02]  /*77b0*/  LDG.E.U8 R4, desc[UR36][R4.64] ;  /* 0x0000002404047981 */ /* 0x000ea4000c1e1100 */
[----:B--2---:R-:W-:-:S04]  /*77c0*/  I2FP.F32.U32 R0, R4 ;  /* 0x0000000400007245 */ /* 0x004fc80000201000 */
[----:B------:R-:W-:-:S04]  /*77d0*/  F2FP.F16.F32.PACK_AB R0, RZ, R0 ;  /* 0x00000000ff00723e */ /* 0x000fc800000000ff */
[----:B------:R-:W-:Y:S01]  /*77e0*/  PRMT R17, R0, 0x7610, R17 ;  /* 0x0000761000117816 */ /* 0x000fe20000000011 */
[----:B------:R-:W-:Y:S06]  /*77f0*/  BRA `(.L_x_5442) ;  /* 0x0000000c00bc7947 */ /* 0x000fec0003800000 */
.L_x_5439:
        /* <DEDUP_REMOVED lines=11> */
.L_x_5444:
[----:B------:R-:W2:Y:S02]  /*78b0*/  LDG.E R4, desc[UR36][R4.64] ;  /* 0x0000002404047981 */ /* 0x000ea4000c1e1900 */
[----:B--2---:R-:W-:-:S04]  /*78c0*/  I2FP.F32.S32 R0, R4 ;  /* 0x0000000400007245 */ /* 0x004fc80000201400 */
[----:B------:R-:W-:-:S04]  /*78d0*/  F2FP.F16.F32.PACK_AB R0, RZ, R0 ;  /* 0x00000000ff00723e */ /* 0x000fc800000000ff */
[----:B------:R-:W-:Y:S01]  /*78e0*/  PRMT R17, R0, 0x7610, R17 ;  /* 0x0000761000117816 */ /* 0x000fe20000000011 */
[----:B------:R-:W-:Y:S06]  /*78f0*/  BRA `(.L_x_5442) ;  /* 0x0000000c007c7947 */ /* 0x000fec0003800000 */
.L_x_5443:
[----:B------:R-:W2:Y:S02]  /*7900*/  LDG.E.U16 R4, desc[UR36][R4.64] ;  /* 0x0000002404047981 */ /* 0x000ea4000c1e1500 */
[----:B--2---:R-:W0:Y:S02]  /*7910*/  I2F.S16 R0, R4 ;  /* 0x0000000400007306 */ /* 0x004e240000101400 */
[----:B0-----:R-:W-:-:S04]  /*7920*/  F2FP.F16.F32.PACK_AB R0, RZ, R0 ;  /* 0x00000000ff00723e */ /* 0x001fc800000000ff */
[----:B------:R-:W-:Y:S01]  /*7930*/  PRMT R17, R0, 0x7610, R17 ;  /* 0x0000761000117816 */ /* 0x000fe20000000011 */
[----:B------:R-:W-:Y:S06]  /*7940*/  BRA `(.L_x_5442) ;  /* 0x0000000c00687947 */ /* 0x000fec0003800000 */
.L_x_5438:
        /* <DEDUP_REMOVED lines=9> */
.L_x_5446:
[----:B------:R0:W5:Y:S01]  /*79e0*/  LDG.E.U16 R17, desc[UR36][R4.64] ;  /* 0x0000002404117981 */ /* 0x000162000c1e1500 */
[----:B------:R-:W-:Y:S05]  /*79f0*/  BRA `(.L_x_5442) ;  /* 0x0000000c003c7947 */ /* 0x000fea0003800000 */
.L_x_5445:
        /* <DEDUP_REMOVED lines=9> */
.L_x_5448:
[----:B------:R1:W5:Y:S01]  /*7a90*/  LDG.E.U16 R17, desc[UR36][R4.64] ;  /* 0x0000002404117981 */ /* 0x000362000c1e1500 */
[----:B------:R-:W-:Y:S05]  /*7aa0*/  BRA `(.L_x_5442) ;  /* 0x0000000c00107947 */ /* 0x000fea0003800000 */
.L_x_5447:
        /* <DEDUP_REMOVED lines=9> */
.L_x_5437:
        /* <DEDUP_REMOVED lines=14> */
.L_x_5451:
        /* <DEDUP_REMOVED lines=9> */
.L_x_5450:
        /* <DEDUP_REMOVED lines=28> */
.L_x_5453:
        /* <DEDUP_REMOVED lines=15> */
.L_x_5452:
[----:B------:R-:W2:Y:S02]  /*7f60*/  LDG.E.U16 R0, desc[UR36][R4.64] ;  /* 0x0000002404007981 */ /* 0x000ea4000c1e1500 */
[----:B--2---:R-:W-:-:S05]  /*7f70*/  IMAD.U32 R0, R0, 0x10000, RZ ;  /* 0x0001000000007824 */ /* 0x004fca00078e00ff */
[----:B------:R-:W-:-:S04]  /*7f80*/  F2FP.F16.F32.PACK_AB R0, RZ, R0 ;  /* 0x00000000ff00723e */ /* 0x000fc800000000ff */
[----:B------:R-:W-:Y:S01]  /*7f90*/  PRMT R17, R0, 0x7610, R17 ;  /* 0x0000761000117816 */ /* 0x000fe20000000011 */
[----:B------:R-:W-:Y:S06]  /*7fa0*/  BRA `(.L_x_5442) ;  /* 0x0000000400d07947 */ /* 0x000fec0003800000 */
.L_x_5449:
        /* <DEDUP_REMOVED lines=13> */
.L_x_5456:
        /* <DEDUP_REMOVED lines=21> */
.L_x_5460:
[----:B------:R-:W-:Y:S05]  /*81d0*/  BSYNC B1 ;  /* 0x0000000000017941 */ /* 0x000fea0003800000 */
.L_x_5459:
[----:B------:R-:W-:Y:S01]  /*81e0*/  LEA R5, R0, 0x3b800000, 0x17 ;  /* 0x3b80000000057811 */ /* 0x000fe200078eb8ff */
[----:B------:R-:W-:-:S05]  /*81f0*/  IMAD.SHL.U32 R0, R3, 0x100000, RZ ;  /* 0x0010000003007824 */ /* 0x000fca00078e00ff */
[----:B------:R-:W-:-:S07]  /*8200*/  LOP3.LUT R0, R5, R0, R6, 0xfe, !PT ;  /* 0x0000000005007212 */ /* 0x000fce00078efe06 */
.L_x_5458:
[----:B------:R-:W-:Y:S05]  /*8210*/  BSYNC B0 ;  /* 0x0000000000007941 */ /* 0x000fea0003800000 */
.L_x_5457:
[----:B------:R-:W-:-:S04]  /*8220*/  F2FP.F16.F32.PACK_AB R0, RZ, R0 ;  /* 0x00000000ff00723e */ /* 0x000fc800000000ff */
[----:B------:R-:W-:Y:S01]  /*8230*/  PRMT R17, R0, 0x7610, R17 ;  /* 0x0000761000117816 */ /* 0x000fe20000000011 */
[----:B------:R-:W-:Y:S06]  /*8240*/  BRA `(.L_x_5442) ;  /* 0x0000000400287947 */ /* 0x000fec0003800000 */
.L_x_5455:
        /* <DEDUP_REMOVED lines=21> */
.L_x_5464:
[----:B------:R-:W-:Y:S05]  /*83a0*/  BSYNC B1 ;  /* 0x0000000000017941 */ /* 0x000fea0003800000 */
.L_x_5463:
[----:B------:R-:W-:Y:S01]  /*83b0*/  LEA R5, R0, 0x37800000, 0x17 ;  /* 0x3780000000057811 */ /* 0x000fe200078eb8ff */
[----:B------:R-:W-:-:S05]  /*83c0*/  IMAD.SHL.U32 R0, R3, 0x200000, RZ ;  /* 0x0020000003007824 */ /* 0x000fca00078e00ff */
[----:B------:R-:W-:-:S07]  /*83d0*/  LOP3.LUT R0, R5, R0, R6, 0xfe, !PT ;  /* 0x0000000005007212 */ /* 0x000fce00078efe06 */
.L_x_5462:
[----:B------:R-:W-:Y:S05]  /*83e0*/  BSYNC B0 ;  /* 0x0000000000007941 */ /* 0x000fea0003800000 */
.L_x_5461:
[----:B------:R-:W-:-:S04]  /*83f0*/  F2FP.F16.F32.PACK_AB R0, RZ, R0 ;  /* 0x00000000ff00723e */ /* 0x000fc800000000ff */
[----:B------:R-:W-:Y:S01]  /*8400*/  PRMT R17, R0, 0x7610, R17 ;  /* 0x0000761000117816 */ /* 0x000fe20000000011 */
[----:B------:R-:W-:Y:S06]  /*8410*/  BRA `(.L_x_5442) ;  /* 0x0000000000b47947 */ /* 0x000fec0003800000 */
.L_x_5454:
        /* <DEDUP_REMOVED lines=14> */
.L_x_5468:
[----:B------:R-:W-:Y:S05]  /*8500*/  BSYNC B0 ;  /* 0x0000000000007941 */ /* 0x000fea0003800000 */
.L_x_5467:
[----:B------:R-:W-:-:S04]  /*8510*/  F2FP.F16.F32.PACK_AB R0, RZ, R0 ;  /* 0x00000000ff00723e */ /* 0x000fc800000000ff */
[----:B------:R-:W-:Y:S01]  /*8520*/  PRMT R17, R0, 0x7610, R17 ;  /* 0x0000761000117816 */ /* 0x000fe20000000011 */
[----:B------:R-:W-:Y:S06]  /*8530*/  BRA `(.L_x_5442) ;  /* 0x00000000006c7947 */ /* 0x000fec0003800000 */
.L_x_5441:
        /* <DEDUP_REMOVED lines=16> */
.L_x_5469:
[----:B------:R-:W-:Y:S01]  /*8640*/  PRMT R17, RZ, 0x7610, R17 ;  /* 0x00007610ff117816 */ /* 0x000fe20000000011 */
[----:B------:R-:W-:Y:S06]  /*8650*/  BRA `(.L_x_5442) ;  /* 0x0000000000247947 */ /* 0x000fec0003800000 */
.L_x_5466:
[----:B------:R-:W2:Y:S02]  /*8660*/  LDG.E.64 R4, desc[UR36][R4.64] ;  /* 0x0000002404047981 */ /* 0x000ea4000c1e1b00 */
[----:B--2---:R-:W0:Y:S02]  /*8670*/  I2F.U64 R0, R4 ;  /* 0x0000000400007312 */ /* 0x004e240000301000 */
[----:B0-----:R-:W-:-:S04]  /*8680*/  F2FP.F16.F32.PACK_AB R0, RZ, R0 ;  /* 0x00000000ff00723e */ /* 0x001fc800000000ff */
[----:B------:R-:W-:Y:S01]  /*8690*/  PRMT R17, R0, 0x7610, R17 ;  /* 0x0000761000117816 */ /* 0x000fe20000000011 */
[----:B------:R-:W-:Y:S06]  /*86a0*/  BRA `(.L_x_5442) ;  /* 0x0000000000107947 */ /* 0x000fec0003800000 */
.L_x_5465:
[----:B------:R-:W2:Y:S02]  /*86b0*/  LDG.E R4, desc[UR36][R4.64] ;  /* 0x0000002404047981 */ /* 0x000ea4000c1e1900 */
[----:B--2---:R-:W-:-:S04]  /*86c0*/  I2FP.F32.U32 R0, R4 ;  /* 0x0000000400007245 */ /* 0x004fc80000201000 */
[----:B------:R-:W-:-:S04]  /*86d0*/  F2FP.F16.F32.PACK_AB R0, RZ, R0 ;  /* 0x00000000ff00723e */ /* 0x000fc800000000ff */
[----:B------:R-:W-:-:S07]  /*86e0*/  PRMT R17, R0, 0x7610, R17 ;  /* 0x0000761000117816 */ /* 0x000fce0000000011 */
.L_x_5442:
        /* <DEDUP_REMOVED lines=22> */
.L_x_5473:
[----:B------:R-:W2:Y:S02]  /*8850*/  LDG.E.U8 R4, desc[UR36][R4.64] ;  /* 0x0000002404047981 */ /* 0x000ea4000c1e1100 */
[----:B--2---:R-:W-:-:S04]  /*8860*/  I2FP.F32.U32 R0, R4 ;  /* 0x0000000400007245 */ /* 0x004fc80000201000 */
[----:B------:R-:W-:-:S04]  /*8870*/  F2FP.F16.F32.PACK_AB R0, RZ, R0 ;  /* 0x00000000ff00723e */ /* 0x000fc800000000ff */
[----:B------:R-:W-:Y:S01]  /*8880*/  PRMT R19, R0, 0x7610, R19 ;  /* 0x0000761000137816 */ /* 0x000fe20000000013 */
[----:B------:R-:W-:Y:S06]  /*8890*/  BRA `(.L_x_5475) ;  /* 0x0000000c00bc7947 */ /* 0x000fec0003800000 */
.L_x_5472:
        /* <DEDUP_REMOVED lines=11> */
.L_x_5477:
[----:B------:R-:W2:Y:S02]  /*8950*/  LDG.E R4, desc[UR36][R4.64] ;  /* 0x0000002404047981 */ /* 0x000ea4000c1e1900 */
[----:B--2---:R-:W-:-:S04]  /*8960*/  I2FP.F32.S32 R0, R4 ;  /* 0x0000000400007245 */ /* 0x004fc80000201400 */
[----:B------:R-:W-:-:S04]  /*8970*/  F2FP.F16.F32.PACK_AB R0, RZ, R0 ;  /* 0x00000000ff00723e */ /* 0x000fc800000000ff */
[----:B------:R-:W-:Y:S01]  /*8980*/  PRMT R19, R0, 0x7610, R19 ;  /* 0x0000761000137816 */ /* 0x000fe20000000013 */
[----:B------:R-:W-:Y:S06]  /*8990*/  BRA `(.L_x_5475) ;  /* 0x0000000c007c7947 */ /* 0x000fec0003800000 */
.L_x_5476:
[----:B------:R-:W2:Y:S02]  /*89a0*/  LDG.E.U16 R4, desc[UR36][R4.64] ;  /* 0x0000002404047981 */ /* 0x000ea4000c1e1500 */
[----:B--2---:R-:W0:Y:S02]  /*89b0*/  I2F.S16 R0, R4 ;  /* 0x0000000400007306 */ /* 0x004e240000101400 */
[----:B0-----:R-:W-:-:S04]  /*89c0*/  F2FP.F16.F32.PACK_AB R0, RZ, R0 ;  /* 0x00000000ff00723e */ /* 0x001fc800000000ff */
[----:B------:R-:W-:Y:S01]  /*89d0*/  PRMT R19, R0, 0x7610, R19 ;  /* 0x0000761000137816 */ /* 0x000fe20000000013 */
[----:B------:R-:W-:Y:S06]  /*89e0*/  BRA `(.L_x_5475) ;  /* 0x0000000c00687947 */ /* 0x000fec0003800000 */
.L_x_5471:
        /* <DEDUP_REMOVED lines=9> */
.L_x_5479:
[----:B------:R0:W5:Y:S01]  /*8a80*/  LDG.E.U16 R19, desc[UR36][R4.64] ;  /* 0x0000002404137981 */ /* 0x000162000c1e1500 */
[----:B------:R-:W-:Y:S05]  /*8a90*/  BRA `(.L_x_5475) ;  /* 0x0000000c003c7947 */ /* 0x000fea0003800000 */
.L_x_5478:
        /* <DEDUP_REMOVED lines=9> */
.L_x_5481:
[----:B------:R1:W5:Y:S01]  /*8b30*/  LDG.E.U16 R19, desc[UR36][R4.64] ;  /* 0x0000002404137981 */ /* 0x000362000c1e1500 */
[----:B------:R-:W-:Y:S05]  /*8b40*/  BRA `(.L_x_5475) ;  /* 0x0000000c00107947 */ /* 0x000fea0003800000 */
.L_x_5480:
        /* <DEDUP_REMOVED lines=9> */
.L_x_5470:
        /* <DEDUP_REMOVED lines=14> */
.L_x_5484:
        /* <DEDUP_REMOVED lines=9> */
.L_x_5483:
        /* <DEDUP_REMOVED lines=28> */
.L_x_5486:
        /* <DEDUP_REMOVED lines=15> */
.L_x_5485:
[----:B------:R-:W2:Y:S02]  /*9000*/  LDG.E.U16 R0, desc[UR36][R4.64] ;  /* 0x0000002404007981 */ /* 0x000ea4000c1e1500 */
[----:B--2---:R-:W-:-:S05]  /*9010*/  IMAD.U32 R0, R0, 0x10000, RZ ;  /* 0x0001000000007824 */ /* 0x004fca00078e00ff */
[----:B------:R-:W-:-:S04]  /*9020*/  F2FP.F16.F32.PACK_AB R0, RZ, R0 ;  /* 0x00000000ff00723e */ /* 0x000fc800000000ff */
[----:B------:R-:W-:Y:S01]  /*9030*/  PRMT R19, R0, 0x7610, R19 ;  /* 0x0000761000137816 */ /* 0x000fe20000000013 */
[----:B------:R-:W-:Y:S06]  /*9040*/  BRA `(.L_x_5475) ;  /* 0x0000000400d07947 */ /* 0x000fec0003800000 */
.L_x_5482:
        /* <DEDUP_REMOVED lines=13> */
.L_x_5489:
        /* <DEDUP_REMOVED lines=21> */
.L_x_5493:
[----:B------:R-:W-:Y:S05]  /*9270*/  BSYNC B1 ;  /* 0x0000000000017941 */ /* 0x000fea0003800000 */
.L_x_5492:
[----:B------:R-:W-:Y:S01]  /*9280*/  LEA R5, R0, 0x3b800000, 0x17 ;  /* 0x3b80000000057811 */ /* 0x000fe200078eb8ff */
[----:B------:R-:W-:-:S05]  /*9290*/  IMAD.SHL.U32 R0, R3, 0x100000, RZ ;  /* 0x0010000003007824 */ /* 0x000fca00078e00ff */
[----:B------:R-:W-:-:S07]  /*92a0*/  LOP3.LUT R0, R5, R0, R6, 0xfe, !PT ;  /* 0x0000000005007212 */ /* 0x000fce00078efe06 */
.L_x_5491:
[----:B------:R-:W-:Y:S05]  /*92b0*/  BSYNC B0 ;  /* 0x0000000000007941 */ /* 0x000fea0003800000 */
.L_x_5490:
[----:B------:R-:W-:-:S04]  /*92c0*/  F2FP.F16.F32.PACK_AB R0, RZ, R0 ;  /* 0x00000000ff00723e */ /* 0x000fc800000000ff */
[----:B------:R-:W-:Y:S01]  /*92d0*/  PRMT R19, R0, 0x7610, R19 ;  /* 0x0000761000137816 */ /* 0x000fe20000000013 */
[----:B------:R-:W-:Y:S06]  /*92e0*/  BRA `(.L_x_5475) ;  /* 0x0000000400287947 */ /* 0x000fec0003800000 */
.L_x_5488:
        /* <DEDUP_REMOVED lines=21> */
.L_x_5497:
[----:B------:R-:W-:Y:S05]  /*9440*/  BSYNC B1 ;  /* 0x0000000000017941 */ /* 0x000fea0003800000 */
.L_x_5496:
[----:B------:R-:W-:Y:S01]  /*9450*/  LEA R5, R0, 0x37800000, 0x17 ;  /* 0x3780000000057811 */ /* 0x000fe200078eb8ff */
[----:B------:R-:W-:-:S05]  /*9460*/  IMAD.SHL.U32 R0, R3, 0x200000, RZ ;  /* 0x0020000003007824 */ /* 0x000fca00078e00ff */
[----:B------:R-:W-:-:S07]  /*9470*/  LOP3.LUT R0, R5, R0, R6, 0xfe, !PT ;  /* 0x0000000005007212 */ /* 0x000fce00078efe06 */
.L_x_5495:
[----:B------:R-:W-:Y:S05]  /*9480*/  BSYNC B0 ;  /* 0x0000000000007941 */ /* 0x000fea0003800000 */
.L_x_5494:
[----:B------:R-:W-:-:S04]  /*9490*/  F2FP.F16.F32.PACK_AB R0, RZ, R0 ;  /* 0x00000000ff00723e */ /* 0x000fc800000000ff */
[----:B------:R-:W-:Y:S01]  /*94a0*/  PRMT R19, R0, 0x7610, R19 ;  /* 0x0000761000137816 */ /* 0x000fe20000000013 */
[----:B------:R-:W-:Y:S06]  /*94b0*/  BRA `(.L_x_5475) ;  /* 0x0000000000b47947 */ /* 0x000fec0003800000 */
.L_x_5487:
        /* <DEDUP_REMOVED lines=14> */
.L_x_5501:
[----:B------:R-:W-:Y:S05]  /*95a0*/  BSYNC B0 ;  /* 0x0000000000007941 */ /* 0x000fea0003800000 */
.L_x_5500:
[----:B------:R-:W-:-:S04]  /*95b0*/  F2FP.F16.F32.PACK_AB R0, RZ, R0 ;  /* 0x00000000ff00723e */ /* 0x000fc800000000ff */
[----:B------:R-:W-:Y:S01]  /*95c0*/  PRMT R19, R0, 0x7610, R19 ;  /* 0x0000761000137816 */ /* 0x000fe20000000013 */
[----:B------:R-:W-:Y:S06]  /*95d0*/  BRA `(.L_x_5475) ;  /* 0x00000000006c7947 */ /* 0x000fec0003800000 */
.L_x_5474:
        /* <DEDUP_REMOVED lines=16> */
.L_x_5502:
[----:B------:R-:W-:Y:S01]  /*96e0*/  PRMT R19, RZ, 0x7610, R19 ;  /* 0x00007610ff137816 */ /* 0x000fe20000000013 */
[----:B------:R-:W-:Y:S06]  /*96f0*/  BRA `(.L_x_5475) ;  /* 0x0000000000247947 */ /* 0x000fec0003800000 */
.L_x_5499:
[----:B------:R-:W2:Y:S02]  /*9700*/  LDG.E.64 R4, desc[UR36][R4.64] ;  /* 0x0000002404047981 */ /* 0x000ea4000c1e1b00 */
[----:B--2---:R-:W0:Y:S02]  /*9710*/  I2F.U64 R0, R4 ;  /* 0x0000000400007312 */ /* 0x004e240000301000 */
[----:B0-----:R-:W-:-:S04]  /*9720*/  F2FP.F16.F32.PACK_AB R0, RZ, R0 ;  /* 0x00000000ff00723e */ /* 0x001fc800000000ff */
[----:B------:R-:W-:Y:S01]  /*9730*/  PRMT R19, R0, 0x7610, R19 ;  /* 0x0000761000137816 */ /* 0x000fe20000000013 */
[----:B------:R-:W-:Y:S06]  /*9740*/  BRA `(.L_x_5475) ;  /* 0x0000000000107947 */ /* 0x000fec0003800000 */
.L_x_5498:
[----:B------:R-:W2:Y:S02]  /*9750*/  LDG.E R4, desc[UR36][R4.64] ;  /* 0x0000002404047981 */ /* 0x000ea4000c1e1900 */
[----:B--2---:R-:W-:-:S04]  /*9760*/  I2FP.F32.U32 R0, R4 ;  /* 0x0000000400007245 */ /* 0x004fc80000201000 */
[----:B------:R-:W-:-:S04]  /*9770*/  F2FP.F16.F32.PACK_AB R0, RZ, R0 ;  /* 0x00000000ff00723e */ /* 0x000fc800000000ff */
[----:B------:R-:W-:-:S07]  /*9780*/  PRMT R19, R0, 0x7610, R19 ;  /* 0x0000761000137816 */ /* 0x000fce0000000013 */
.L_x_5475:
[----:B------:R-:W-:-:S07]  /*9790*/  VIADD R26, R26, 0x80 ;  /* 0x000000801a1a7836 */ /* 0x000fce0000000000 */
.L_x_5403:
[----:B------:R-:W-:Y:S05]  /*97a0*/  BSYNC B6 ;  /* 0x0000000000067941 */ /* 0x000fea0003800000 */
.L_x_5402:
[----:B01----:R-:W0:Y:S01]  /*97b0*/  S2R R4, SR_CTAID.X ;  /* 0x0000000000047919 */ /* 0x003e220000002500 */
        /* <DEDUP_REMOVED lines=30> */
.L_x_5508:
[----:B------:R-:W2:Y:S02]  /*99a0*/  LDG.E.U8 R4, desc[UR36][R4.64] ;  /* 0x0000002404047981 */ /* 0x000ea4000c1e1100 */
[----:B--2---:R-:W-:-:S04]  /*99b0*/  I2FP.F32.U32 R0, R4 ;  /* 0x0000000400007245 */ /* 0x004fc80000201000 */
[----:B------:R-:W-:-:S04]  /*99c0*/  F2FP.F16.F32.PACK_AB R0, RZ, R0 ;  /* 0x00000000ff00723e */ /* 0x000fc800000000ff */
[----:B------:R-:W-:Y:S01]  /*99d0*/  PRMT R16, R0, 0x7610, R16 ;  /* 0x0000761000107816 */ /* 0x000fe20000000010 */
[----:B------:R-:W-:Y:S06]  /*99e0*/  BRA `(.L_x_5510) ;  /* 0x0000000c00bc7947 */ /* 0x000fec0003800000 */
.L_x_5507:
        /* <DEDUP_REMOVED lines=11> */
.L_x_5512:
[----:B------:R-:W2:Y:S02]  /*9aa0*/  LDG.E R4, desc[UR36][R4.64] ;  /* 0x0000002404047981 */ /* 0x000ea4000c1e1900 */
[----:B--2---:R-:W-:-:S04]  /*9ab0*/  I2FP.F32.S32 R0, R4 ;  /* 0x0000000400007245 */ /* 0x004fc80000201400 */
[----:B------:R-:W-:-:S04]  /*9ac0*/  F2FP.F16.F32.PACK_AB R0, RZ, R0 ;  /* 0x00000000ff00723e */ /* 0x000fc800000000ff */
[----:B------:R-:W-:Y:S01]  /*9ad0*/  PRMT R16, R0, 0x7610, R16 ;  /* 0x0000761000107816 */ /* 0x000fe20000000010 */
[----:B------:R-:W-:Y:S06]  /*9ae0*/  BRA `(.L_x_5510) ;  /* 0x0000000c007c7947 */ /* 0x000fec0003800000 */
.L_x_5511:
[----:B------:R-:W2:Y:S02]  /*9af0*/  LDG.E.U16 R4, desc[UR36][R4.64] ;  /* 0x0000002404047981 */ /* 0x000ea4000c1e1500 */
[----:B--2---:R-:W0:Y:S02]  /*9b00*/  I2F.S16 R0, R4 ;  /* 0x0000000400007306 */ /* 0x004e240000101400 */
[----:B0-----:R-:W-:-:S04]  /*9b10*/  F2FP.F16.F32.PACK_AB R0, RZ, R0 ;  /* 0x00000000ff00723e */ /* 0x001fc800000000ff */
[----:B------:R-:W-:Y:S01]  /*9b20*/  PRMT R16, R0, 0x7610, R16 ;  /* 0x0000761000107816 */ /* 0x000fe20000000010 */
[----:B------:R-:W-:Y:S06]  /*9b30*/  BRA `(.L_x_5510) ;  /* 0x0000000c00687947 */ /* 0x000fec0003800000 */
.L_x_5506:
        /* <DEDUP_REMOVED lines=9> */
.L_x_5514:
[----:B------:R1:W5:Y:S01]  /*9bd0*/  LDG.E.U16 R16, desc[UR36][R4.64] ;  /* 0x0000002404107981 */ /* 0x000362000c1e1500 */
[----:B------:R-:W-:Y:S05]  /*9be0*/  BRA `(.L_x_5510) ;  /* 0x0000000c003c7947 */ /* 0x000fea0003800000 */
.L_x_5513:
        /* <DEDUP_REMOVED lines=9> */
.L_x_5516:
[----:B------:R0:W5:Y:S01]  /*9c80*/  LDG.E.U16 R16, desc[UR36][R4.64] ;  /* 0x0000002404107981 */ /* 0x000162000c1e1500 */
[----:B------:R-:W-:Y:S05]  /*9c90*/  BRA `(.L_x_5510) ;  /* 0x0000000c00107947 */ /* 0x000fea0003800000 */
.L_x_5515:
        /* <DEDUP_REMOVED lines=9> */
.L_x_5505:
        /* <DEDUP_REMOVED lines=14> */
.L_x_5519:
        /* <DEDUP_REMOVED lines=9> */
.L_x_5518:
        /* <DEDUP_REMOVED lines=28> */
.L_x_5521:
        /* <DEDUP_REMOVED lines=15> */
.L_x_5520:
[----:B------:R-:W2:Y:S02]  /*a150*/  LDG.E.U16 R0, desc[UR36][R4.64] ;  /* 0x0000002404007981 */ /* 0x000ea4000c1e1500 */
[----:B--2---:R-:W-:-:S05]  /*a160*/  IMAD.U32 R0, R0, 0x10000, RZ ;  /* 0x0001000000007824 */ /* 0x004fca00078e00ff */
[----:B------:R-:W-:-:S04]  /*a170*/  F2FP.F16.F32.PACK_AB R0, RZ, R0 ;  /* 0x00000000ff00723e */ /* 0x000fc800000000ff */
[----:B------:R-:W-:Y:S01]  /*a180*/  PRMT R16, R0, 0x7610, R16 ;  /* 0x0000761000107816 */ /* 0x000fe20000000010 */
[----:B------:R-:W-:Y:S06]  /*a190*/  BRA `(.L_x_5510) ;  /* 0x0000000400d07947 */ /* 0x000fec0003800000 */
.L_x_5517:
        /* <DEDUP_REMOVED lines=13> */
.L_x_5524:
        /* <DEDUP_REMOVED lines=21> */
.L_x_5528:
[----:B------:R-:W-:Y:S05]  /*a3c0*/  BSYNC B1 ;  /* 0x0000000000017941 */ /* 0x000fea0003800000 */
.L_x_5527:
[----:B------:R-:W-:Y:S01]  /*a3d0*/  LEA R5, R0, 0x3b800000, 0x17 ;  /* 0x3b80000000057811 */ /* 0x000fe200078eb8ff */
[----:B------:R-:W-:-:S05]  /*a3e0*/  IMAD.SHL.U32 R0, R3, 0x100000, RZ ;  /* 0x0010000003007824 */ /* 0x000fca00078e00ff */
[----:B------:R-:W-:-:S07]  /*a3f0*/  LOP3.LUT R0, R5, R0, R6, 0xfe, !PT ;  /* 0x0000000005007212 */ /* 0x000fce00078efe06 */
.L_x_5526:
[----:B------:R-:W-:Y:S05]  /*a400*/  BSYNC B0 ;  /* 0x0000000000007941 */ /* 0x000fea0003800000 */
.L_x_5525:
[----:B------:R-:W-:-:S04]  /*a410*/  F2FP.F16.F32.PACK_AB R0, RZ, R0 ;  /* 0x00000000ff00723e */ /* 0x000fc800000000ff */
[----:B------:R-:W-:Y:S01]  /*a420*/  PRMT R16, R0, 0x7610, R16 ;  /* 0x0000761000107816 */ /* 0x000fe20000000010 */
[----:B------:R-:W-:Y:S06]  /*a430*/  BRA `(.L_x_5510) ;  /* 0x0000000400287947 */ /* 0x000fec0003800000 */
.L_x_5523:
        /* <DEDUP_REMOVED lines=21> */
.L_x_5532:
[----:B------:R-:W-:Y:S05]  /*a590*/  BSYNC B1 ;  /* 0x0000000000017941 */ /* 0x000fea0003800000 */
.L_x_5531:
[----:B------:R-:W-:Y:S01]  /*a5a0*/  LEA R5, R0, 0x37800000, 0x17 ;  /* 0x3780000000057811 */ /* 0x000fe200078eb8ff */
[----:B------:R-:W-:-:S05]  /*a5b0*/  IMAD.SHL.U32 R0, R3, 0x200000, RZ ;  /* 0x0020000003007824 */ /* 0x000fca00078e00ff */
[----:B------:R-:W-:-:S07]  /*a5c0*/  LOP3.LUT R0, R5, R0, R6, 0xfe, !PT ;  /* 0x0000000005007212 */ /* 0x000fce00078efe06 */
.L_x_5530:
[----:B------:R-:W-:Y:S05]  /*a5d0*/  BSYNC B0 ;  /* 0x0000000000007941 */ /* 0x000fea0003800000 */
.L_x_5529:
[----:B------:R-:W-:-:S04]  /*a5e0*/  F2FP.F16.F32.PACK_AB R0, RZ, R0 ;  /* 0x00000000ff00723e */ /* 0x000fc800000000ff */
[----:B------:R-:W-:Y:S01]  /*a5f0*/  PRMT R16, R0, 0x7610, R16 ;  /* 0x0000761000107816 */ /* 0x000fe20000000010 */
[----:B------:R-:W-:Y:S06]  /*a600*/  BRA `(.L_x_5510) ;  /* 0x0000000000b47947 */ /* 0x000fec0003800000 */
.L_x_5522:
        /* <DEDUP_REMOVED lines=14> */
.L_x_5536:
[----:B------:R-:W-:Y:S05]  /*a6f0*/  BSYNC B0 ;  /* 0x0000000000007941 */ /* 0x000fea0003800000 */
.L_x_5535:
[----:B------:R-:W-:-:S04]  /*a700*/  F2FP.F16.F32.PACK_AB R0, RZ, R0 ;  /* 0x00000000ff00723e */ /* 0x000fc800000000ff */
[----:B------:R-:W-:Y:S01]  /*a710*/  PRMT R16, R0, 0x7610, R16 ;  /* 0x0000761000107816 */ /* 0x000fe20000000010 */
[----:B------:R-:W-:Y:S06]  /*a720*/  BRA `(.L_x_5510) ;  /* 0x00000000006c7947 */ /* 0x000fec0003800000 */
.L_x_5509:
        /* <DEDUP_REMOVED lines=16> */
.L_x_5537:
[----:B------:R-:W-:Y:S01]  /*a830*/  PRMT R16, RZ, 0x7610, R16 ;  /* 0x00007610ff107816 */ /* 0x000fe20000000010 */
[----:B------:R-:W-:Y:S06]  /*a840*/  BRA `(.L_x_5510) ;  /* 0x0000000000247947 */ /* 0x000fec0003800000 */
.L_x_5534:
[----:B------:R-:W2:Y:S02]  /*a850*/  LDG.E.64 R4, desc[UR36][R4.64] ;  /* 0x0000002404047981 */ /* 0x000ea4000c1e1b00 */
[----:B--2---:R-:W0:Y:S02]  /*a860*/  I2F.U64 R0, R4 ;  /* 0x0000000400007312 */ /* 0x004e240000301000 */
[----:B0-----:R-:W-:-:S04]  /*a870*/  F2FP.F16.F32.PACK_AB R0, RZ, R0 ;  /* 0x00000000ff00723e */ /* 0x001fc800000000ff */
[----:B------:R-:W-:Y:S01]  /*a880*/  PRMT R16, R0, 0x7610, R16 ;  /* 0x0000761000107816 */ /* 0x000fe20000000010 */
[----:B------:R-:W-:Y:S06]  /*a890*/  BRA `(.L_x_5510) ;  /* 0x0000000000107947 */ /* 0x000fec0003800000 */
.L_x_5533:
[----:B------:R-:W2:Y:S02]  /*a8a0*/  LDG.E R4, desc[UR36][R4.64] ;  /* 0x0000002404047981 */ /* 0x000ea4000c1e1900 */
[----:B--2---:R-:W-:-:S04]  /*a8b0*/  I2FP.F32.U32 R0, R4 ;  /* 0x0000000400007245 */ /* 0x004fc80000201000 */
[----:B------:R-:W-:-:S04]  /*a8c0*/  F2FP.F16.F32.PACK_AB R0, RZ, R0 ;  /* 0x00000000ff00723e */ /* 0x000fc800000000ff */
[----:B------:R-:W-:-:S07]  /*a8d0*/  PRMT R16, R0, 0x7610, R16 ;  /* 0x0000761000107816 */ /* 0x000fce0000000010 */
.L_x_5510:
        /* <DEDUP_REMOVED lines=22> */
.L_x_5541:
[----:B------:R-:W2:Y:S02]  /*aa40*/  LDG.E.U8 R4, desc[UR36][R4.64] ;  /* 0x0000002404047981 */ /* 0x000ea4000c1e1100 */
[----:B--2---:R-:W-:-:S04]  /*aa50*/  I2FP.F32.U32 R0, R4 ;  /* 0x0000000400007245 */ /* 0x004fc80000201000 */
[----:B------:R-:W-:-:S04]  /*aa60*/  F2FP.F16.F32.PACK_AB R0, RZ, R0 ;  /* 0x00000000ff00723e */ /* 0x000fc800000000ff */
[----:B------:R-:W-:Y:S01]  /*aa70*/  PRMT R25, R0, 0x7610, R25 ;  /* 0x0000761000197816 */ /* 0x000fe20000000019 */
[----:B------:R-:W-:Y:S06]  /*aa80*/  BRA `(.L_x_5543) ;  /* 0x0000000c00bc7947 */ /* 0x000fec0003800000 */
.L_x_5540:
        /* <DEDUP_REMOVED lines=11> */
.L_x_5545:
[----:B------:R-:W2:Y:S02]  /*ab40*/  LDG.E R4, desc[UR36][R4.64] ;  /* 0x0000002404047981 */ /* 0x000ea4000c1e1900 */
[----:B--2---:R-:W-:-:S04]  /*ab50*/  I2FP.F32.S32 R0, R4 ;  /* 0x0000000400007245 */ /* 0x004fc80000201400 */
[----:B------:R-:W-:-:S04]  /*ab60*/  F2FP.F16.F32.PACK_AB R0, RZ, R0 ;  /* 0x00000000ff00723e */ /* 0x000fc800000000ff */
[----:B------:R-:W-:Y:S01]  /*ab70*/  PRMT R25, R0, 0x7610, R25 ;  /* 0x0000761000197816 */ /* 0x000fe20000000019 */
[----:B------:R-:W-:Y:S06]  /*ab80*/  BRA `(.L_x_5543) ;  /* 0x0000000c007c7947 */ /* 0x000fec0003800000 */
.L_x_5544:
[----:B------:R-:W2:Y:S02]  /*ab90*/  LDG.E.U16 R4, desc[UR36][R4.64] ;  /* 0x0000002404047981 */ /* 0x000ea4000c1e1500 */
[----:B--2---:R-:W0:Y:S02]  /*aba0*/  I2F.S16 R0, R4 ;  /* 0x0000000400007306 */ /* 0x004e240000101400 */
[----:B0-----:R-:W-:-:S04]  /*abb0*/  F2FP.F16.F32.PACK_AB R0, RZ, R0 ;  /* 0x00000000ff00723e */ /* 0x001fc800000000ff */
[----:B------:R-:W-:Y:S01]  /*abc0*/  PRMT R25, R0, 0x7610, R25 ;  /* 0x0000761000197816 */ /* 0x000fe20000000019 */
[----:B------:R-:W-:Y:S06]  /*abd0*/  BRA `(.L_x_5543) ;  /* 0x0000000c00687947 */ /* 0x000fec0003800000 */
.L_x_5539:
        /* <DEDUP_REMOVED lines=9> */
.L_x_5547:
[----:B------:R1:W5:Y:S01]  /*ac70*/  LDG.E.U16 R25, desc[UR36][R4.64] ;  /* 0x0000002404197981 */ /* 0x000362000c1e1500 */
[----:B------:R-:W-:Y:S05]  /*ac80*/  BRA `(.L_x_5543) ;  /* 0x0000000c003c7947 */ /* 0x000fea0003800000 */
.L_x_5546:
        /* <DEDUP_REMOVED lines=9> */
.L_x_5549:
[----:B------:R0:W5:Y:S01]  /*ad20*/  LDG.E.U16 R25, desc[UR36][R4.64] ;  /* 0x0000002404197981 */ /* 0x000162000c1e1500 */
[----:B------:R-:W-:Y:S05]  /*ad30*/  BRA `(.L_x_5543) ;  /* 0x0000000c00107947 */ /* 0x000fea0003800000 */
.L_x_5548:
        /* <DEDUP_REMOVED lines=9> */
.L_x_5538:
        /* <DEDUP_REMOVED lines=14> */
.L_x_5552:
        /* <DEDUP_REMOVED lines=9> */
.L_x_5551:
        /* <DEDUP_REMOVED lines=28> */
.L_x_5554:
        /* <DEDUP_REMOVED lines=15> */
.L_x_5553:
[----:B------:R-:W2:Y:S02]  /*b1f0*/  LDG.E.U16 R0, desc[UR36][R4.64] ;  /* 0x0000002404007981 */ /* 0x000ea4000c1e1500 */
[----:B--2---:R-:W-:-:S05]  /*b200*/  IMAD.U32 R0, R0, 0x10000, RZ ;  /* 0x0001000000007824 */ /* 0x004fca00078e00ff */
[----:B------:R-:W-:-:S04]  /*b210*/  F2FP.F16.F32.PACK_AB R0, RZ, R0 ;  /* 0x00000000ff00723e */ /* 0x000fc800000000ff */
[----:B------:R-:W-:Y:S01]  /*b220*/  PRMT R25, R0, 0x7610, R25 ;  /* 0x0000761000197816 */ /* 0x000fe20000000019 */
[----:B------:R-:W-:Y:S06]  /*b230*/  BRA `(.L_x_5543) ;  /* 0x0000000400d07947 */ /* 0x000fec0003800000 */
.L_x_5550:
        /* <DEDUP_REMOVED lines=13> */
.L_x_5557:
        /* <DEDUP_REMOVED lines=21> */
.L_x_5561:
[----:B------:R-:W-:Y:S05]  /*b460*/  BSYNC B1 ;  /* 0x0000000000017941 */ /* 0x000fea0003800000 */
.L_x_5560:
[----:B------:R-:W-:Y:S01]  /*b470*/  LEA R5, R0, 0x3b800000, 0x17 ;  /* 0x3b80000000057811 */ /* 0x000fe200078eb8ff */
[----:B------:R-:W-:-:S05]  /*b480*/  IMAD.SHL.U32 R0, R3, 0x100000, RZ ;  /* 0x0010000003007824 */ /* 0x000fca00078e00ff */
[----:B------:R-:W-:-:S07]  /*b490*/  LOP3.LUT R0, R5, R0, R6, 0xfe, !PT ;  /* 0x0000000005007212 */ /* 0x000fce00078efe06 */
.L_x_5559:
[----:B------:R-:W-:Y:S05]  /*b4a0*/  BSYNC B0 ;  /* 0x0000000000007941 */ /* 0x000fea0003800000 */
.L_x_5558:
[----:B------:R-:W-:-:S04]  /*b4b0*/  F2FP.F16.F32.PACK_AB R0, RZ, R0 ;  /* 0x00000000ff00723e */ /* 0x000fc800000000ff */
[----:B------:R-:W-:Y:S01]  /*b4c0*/  PRMT R25, R0, 0x7610, R25 ;  /* 0x0000761000197816 */ /* 0x000fe20000000019 */
[----:B------:R-:W-:Y:S06]  /*b4d0*/  BRA `(.L_x_5543) ;  /* 0x0000000400287947 */ /* 0x000fec0003800000 */
.L_x_5556:
        /* <DEDUP_REMOVED lines=21> */
.L_x_5565:
[----:B------:R-:W-:Y:S05]  /*b630*/  BSYNC B1 ;  /* 0x0000000000017941 */ /* 0x000fea0003800000 */
.L_x_5564:
[----:B------:R-:W-:Y:S01]  /*b640*/  LEA R5, R0, 0x37800000, 0x17 ;  /* 0x3780000000057811 */ /* 0x000fe200078eb8ff */
[----:B------:R-:W-:-:S05]  /*b650*/  IMAD.SHL.U32 R0, R3, 0x200000, RZ ;  /* 0x0020000003007824 */ /* 0x000fca00078e00ff */
[----:B------:R-:W-:-:S07]  /*b660*/  LOP3.LUT R0, R5, R0, R6, 0xfe, !PT ;  /* 0x0000000005007212 */ /* 0x000fce00078efe06 */
.L_x_5563:
[----:B------:R-:W-:Y:S05]  /*b670*/  BSYNC B0 ;  /* 0x0000000000007941 */ /* 0x000fea0003800000 */
.L_x_5562:
[----:B------:R-:W-:-:S04]  /*b680*/  F2FP.F16.F32.PACK_AB R0, RZ, R0 ;  /* 0x00000000ff00723e */ /* 0x000fc800000000ff */
[----:B------:R-:W-:Y:S01]  /*b690*/  PRMT R25, R0, 0x7610, R25 ;  /* 0x0000761000197816 */ /* 0x000fe20000000019 */
[----:B------:R-:W-:Y:S06]  /*b6a0*/  BRA `(.L_x_5543) ;  /* 0x0000000000b47947 */ /* 0x000fec0003800000 */
.L_x_5555:
        /* <DEDUP_REMOVED lines=14> */
.L_x_5569:
[----:B------:R-:W-:Y:S05]  /*b790*/  BSYNC B0 ;  /* 0x0000000000007941 */ /* 0x000fea0003800000 */
.L_x_5568:
[----:B------:R-:W-:-:S04]  /*b7a0*/  F2FP.F16.F32.PACK_AB R0, RZ, R0 ;  /* 0x00000000ff00723e */ /* 0x000fc800000000ff */
[----:B------:R-:W-:Y:S01]  /*b7b0*/  PRMT R25, R0, 0x7610, R25 ;  /* 0x0000761000197816 */ /* 0x000fe20000000019 */
[----:B------:R-:W-:Y:S06]  /*b7c0*/  BRA `(.L_x_5543) ;  /* 0x00000000006c7947 */ /* 0x000fec0003800000 */
.L_x_5542:
        /* <DEDUP_REMOVED lines=16> */
.L_x_5570:
[----:B------:R-:W-:Y:S01]  /*b8d0*/  PRMT R25, RZ, 0x7610, R25 ;  /* 0x00007610ff197816 */ /* 0x000fe20000000019 */
[----:B------:R-:W-:Y:S06]  /*b8e0*/  BRA `(.L_x_5543) ;  /* 0x0000000000247947 */ /* 0x000fec0003800000 */
.L_x_5567:
[----:B------:R-:W2:Y:S02]  /*b8f0*/  LDG.E.64 R4, desc[UR36][R4.64] ;  /* 0x0000002404047981 */ /* 0x000ea4000c1e1b00 */
[----:B--2---:R-:W0:Y:S02]  /*b900*/  I2F.U64 R0, R4 ;  /* 0x0000000400007312 */ /* 0x004e240000301000 */
[----:B0-----:R-:W-:-:S04]  /*b910*/  F2FP.F16.F32.PACK_AB R0, RZ, R0 ;  /* 0x00000000ff00723e */ /* 0x001fc800000000ff */
[----:B------:R-:W-:Y:S01]  /*b920*/  PRMT R25, R0, 0x7610, R25 ;  /* 0x0000761000197816 */ /* 0x000fe20000000019 */
[----:B------:R-:W-:Y:S06]  /*b930*/  BRA `(.L_x_5543) ;  /* 0x0000000000107947 */ /* 0x000fec0003800000 */
.L_x_5566:
[----:B------:R-:W2:Y:S02]  /*b940*/  LDG.E R4, desc[UR36][R4.64] ;  /* 0x0000002404047981 */ /* 0x000ea4000c1e1900 */
[----:B--2---:R-:W-:-:S04]  /*b950*/  I2FP.F32.U32 R0, R4 ;  /* 0x0000000400007245 */ /* 0x004fc80000201000 */
[----:B------:R-:W-:-:S04]  /*b960*/  F2FP.F16.F32.PACK_AB R0, RZ, R0 ;  /* 0x00000000ff00723e */ /* 0x000fc800000000ff */
[----:B------:R-:W-:-:S07]  /*b970*/  PRMT R25, R0, 0x7610, R25 ;  /* 0x0000761000197816 */ /* 0x000fce0000000019 */
.L_x_5543:
        /* <DEDUP_REMOVED lines=21> */
.L_x_5574:
[----:B------:R-:W2:Y:S02]  /*bad0*/  LDG.E.U8 R4, desc[UR36][R4.64] ;  /* 0x0000002404047981 */ /* 0x000ea4000c1e1100 */
[----:B--2---:R-:W-:-:S04]  /*bae0*/  I2FP.F32.U32 R0, R4 ;  /* 0x0000000400007245 */ /* 0x004fc80000201000 */
[----:B------:R-:W-:Y:S01]  /*baf0*/  F2FP.F16.F32.PACK_AB R0, RZ, R0 ;  /* 0x00000000ff00723e */ /* 0x000fe200000000ff */
[----:B------:R-:W-:Y:S06]  /*bb00*/  BRA `(.L_x_5504) ;  /* 0x0000000c00847947 */ /* 0x000fec0003800000 */
.L_x_5573:
        /* <DEDUP_REMOVED lines=10> */
.L_x_5577:
[----:B------:R-:W2:Y:S02]  /*bbb0*/  LDG.E R4, desc[UR36][R4.64] ;  /* 0x0000002404047981 */ /* 0x000ea4000c1e1900 */
[----:B--2---:R-:W-:-:S04]  /*bbc0*/  I2FP.F32.S32 R0, R4 ;  /* 0x0000000400007245 */ /* 0x004fc80000201400 */
[----:B------:R-:W-:Y:S01]  /*bbd0*/  F2FP.F16.F32.PACK_AB R0, RZ, R0 ;  /* 0x00000000ff00723e */ /* 0x000fe200000000ff */
[----:B------:R-:W-:Y:S06]  /*bbe0*/  BRA `(.L_x_5504) ;  /* 0x0000000c004c7947 */ /* 0x000fec0003800000 */
.L_x_5576:
[----:B------:R-:W2:Y:S02]  /*bbf0*/  LDG.E.U16 R4, desc[UR36][R4.64] ;  /* 0x0000002404047981 */ /* 0x000ea4000c1e1500 */
[----:B--2---:R-:W0:Y:S02]  /*bc00*/  I2F.S16 R0, R4 ;  /* 0x0000000400007306 */ /* 0x004e240000101400 */
[----:B0-----:R-:W-:Y:S01]  /*bc10*/  F2FP.F16.F32.PACK_AB R0, RZ, R0 ;  /* 0x00000000ff00723e */ /* 0x001fe200000000ff */
[----:B------:R-:W-:Y:S06]  /*bc20*/  BRA `(.L_x_5504) ;  /* 0x0000000c003c7947 */ /* 0x000fec0003800000 */
.L_x_5572:
        /* <DEDUP_REMOVED lines=9> */
.L_x_5579:
[----:B------:R1:W5:Y:S01]  /*bcc0*/  LDG.E.U16 R0, desc[UR36][R4.64] ;  /* 0x0000002404007981 */ /* 0x000362000c1e1500 */
[----:B------:R-:W-:Y:S05]  /*bcd0*/  BRA `(.L_x_5504) ;  /* 0x0000000c00107947 */ /* 0x000fea0003800000 */
.L_x_5578:
        /* <DEDUP_REMOVED lines=9> */
.L_x_5581:
[----:B------:R0:W5:Y:S01]  /*bd70*/  LDG.E.U16 R0, desc[UR36][R4.64] ;  /* 0x0000002404007981 */ /* 0x000162000c1e1500 */
[----:B------:R-:W-:Y:S05]  /*bd80*/  BRA `(.L_x_5504) ;  /* 0x0000000800e47947 */ /* 0x000fea0003800000 */
.L_x_5580:
        /* <DEDUP_REMOVED lines=8> */
.L_x_5571:
        /* <DEDUP_REMOVED lines=13> */
.L_x_5584:
        /* <DEDUP_REMOVED lines=8> */
.L_x_5583:
        /* <DEDUP_REMOVED lines=28> */
.L_x_5586:
        /* <DEDUP_REMOVED lines=12> */
[----:B------:R-:W-:Y:S01]  /*c1e0*/  F2FP.F16.F32.PACK_AB R0, RZ, R0 ;  /* 0x00000000ff00723e */ /* 0x000fe200000000ff */
[----:B------:R-:W-:Y:S06]  /*c1f0*/  BRA `(.L_x_5504) ;  /* 0x0000000400c87947 */ /* 0x000fec0003800000 */
.L_x_5585:
[----:B------:R-:W2:Y:S02]  /*c200*/  LDG.E.U16 R0, desc[UR36][R4.64] ;  /* 0x0000002404007981 */ /* 0x000ea4000c1e1500 */
[----:B--2---:R-:W-:-:S05]  /*c210*/  IMAD.U32 R0, R0, 0x10000, RZ ;  /* 0x0001000000007824 */ /* 0x004fca00078e00ff */
[----:B------:R-:W-:Y:S01]  /*c220*/  F2FP.F16.F32.PACK_AB R0, RZ, R0 ;  /* 0x00000000ff00723e */ /* 0x000fe200000000ff */
[----:B------:R-:W-:Y:S06]  /*c230*/  BRA `(.L_x_5504) ;  /* 0x0000000400b87947 */ /* 0x000fec0003800000 */
.L_x_5582:
        /* <DEDUP_REMOVED lines=12> */
.L_x_5589:
        /* <DEDUP_REMOVED lines=21> */
.L_x_5593:
[----:B------:R-:W-:Y:S05]  /*c450*/  BSYNC B1 ;  /* 0x0000000000017941 */ /* 0x000fea0003800000 */
.L_x_5592:
[----:B------:R-:W-:Y:S01]  /*c460*/  LEA R5, R0, 0x3b800000, 0x17 ;  /* 0x3b80000000057811 */ /* 0x000fe200078eb8ff */
[----:B------:R-:W-:-:S05]  /*c470*/  IMAD.SHL.U32 R0, R3, 0x100000, RZ ;  /* 0x0010000003007824 */ /* 0x000fca00078e00ff */
[----:B------:R-:W-:-:S07]  /*c480*/  LOP3.LUT R0, R5, R0, R6, 0xfe, !PT ;  /* 0x0000000005007212 */ /* 0x000fce00078efe06 */
.L_x_5591:
[----:B------:R-:W-:Y:S05]  /*c490*/  BSYNC B0 ;  /* 0x0000000000007941 */ /* 0x000fea0003800000 */
.L_x_5590:
[----:B------:R-:W-:Y:S01]  /*c4a0*/  F2FP.F16.F32.PACK_AB R0, RZ, R0 ;  /* 0x00000000ff00723e */ /* 0x000fe200000000ff */
[----:B------:R-:W-:Y:S06]  /*c4b0*/  BRA `(.L_x_5504) ;  /* 0x0000000400187947 */ /* 0x000fec0003800000 */
.L_x_5588:
        /* <DEDUP_REMOVED lines=21> */
.L_x_5597:
[----:B------:R-:W-:Y:S05]  /*c610*/  BSYNC B1 ;  /* 0x0000000000017941 */ /* 0x000fea0003800000 */
.L_x_5596:
[----:B------:R-:W-:Y:S01]  /*c620*/  LEA R5, R0, 0x37800000, 0x17 ;  /* 0x3780000000057811 */ /* 0x000fe200078eb8ff */
[----:B------:R-:W-:-:S05]  /*c630*/  IMAD.SHL.U32 R0, R3, 0x200000, RZ ;  /* 0x0020000003007824 */ /* 0x000fca00078e00ff */
[----:B------:R-:W-:-:S07]  /*c640*/  LOP3.LUT R0, R5, R0, R6, 0xfe, !PT ;  /* 0x0000000005007212 */ /* 0x000fce00078efe06 */
.L_x_5595:
[----:B------:R-:W-:Y:S05]  /*c650*/  BSYNC B0 ;  /* 0x0000000000007941 */ /* 0x000fea0003800000 */
.L_x_5594:
[----:B------:R-:W-:Y:S01]  /*c660*/  F2FP.F16.F32.PACK_AB R0, RZ, R0 ;  /* 0x00000000ff00723e */ /* 0x000fe200000000ff */
[----:B------:R-:W-:Y:S06]  /*c670*/  BRA `(.L_x_5504) ;  /* 0x0000000000a87947 */ /* 0x000fec0003800000 */
.L_x_5587:
        /* <DEDUP_REMOVED lines=14> */
.L_x_5601:
[----:B------:R-:W-:Y:S05]  /*c760*/  BSYNC B0 ;  /* 0x0000000000007941 */ /* 0x000fea0003800000 */
.L_x_5600:
[----:B------:R-:W-:Y:S01]  /*c770*/  F2FP.F16.F32.PACK_AB R0, RZ, R0 ;  /* 0x00000000ff00723e */ /* 0x000fe200000000ff */
[----:B------:R-:W-:Y:S06]  /*c780*/  BRA `(.L_x_5504) ;  /* 0x0000000000647947 */ /* 0x000fec0003800000 */
.L_x_5575:
        /* <DEDUP_REMOVED lines=16> */
.L_x_5602:
[----:B------:R-:W-:Y:S01]  /*c890*/  PRMT R0, RZ, 0x7610, R0 ;  /* 0x00007610ff007816 */ /* 0x000fe20000000000 */
[----:B------:R-:W-:Y:S06]  /*c8a0*/  BRA `(.L_x_5504) ;  /* 0x00000000001c7947 */ /* 0x000fec0003800000 */
.L_x_5599:
[----:B------:R-:W2:Y:S02]  /*c8b0*/  LDG.E.64 R4, desc[UR36][R4.64] ;  /* 0x0000002404047981 */ /* 0x000ea4000c1e1b00 */
[----:B--2---:R-:W0:Y:S02]  /*c8c0*/  I2F.U64 R0, R4 ;  /* 0x0000000400007312 */ /* 0x004e240000301000 */
[----:B0-----:R-:W-:Y:S01]  /*c8d0*/  F2FP.F16.F32.PACK_AB R0, RZ, R0 ;  /* 0x00000000ff00723e */ /* 0x001fe200000000ff */
[----:B------:R-:W-:Y:S06]  /*c8e0*/  BRA `(.L_x_5504) ;  /* 0x00000000000c7947 */ /* 0x000fec0003800000 */
.L_x_5598:
[----:B------:R-:W2:Y:S02]  /*c8f0*/  LDG.E R4, desc[UR36][R4.64] ;  /* 0x0000002404047981 */ /* 0x000ea4000c1e1900 */
[----:B--2---:R-:W-:-:S04]  /*c900*/  I2FP.F32.U32 R0, R4 ;  /* 0x0000000400007245 */ /* 0x004fc80000201000 */
[----:B------:R-:W-:-:S07]  /*c910*/  F2FP.F16.F32.PACK_AB R0, RZ, R0 ;  /* 0x00000000ff00723e */ /* 0x000fce00000000ff */
.L_x_5504:
[----:B------:R-:W-:Y:S05]  /*c920*/  BSYNC B6 ;  /* 0x0000000000067941 */ /* 0x000fea0003800000 */
.L_x_5503:
[----:B------:R-:W2:Y:S01]  /*c930*/  S2R R3, SR_CTAID.X ;  /* 0x0000000000037919 */ /* 0x000ea20000002500 */
[----:B01----:R-:W2:Y:S01]  /*c940*/  LDC R5, c[0x0][0x210] ;  /* 0x00008400ff057b82 */ /* 0x003ea20000000800 */
[----:B------:R-:W-:Y:S01]  /*c950*/  BSSY B0, `(.L_x_5603) ;  /* 0x0000015000007945 */ /* 0x000fe20003800000 */
[----:B------:R-:W0:Y:S06]  /*c960*/  S2R R26, SR_TID.X ;  /* 0x00000000001a7919 */ /* 0x000e2c0000002100 */
[----:B------:R-:W1:Y:S01]  /*c970*/  LDC.U8 R8, c[0x0][0x24c] ;  /* 0x00009300ff087b82 */ /* 0x000e620000000000 */
[----:B--2---:R-:W-:-:S02]  /*c980*/  IMAD R5, R3, -0x200, R5 ;  /* 0xfffffe0003057824 */ /* 0x004fc400078e0205 */
[----:B0-----:R-:W-:-:S03]  /*c990*/  VIADD R3, R26, 0x100 ;  /* 0x000001001a037836 */ /* 0x001fc60000000000 */
[CC--:B------:R-:W-:Y:S01]  /*c9a0*/  ISETP.GE.AND P1, PT, R26.reuse, R5.reuse, PT ;  /* 0x000000051a00720c */ /* 0x0c0fe20003f26270 */
[C---:B------:R-:W-:Y:S02]  /*c9b0*/  VIADD R4, R26.reuse, 0x180 ;  /* 0x000001801a047836 */ /* 0x040fe40000000000 */
[----:B------:R-:W-:Y:S01]  /*c9c0*/  VIADD R27, R26, 0x80 ;  /* 0x000000801a1b7836 */ /* 0x000fe20000000000 */
[-C--:B------:R-:W-:Y:S02]  /*c9d0*/  ISETP.GE.AND P2, PT, R3, R5.reuse, PT ;  /* 0x000000050300720c */ /* 0x080fe40003f46270 */
[-C--:B------:R-:W-:Y:S02]  /*c9e0*/  ISETP.GE.AND P0, PT, R4, R5.reuse, PT ;  /* 0x000000050400720c */ /* 0x080fe40003f06270 */
[----:B------:R-:W-:-:S05]  /*c9f0*/  ISETP.GE.AND P4, PT, R27, R5, PT ;  /* 0x000000051b00720c */ /* 0x000fca0003f86270 */
[----:B-1----:R-:W-:Y:S08]  /*ca00*/  @P1 BRA `(.L_x_5604) ;  /* 0x0000000000241947 */ /* 0x002ff00003800000 */
[----:B-----5:R-:W-:Y:S02]  /*ca10*/  HADD2.F32 R4, -RZ, R23.H0_H0 ;  /* 0x20000017ff047230 */ /* 0x020fe40000004100 */
[----:B------:R-:W-:Y:S02]  /*ca20*/  HADD2.F32 R29, -RZ, R29.H0_H0 ;  /* 0x2000001dff1d7230 */ /* 0x000fe40000004100 */
[----:B------:R-:W-:Y:S01]  /*ca30*/  HADD2.F32 R24, -RZ, R24.H0_H0 ;  /* 0x20000018ff187230 */ /* 0x000fe20000004100 */
[C---:B------:R-:W-:Y:S01]  /*ca40*/  FSETP.GEU.FTZ.AND P3, PT, |R4|.reuse, 0.5, PT ;  /* 0x3f0000000400780b */ /* 0x040fe20003f7e200 */
[----:B------:R-:W-:-:S03]  /*ca50*/  FADD.FTZ R5, -R4, 1 ;  /* 0x3f80000004057421 */ /* 0x000fc60000010100 */
[----:B------:R-:W-:-:S04]  /*ca60*/  FADD.FTZ R3, -R29, R24 ;  /* 0x000000181d037221 */ /* 0x000fc80000010100 */
[----:B------:R-:W-:-:S05]  /*ca70*/  FFMA.FTZ R4, R4, R3, R29 ;  /* 0x0000000304047223 */ /* 0x000fca000001001d */
[----:B------:R-:W-:-:S05]  /*ca80*/  @P3 FFMA.FTZ R4, -R3, R5, R24 ;  /* 0x0000000503043223 */ /* 0x000fca0000010118 */
[----:B------:R-:W-:-:S07]  /*ca90*/  F2FP.F16.F32.PACK_AB R4, RZ, R4 ;  /* 0x00000004ff04723e */ /* 0x000fce00000000ff */
.L_x_5604:
[----:B------:R-:W-:Y:S05]  /*caa0*/  BSYNC B0 ;  /* 0x0000000000007941 */ /* 0x000fea0003800000 */
.L_x_5603:
[----:B------:R-:W-:Y:S04]  /*cab0*/  BSSY B0, `(.L_x_5605) ;  /* 0x000000b000007945 */ /* 0x000fe80003800000 */
[----:B------:R-:W-:Y:S05]  /*cac0*/  @P4 BRA `(.L_x_5606) ;  /* 0x0000000000244947 */ /* 0x000fea0003800000 */
        /* <DEDUP_REMOVED lines=9> */
.L_x_5606:
[----:B------:R-:W-:Y:S05]  /*cb60*/  BSYNC B0 ;  /* 0x0000000000007941 */ /* 0x000fea0003800000 */
.L_x_5605:
        /* <DEDUP_REMOVED lines=11> */
.L_x_5608:
[----:B------:R-:W-:Y:S05]  /*cc20*/  BSYNC B0 ;  /* 0x0000000000007941 */ /* 0x000fea0003800000 */
.L_x_5607:
        /* <DEDUP_REMOVED lines=11> */
.L_x_5610:
[----:B------:R-:W-:Y:S05]  /*cce0*/  BSYNC B0 ;  /* 0x0000000000007941 */ /* 0x000fea0003800000 */
.L_x_5609:
[----:B------:R-:W-:Y:S04]  /*ccf0*/  BSSY B6, `(.L_x_5611) ;  /* 0x0000113000067945 */ /* 0x000fe80003800000 */
[----:B------:R-:W-:Y:S05]  /*cd00*/  @P1 BRA `(.L_x_5612) ;  /* 0x0000001000441947 */ /* 0x000fea0003800000 */
[----:B-----5:R-:W0:Y:S01]  /*cd10*/  S2R R0, SR_CTAID.X ;  /* 0x0000000000007919 */ /* 0x020e220000002500 */
[----:B------:R-:W1:Y:S01]  /*cd20*/  LDC.64 R2, c[0x0][0x218] ;  /* 0x00008600ff027b82 */ /* 0x000e620000000a00 */
[----:B------:R-:W-:Y:S01]  /*cd30*/  ULDC UR4, c[0x0][0x250] ;  /* 0x0000940000047ab9 */ /* 0x000fe20000000800 */
[----:B0-----:R-:W-:Y:S01]  /*cd40*/  IMAD R26, R0, 0x200, R26 ;  /* 0x00000200001a7824 */ /* 0x001fe200078e021a */
[----:B------:R-:W-:-:S03]  /*cd50*/  PRMT R0, R8, 0x9910, RZ ;  /* 0x0000991008007816 */ /* 0x000fc600000000ff */
        /* <DEDUP_REMOVED lines=18> */
.L_x_5616:
[----:B------:R-:W-:Y:S02]  /*ce80*/  HADD2.F32 R5, -RZ, R4.H0_H0 ;  /* 0x20000004ff057230 */ /* 0x000fe40000004100 */
[----:B------:R-:W-:-:S04]  /*ce90*/  IMAD.MOV.U32 R26, RZ, RZ, R27 ;  /* 0x000000ffff1a7224 */ /* 0x000fc800078e001b */
[----:B------:R-:W0:Y:S02]  /*cea0*/  F2I.S64.TRUNC R4, R5 ;  /* 0x0000000500047311 */ /* 0x000e24000020d900 */
[----:B0-----:R3:W-:Y:S01]  /*ceb0*/  STG.E.U8 desc[UR36][R2.64], R4 ;  /* 0x0000000402007986 */ /* 0x0017e2000c101124 */
[----:B------:R-:W-:Y:S05]  /*cec0*/  BRA `(.L_x_5612) ;  /* 0x0000000c00d47947 */ /* 0x000fea0003800000 */
.L_x_5615:
        /* <DEDUP_REMOVED lines=11> */
.L_x_5619:
[----:B------:R-:W-:Y:S02]  /*cf80*/  HADD2.F32 R4, -RZ, R4.H0_H0 ;  /* 0x20000004ff047230 */ /* 0x000fe40000004100 */
[----:B------:R-:W-:Y:S02]  /*cf90*/  IMAD.MOV.U32 R26, RZ, RZ, R27 ;  /* 0x000000ffff1a7224 */ /* 0x000fe400078e001b */
[----:B------:R-:W0:Y:S02]  /*cfa0*/  F2I.FTZ.TRUNC.NTZ R5, R4 ;  /* 0x0000000400057305 */ /* 0x000e24000021f100 */
[----:B0-----:R1:W-:Y:S01]  /*cfb0*/  STG.E desc[UR36][R2.64], R5 ;  /* 0x0000000502007986 */ /* 0x0013e2000c101924 */
[----:B------:R-:W-:Y:S05]  /*cfc0*/  BRA `(.L_x_5612) ;  /* 0x0000000c00947947 */ /* 0x000fea0003800000 */
.L_x_5618:
[----:B------:R-:W-:Y:S02]  /*cfd0*/  HADD2.F32 R4, -RZ, R4.H0_H0 ;  /* 0x20000004ff047230 */ /* 0x000fe40000004100 */
[----:B------:R-:W-:Y:S02]  /*cfe0*/  IMAD.MOV.U32 R26, RZ, RZ, R27 ;  /* 0x000000ffff1a7224 */ /* 0x000fe400078e001b */
[----:B------:R-:W0:Y:S02]  /*cff0*/  F2I.FTZ.TRUNC.NTZ R5, R4 ;  /* 0x0000000400057305 */ /* 0x000e24000021f100 */
[----:B0-----:R2:W-:Y:S01]  /*d000*/  STG.E.U16 desc[UR36][R2.64], R5 ;  /* 0x0000000502007986 */ /* 0x0015e2000c101524 */
[----:B------:R-:W-:Y:S05]  /*d010*/  BRA `(.L_x_5612) ;  /* 0x0000000c00807947 */ /* 0x000fea0003800000 */
.L_x_5614:
        /* <DEDUP_REMOVED lines=10> */
.L_x_5621:
[----:B------:R0:W-:Y:S01]  /*d0c0*/  STG.E.U16 desc[UR36][R2.64], R4 ;  /* 0x0000000402007986 */ /* 0x0001e2000c101524 */
[----:B------:R-:W-:Y:S01]  /*d0d0*/  IMAD.MOV.U32 R26, RZ, RZ, R27 ;  /* 0x000000ffff1a7224 */ /* 0x000fe200078e001b */
[----:B------:R-:W-:Y:S06]  /*d0e0*/  BRA `(.L_x_5612) ;  /* 0x0000000c004c7947 */ /* 0x000fec0003800000 */
.L_x_5620:
        /* <DEDUP_REMOVED lines=11> */
.L_x_5623:
[----:B------:R-:W-:Y:S02]  /*d1a0*/  HADD2.F32 R0, -RZ, R4.H0_H0 ;  /* 0x20000004ff007230 */ /* 0x000fe40000004100 */
[----:B------:R-:W-:-:S03]  /*d1b0*/  IMAD.MOV.U32 R26, RZ, RZ, R27 ;  /* 0x000000ffff1a7224 */ /* 0x000fc600078e001b */
[----:B------:R-:W-:-:S04]  /*d1c0*/  F2FP.F16.F32.PACK_AB R0, RZ, R0 ;  /* 0x00000000ff00723e */ /* 0x000fc800000000ff */
[----:B------:R-:W-:-:S05]  /*d1d0*/  PRMT R0, R0, 0x5410, RZ ;  /* 0x0000541000007816 */ /* 0x000fca00000000ff */
[----:B------:R0:W-:Y:S01]  /*d1e0*/  STG.E desc[UR36][R2.64], R0 ;  /* 0x0000000002007986 */ /* 0x0001e2000c101924 */
[----:B------:R-:W-:Y:S05]  /*d1f0*/  BRA `(.L_x_5612) ;  /* 0x0000000c00087947 */ /* 0x000fea0003800000 */
.L_x_5622:
[----:B------:R-:W-:Y:S02]  /*d200*/  HADD2.F32 R4, -RZ, R4.H0_H0 ;  /* 0x20000004ff047230 */ /* 0x000fe40000004100 */
[----:B------:R-:W-:-:S03]  /*d210*/  IMAD.MOV.U32 R26, RZ, RZ, R27 ;  /* 0x000000ffff1a7224 */ /* 0x000fc600078e001b */
[----:B------:R-:W-:-:S06]  /*d220*/  FMUL.FTZ R4, R4, 1 ;  /* 0x3f80000004047820 */ /* 0x000fcc0000410000 */
[----:B------:R-:W0:Y:S02]  /*d230*/  F2F.F64.F32 R4, R4 ;  /* 0x0000000400047310 */ /* 0x000e240000201800 */
[----:B0-----:R0:W-:Y:S01]  /*d240*/  STG.E.64 desc[UR36][R2.64], R4 ;  /* 0x0000000402007986 */ /* 0x0011e2000c101b24 */
[----:B------:R-:W-:Y:S05]  /*d250*/  BRA `(.L_x_5612) ;  /* 0x0000000800f07947 */ /* 0x000fea0003800000 */
.L_x_5613:
        /* <DEDUP_REMOVED lines=14> */
.L_x_5626:
[----:B------:R-:W-:Y:S01]  /*d340*/  HADD2.F32 R4, -RZ, R4.H0_H0 ;  /* 0x20000004ff047230 */ /* 0x000fe20000004100 */
[----:B------:R-:W-:Y:S01]  /*d350*/  CS2R R6, SRZ ;  /* 0x0000000000067805 */ /* 0x000fe2000001ff00 */
[----:B------:R-:W-:-:S03]  /*d360*/  IMAD.MOV.U32 R26, RZ, RZ, R27 ;  /* 0x000000ffff1a7224 */ /* 0x000fc600078e001b */
[----:B------:R-:W-:-:S06]  /*d370*/  FMUL.FTZ R4, R4, 1 ;  /* 0x3f80000004047820 */ /* 0x000fcc0000410000 */
[----:B------:R-:W0:Y:S02]  /*d380*/  F2F.F64.F32 R4, R4 ;  /* 0x0000000400047310 */ /* 0x000e240000201800 */
[----:B0-----:R0:W-:Y:S01]  /*d390*/  STG.E.128 desc[UR36][R2.64], R4 ;  /* 0x0000000402007986 */ /* 0x0011e2000c101d24 */
[----:B------:R-:W-:Y:S05]  /*d3a0*/  BRA `(.L_x_5612) ;  /* 0x00000008009c7947 */ /* 0x000fea0003800000 */
.L_x_5625:
        /* <DEDUP_REMOVED lines=21> */
.L_x_5630:
[----:B------:R-:W-:Y:S05]  /*d500*/  BSYNC B0 ;  /* 0x0000000000007941 */ /* 0x000fea0003800000 */
.L_x_5629:
[----:B------:R-:W-:Y:S01]  /*d510*/  LOP3.LUT R5, R0, R5, RZ, 0xfc, !PT ;  /* 0x0000000500057212 */ /* 0x000fe200078efcff */
[----:B------:R-:W-:-:S04]  /*d520*/  IMAD.MOV.U32 R26, RZ, RZ, R27 ;  /* 0x000000ffff1a7224 */ /* 0x000fc800078e001b */
[----:B------:R0:W-:Y:S01]  /*d530*/  STG.E.U8 desc[UR36][R2.64], R5 ;  /* 0x0000000502007986 */ /* 0x0001e2000c101124 */
[----:B------:R-:W-:Y:S05]  /*d540*/  BRA `(.L_x_5612) ;  /* 0x0000000800347947 */ /* 0x000fea0003800000 */
.L_x_5628:
        /* <DEDUP_REMOVED lines=13> */
.L_x_5632:
[----:B------:R-:W-:Y:S01]  /*d620*/  IMAD.MOV.U32 R0, RZ, RZ, 0x7f ;  /* 0x0000007fff007424 */ /* 0x000fe200078e00ff */
[----:B------:R-:W-:-:S04]  /*d630*/  ISETP.GT.U32.AND P0, PT, R4, 0x7f800000, PT ;  /* 0x7f8000000400780c */ /* 0x000fc80003f04070 */
[----:B------:R-:W-:-:S09]  /*d640*/  SEL R0, R0, 0x7c, P0 ;  /* 0x0000007c00007807 */ /* 0x000fd20000000000 */
.L_x_5633:
[----:B------:R-:W-:Y:S05]  /*d650*/  BSYNC B0 ;  /* 0x0000000000007941 */ /* 0x000fea0003800000 */
.L_x_5631:
[----:B------:R-:W-:Y:S01]  /*d660*/  LOP3.LUT R4, R5, 0x80000000, RZ, 0xc0, !PT ;  /* 0x8000000005047812 */ /* 0x000fe200078ec0ff */
[----:B------:R-:W-:-:S03]  /*d670*/  IMAD.MOV.U32 R26, RZ, RZ, R27 ;  /* 0x000000ffff1a7224 */ /* 0x000fc600078e001b */
[----:B------:R-:W-:-:S04]  /*d680*/  SHF.R.U32.HI R5, RZ, 0x18, R4 ;  /* 0x00000018ff057819 */ /* 0x000fc80000011604 */
[----:B------:R-:W-:-:S05]  /*d690*/  LOP3.LUT R5, R0, R5, RZ, 0xfc, !PT ;  /* 0x0000000500057212 */ /* 0x000fca00078efcff */
[----:B------:R0:W-:Y:S01]  /*d6a0*/  STG.E.U8 desc[UR36][R2.64], R5 ;  /* 0x0000000502007986 */ /* 0x0001e2000c101124 */
[----:B------:R-:W-:Y:S05]  /*d6b0*/  BRA `(.L_x_5612) ;  /* 0x0000000400d87947 */ /* 0x000fea0003800000 */
.L_x_5627:
[----:B------:R-:W-:Y:S02]  /*d6c0*/  HADD2.F32 R0, -RZ, R4.H0_H0 ;  /* 0x20000004ff007230 */ /* 0x000fe40000004100 */
[----:B------:R-:W-:-:S03]  /*d6d0*/  IMAD.MOV.U32 R26, RZ, RZ, R27 ;  /* 0x000000ffff1a7224 */ /* 0x000fc600078e001b */
[----:B------:R-:W-:-:S05]  /*d6e0*/  F2FP.BF16.F32.PACK_AB R0, RZ, R0 ;  /* 0x00000000ff00723e */ /* 0x000fca00000010ff */
[----:B------:R0:W-:Y:S01]  /*d6f0*/  STG.E.U16 desc[UR36][R2.64], R0 ;  /* 0x0000000002007986 */ /* 0x0001e2000c101524 */
[----:B------:R-:W-:Y:S05]  /*d700*/  BRA `(.L_x_5612) ;  /* 0x0000000400c47947 */ /* 0x000fea0003800000 */
.L_x_5624:
        /* <DEDUP_REMOVED lines=13> */
.L_x_5636:
        /* <DEDUP_REMOVED lines=17> */
.L_x_5639:
[----:B------:R-:W-:-:S04]  /*d8f0*/  LOP3.LUT R0, R7, 0x80000000, RZ, 0xc0, !PT ;  /* 0x8000000007007812 */ /* 0x000fc800078ec0ff */
[----:B------:R-:W-:-:S04]  /*d900*/  SHF.R.U32.HI R5, RZ, 0x18, R0 ;  /* 0x00000018ff057819 */ /* 0x000fc80000011600 */
[----:B------:R-:W-:-:S04]  /*d910*/  LOP3.LUT R4, R4, R5, RZ, 0xfc, !PT ;  /* 0x0000000504047212 */ /* 0x000fc800078efcff */
[----:B------:R-:W-:-:S07]  /*d920*/  PRMT R0, R4, 0x7610, R0 ;  /* 0x0000761004007816 */ /* 0x000fce0000000000 */
.L_x_5638:
[----:B------:R-:W-:Y:S05]  /*d930*/  BSYNC B0 ;  /* 0x0000000000007941 */ /* 0x000fea0003800000 */
.L_x_5637:
[----:B------:R0:W-:Y:S01]  /*d940*/  STG.E.U8 desc[UR36][R2.64], R0 ;  /* 0x0000000002007986 */ /* 0x0001e2000c101124 */
[----:B------:R-:W-:Y:S01]  /*d950*/  IMAD.MOV.U32 R26, RZ, RZ, R27 ;  /* 0x000000ffff1a7224 */ /* 0x000fe200078e001b */
[----:B------:R-:W-:Y:S06]  /*d960*/  BRA `(.L_x_5612) ;  /* 0x00000004002c7947 */ /* 0x000fec0003800000 */
.L_x_5635:
        /* <DEDUP_REMOVED lines=17> */
.L_x_5642:
[----:B------:R-:W-:-:S04]  /*da80*/  LOP3.LUT R0, R7, 0x80000000, RZ, 0xc0, !PT ;  /* 0x8000000007007812 */ /* 0x000fc800078ec0ff */
[----:B------:R-:W-:-:S04]  /*da90*/  SHF.R.U32.HI R5, RZ, 0x18, R0 ;  /* 0x00000018ff057819 */ /* 0x000fc80000011600 */
[----:B------:R-:W-:-:S04]  /*daa0*/  LOP3.LUT R4, R4, R5, RZ, 0xfc, !PT ;  /* 0x0000000504047212 */ /* 0x000fc800078efcff */
[----:B------:R-:W-:-:S07]  /*dab0*/  PRMT R0, R4, 0x7610, R0 ;  /* 0x0000761004007816 */ /* 0x000fce0000000000 */
.L_x_5641:
[----:B------:R-:W-:Y:S05]  /*dac0*/  BSYNC B0 ;  /* 0x0000000000007941 */ /* 0x000fea0003800000 */
.L_x_5640:
[----:B------:R0:W-:Y:S01]  /*dad0*/  STG.E.U8 desc[UR36][R2.64], R0 ;  /* 0x0000000002007986 */ /* 0x0001e2000c101124 */
[----:B------:R-:W-:Y:S01]  /*dae0*/  IMAD.MOV.U32 R26, RZ, RZ, R27 ;  /* 0x000000ffff1a7224 */ /* 0x000fe200078e001b */
[----:B------:R-:W-:Y:S06]  /*daf0*/  BRA `(.L_x_5612) ;  /* 0x0000000000c87947 */ /* 0x000fec0003800000 */
.L_x_5634:
        /* <DEDUP_REMOVED lines=23> */
.L_x_5617:
        /* <DEDUP_REMOVED lines=16> */
.L_x_5645:
[----:B------:R-:W-:Y:S01]  /*dd70*/  IMAD.MOV.U32 R26, RZ, RZ, R27 ;  /* 0x000000ffff1a7224 */ /* 0x000fe200078e001b */
[----:B------:R-:W-:Y:S06]  /*dd80*/  BRA `(.L_x_5612) ;  /* 0x0000000000247947 */ /* 0x000fec0003800000 */
.L_x_5644:
[----:B------:R-:W-:Y:S02]  /*dd90*/  HADD2.F32 R4, -RZ, R4.H0_H0 ;  /* 0x20000004ff047230 */ /* 0x000fe40000004100 */
[----:B------:R-:W-:-:S04]  /*dda0*/  IMAD.MOV.U32 R26, RZ, RZ, R27 ;  /* 0x000000ffff1a7224 */ /* 0x000fc800078e001b */
[----:B------:R-:W0:Y:S02]  /*ddb0*/  F2I.U64.TRUNC R4, R4 ;  /* 0x0000000400047311 */ /* 0x000e24000020d800 */
[----:B0-----:R0:W-:Y:S01]  /*ddc0*/  STG.E.64 desc[UR36][R2.64], R4 ;  /* 0x0000000402007986 */ /* 0x0011e2000c101b24 */
[----:B------:R-:W-:Y:S05]  /*ddd0*/  BRA `(.L_x_5612) ;  /* 0x0000000000107947 */ /* 0x000fea0003800000 */
.L_x_5643:
[----:B------:R-:W-:Y:S02]  /*dde0*/  HADD2.F32 R4, -RZ, R4.H0_H0 ;  /* 0x20000004ff047230 */ /* 0x000fe40000004100 */
[----:B------:R-:W-:Y:S02]  /*ddf0*/  IMAD.MOV.U32 R26, RZ, RZ, R27 ;  /* 0x000000ffff1a7224 */ /* 0x000fe400078e001b */
[----:B------:R-:W0:Y:S02]  /*de00*/  F2I.FTZ.U32.TRUNC.NTZ R5, R4 ;  /* 0x0000000400057305 */ /* 0x000e24000021f000 */
[----:B0-----:R0:W-:Y:S03]  /*de10*/  STG.E desc[UR36][R2.64], R5 ;  /* 0x0000000502007986 */ /* 0x0011e6000c101924 */
.L_x_5612:
[----:B------:R-:W-:Y:S05]  /*de20*/  BSYNC B6 ;  /* 0x0000000000067941 */ /* 0x000fea0003800000 */
.L_x_5611:
        /* <DEDUP_REMOVED lines=9> */
[----:B--2-4-:R-:W-:-:S03]  /*dec0*/  IMAD R5, R0, UR4, RZ ;  /* 0x0000000400057c24 */ /* 0x014fc6000f8e02ff */
        /* <DEDUP_REMOVED lines=19> */
.L_x_5651:
[----:B------:R-:W-:-:S06]  /*e000*/  HADD2.F32 R5, -RZ, R18.H0_H0 ;  /* 0x20000012ff057230 */ /* 0x000fcc0000004100 */
[----:B------:R-:W0:Y:S02]  /*e010*/  F2I.S64.TRUNC R4, R5 ;  /* 0x0000000500047311 */ /* 0x000e24000020d900 */
[----:B0-----:R3:W-:Y:S01]  /*e020*/  STG.E.U8 desc[UR36][R2.64], R4 ;  /* 0x0000000402007986 */ /* 0x0017e2000c101124 */
[----:B------:R-:W-:Y:S05]  /*e030*/  BRA `(.L_x_5653) ;  /* 0x0000000c00847947 */ /* 0x000fea0003800000 */
.L_x_5650:
        /* <DEDUP_REMOVED lines=10> */
.L_x_5655:
[----:B------:R-:W-:-:S04]  /*e0e0*/  HADD2.F32 R18, -RZ, R18.H0_H0 ;  /* 0x20000012ff127230 */ /* 0x000fc80000004100 */
[----:B------:R-:W0:Y:S02]  /*e0f0*/  F2I.FTZ.TRUNC.NTZ R5, R18 ;  /* 0x0000001200057305 */ /* 0x000e24000021f100 */
[----:B0-----:R1:W-:Y:S01]  /*e100*/  STG.E desc[UR36][R2.64], R5 ;  /* 0x0000000502007986 */ /* 0x0013e2000c101924 */
[----:B------:R-:W-:Y:S05]  /*e110*/  BRA `(.L_x_5653) ;  /* 0x0000000c004c7947 */ /* 0x000fea0003800000 */
.L_x_5654:
[----:B------:R-:W-:-:S04]  /*e120*/  HADD2.F32 R18, -RZ, R18.H0_H0 ;  /* 0x20000012ff127230 */ /* 0x000fc80000004100 */
[----:B------:R-:W0:Y:S02]  /*e130*/  F2I.FTZ.TRUNC.NTZ R5, R18 ;  /* 0x0000001200057305 */ /* 0x000e24000021f100 */
[----:B0-----:R2:W-:Y:S01]  /*e140*/  STG.E.U16 desc[UR36][R2.64], R5 ;  /* 0x0000000502007986 */ /* 0x0015e2000c101524 */
[----:B------:R-:W-:Y:S05]  /*e150*/  BRA `(.L_x_5653) ;  /* 0x0000000c003c7947 */ /* 0x000fea0003800000 */
.L_x_5649:
        /* <DEDUP_REMOVED lines=9> */
.L_x_5657:
[----:B------:R0:W-:Y:S01]  /*e1f0*/  STG.E.U16 desc[UR36][R2.64], R18 ;  /* 0x0000001202007986 */ /* 0x0001e2000c101524 */
[----:B------:R-:W-:Y:S05]  /*e200*/  BRA `(.L_x_5653) ;  /* 0x0000000c00107947 */ /* 0x000fea0003800000 */
.L_x_5656:
        /* <DEDUP_REMOVED lines=10> */
.L_x_5659:
[----:B------:R-:W-:-:S05]  /*e2b0*/  HADD2.F32 R0, -RZ, R18.H0_H0 ;  /* 0x20000012ff007230 */ /* 0x000fca0000004100 */
[----:B------:R-:W-:-:S04]  /*e2c0*/  F2FP.F16.F32.PACK_AB R0, RZ, R0 ;  /* 0x00000000ff00723e */ /* 0x000fc800000000ff */
[----:B------:R-:W-:-:S05]  /*e2d0*/  PRMT R0, R0, 0x5410, RZ ;  /* 0x0000541000007816 */ /* 0x000fca00000000ff */
[----:B------:R0:W-:Y:S01]  /*e2e0*/  STG.E desc[UR36][R2.64], R0 ;  /* 0x0000000002007986 */ /* 0x0001e2000c101924 */
[----:B------:R-:W-:Y:S05]  /*e2f0*/  BRA `(.L_x_5653) ;  /* 0x0000000800d47947 */ /* 0x000fea0003800000 */
.L_x_5658:
[----:B------:R-:W-:-:S05]  /*e300*/  HADD2.F32 R4, -RZ, R18.H0_H0 ;  /* 0x20000012ff047230 */ /* 0x000fca0000004100 */
[----:B------:R-:W-:-:S06]  /*e310*/  FMUL.FTZ R4, R4, 1 ;  /* 0x3f80000004047820 */ /* 0x000fcc0000410000 */
[----:B------:R-:W0:Y:S02]  /*e320*/  F2F.F64.F32 R4, R4 ;  /* 0x0000000400047310 */ /* 0x000e240000201800 */
[----:B0-----:R0:W-:Y:S01]  /*e330*/  STG.E.64 desc[UR36][R2.64], R4 ;  /* 0x0000000402007986 */ /* 0x0011e2000c101b24 */
[----:B------:R-:W-:Y:S05]  /*e340*/  BRA `(.L_x_5653) ;  /* 0x0000000800c07947 */ /* 0x000fea0003800000 */
.L_x_5648:
        /* <DEDUP_REMOVED lines=13> */
.L_x_5662:
[----:B------:R-:W-:Y:S01]  /*e420*/  HADD2.F32 R18, -RZ, R18.H0_H0 ;  /* 0x20000012ff127230 */ /* 0x000fe20000004100 */
[----:B------:R-:W-:-:S04]  /*e430*/  CS2R R6, SRZ ;  /* 0x0000000000067805 */ /* 0x000fc8000001ff00 */
[----:B------:R-:W-:-:S06]  /*e440*/  FMUL.FTZ R4, R18, 1 ;  /* 0x3f80000012047820 */ /* 0x000fcc0000410000 */
[----:B------:R-:W0:Y:S02]  /*e450*/  F2F.F64.F32 R4, R4 ;  /* 0x0000000400047310 */ /* 0x000e240000201800 */
[----:B0-----:R0:W-:Y:S01]  /*e460*/  STG.E.128 desc[UR36][R2.64], R4 ;  /* 0x0000000402007986 */ /* 0x0011e2000c101d24 */
[----:B------:R-:W-:Y:S05]  /*e470*/  BRA `(.L_x_5653) ;  /* 0x0000000800747947 */ /* 0x000fea0003800000 */
.L_x_5661:
        /* <DEDUP_REMOVED lines=21> */
.L_x_5666:
[----:B------:R-:W-:Y:S05]  /*e5d0*/  BSYNC B0 ;  /* 0x0000000000007941 */ /* 0x000fea0003800000 */
.L_x_5665:
[----:B------:R-:W-:-:S05]  /*e5e0*/  LOP3.LUT R5, R0, R5, RZ, 0xfc, !PT ;  /* 0x0000000500057212 */ /* 0x000fca00078efcff */
[----:B------:R0:W-:Y:S01]  /*e5f0*/  STG.E.U8 desc[UR36][R2.64], R5 ;  /* 0x0000000502007986 */ /* 0x0001e2000c101124 */
[----:B------:R-:W-:Y:S05]  /*e600*/  BRA `(.L_x_5653) ;  /* 0x0000000800107947 */ /* 0x000fea0003800000 */
.L_x_5664:
        /* <DEDUP_REMOVED lines=13> */
.L_x_5668:
[----:B------:R-:W-:Y:S01]  /*e6e0*/  IMAD.MOV.U32 R0, RZ, RZ, 0x7f ;  /* 0x0000007fff007424 */ /* 0x000fe200078e00ff */
[----:B------:R-:W-:-:S04]  /*e6f0*/  ISETP.GT.U32.AND P0, PT, R4, 0x7f800000, PT ;  /* 0x7f8000000400780c */ /* 0x000fc80003f04070 */
[----:B------:R-:W-:-:S09]  /*e700*/  SEL R0, R0, 0x7c, P0 ;  /* 0x0000007c00007807 */ /* 0x000fd20000000000 */
.L_x_5669:
[----:B------:R-:W-:Y:S05]  /*e710*/  BSYNC B0 ;  /* 0x0000000000007941 */ /* 0x000fea0003800000 */
.L_x_5667:
[----:B------:R-:W-:-:S04]  /*e720*/  LOP3.LUT R4, R5, 0x80000000, RZ, 0xc0, !PT ;  /* 0x8000000005047812 */ /* 0x000fc800078ec0ff */
[----:B------:R-:W-:-:S04]  /*e730*/  SHF.R.U32.HI R5, RZ, 0x18, R4 ;  /* 0x00000018ff057819 */ /* 0x000fc80000011604 */
[----:B------:R-:W-:-:S05]  /*e740*/  LOP3.LUT R5, R0, R5, RZ, 0xfc, !PT ;  /* 0x0000000500057212 */ /* 0x000fca00078efcff */
[----:B------:R0:W-:Y:S01]  /*e750*/  STG.E.U8 desc[UR36][R2.64], R5 ;  /* 0x0000000502007986 */ /* 0x0001e2000c101124 */
[----:B------:R-:W-:Y:S05]  /*e760*/  BRA `(.L_x_5653) ;  /* 0x0000000400b87947 */ /* 0x000fea0003800000 */
.L_x_5663:
[----:B------:R-:W-:-:S05]  /*e770*/  HADD2.F32 R0, -RZ, R18.H0_H0 ;  /* 0x20000012ff007230 */ /* 0x000fca0000004100 */
[----:B------:R-:W-:-:S05]  /*e780*/  F2FP.BF16.F32.PACK_AB R0, RZ, R0 ;  /* 0x00000000ff00723e */ /* 0x000fca00000010ff */
[----:B------:R0:W-:Y:S01]  /*e790*/  STG.E.U16 desc[UR36][R2.64], R0 ;  /* 0x0000000002007986 */ /* 0x0001e2000c101524 */
[----:B------:R-:W-:Y:S05]  /*e7a0*/  BRA `(.L_x_5653) ;  /* 0x0000000400a87947 */ /* 0x000fea0003800000 */
.L_x_5660:
        /* <DEDUP_REMOVED lines=12> */
.L_x_5672:
        /* <DEDUP_REMOVED lines=17> */
.L_x_5675:
[----:B------:R-:W-:-:S04]  /*e980*/  LOP3.LUT R0, R7, 0x80000000, RZ, 0xc0, !PT ;  /* 0x8000000007007812 */ /* 0x000fc800078ec0ff */
[----:B------:R-:W-:-:S04]  /*e990*/  SHF.R.U32.HI R5, RZ, 0x18, R0 ;  /* 0x00000018ff057819 */ /* 0x000fc80000011600 */
[----:B------:R-:W-:-:S04]  /*e9a0*/  LOP3.LUT R4, R4, R5, RZ, 0xfc, !PT ;  /* 0x0000000504047212 */ /* 0x000fc800078efcff */
[----:B------:R-:W-:-:S07]  /*e9b0*/  PRMT R0, R4, 0x7610, R0 ;  /* 0x0000761004007816 */ /* 0x000fce0000000000 */
.L_x_5674:
[----:B------:R-:W-:Y:S05]  /*e9c0*/  BSYNC B0 ;  /* 0x0000000000007941 */ /* 0x000fea0003800000 */
.L_x_5673:
[----:B------:R0:W-:Y:S01]  /*e9d0*/  STG.E.U8 desc[UR36][R2.64], R0 ;  /* 0x0000000002007986 */ /* 0x0001e2000c101124 */
[----:B------:R-:W-:Y:S05]  /*e9e0*/  BRA `(.L_x_5653) ;  /* 0x0000000400187947 */ /* 0x000fea0003800000 */
.L_x_5671:
        /* <DEDUP_REMOVED lines=17> */
.L_x_5678:
[----:B------:R-:W-:-:S04]  /*eb00*/  LOP3.LUT R0, R7, 0x80000000, RZ, 0xc0, !PT ;  /* 0x8000000007007812 */ /* 0x000fc800078ec0ff */
[----:B------:R-:W-:-:S04]  /*eb10*/  SHF.R.U32.HI R5, RZ, 0x18, R0 ;  /* 0x00000018ff057819 */ /* 0x000fc80000011600 */
[----:B------:R-:W-:-:S04]  /*eb20*/  LOP3.LUT R4, R4, R5, RZ, 0xfc, !PT ;  /* 0x0000000504047212 */ /* 0x000fc800078efcff */
[----:B------:R-:W-:-:S07]  /*eb30*/  PRMT R0, R4, 0x7610, R0 ;  /* 0x0000761004007816 */ /* 0x000fce0000000000 */
.L_x_5677:
[----:B------:R-:W-:Y:S05]  /*eb40*/  BSYNC B0 ;  /* 0x0000000000007941 */ /* 0x000fea0003800000 */
.L_x_5676:
[----:B------:R0:W-:Y:S01]  /*eb50*/  STG.E.U8 desc[UR36][R2.64], R0 ;  /* 0x0000000002007986 */ /* 0x0001e2000c101124 */
[----:B------:R-:W-:Y:S05]  /*eb60*/  BRA `(.L_x_5653) ;  /* 0x0000000000b87947 */ /* 0x000fea0003800000 */
.L_x_5670:
        /* <DEDUP_REMOVED lines=22> */
.L_x_5652:
        /* <DEDUP_REMOVED lines=16> */
.L_x_5681:
[----:B------:R-:W-:Y:S05]  /*edd0*/  BRA `(.L_x_5653) ;  /* 0x00000000001c7947 */ /* 0x000fea0003800000 */
.L_x_5680:
[----:B------:R-:W-:-:S06]  /*ede0*/  HADD2.F32 R4, -RZ, R18.H0_H0 ;  /* 0x20000012ff047230 */ /* 0x000fcc0000004100 */
[----:B------:R-:W0:Y:S02]  /*edf0*/  F2I.U64.TRUNC R4, R4 ;  /* 0x0000000400047311 */ /* 0x000e24000020d800 */
[----:B0-----:R0:W-:Y:S01]  /*ee00*/  STG.E.64 desc[UR36][R2.64], R4 ;  /* 0x0000000402007986 */ /* 0x0011e2000c101b24 */
[----:B------:R-:W-:Y:S05]  /*ee10*/  BRA `(.L_x_5653) ;  /* 0x00000000000c7947 */ /* 0x000fea0003800000 */
.L_x_5679:
[----:B------:R-:W-:-:S04]  /*ee20*/  HADD2.F32 R18, -RZ, R18.H0_H0 ;  /* 0x20000012ff127230 */ /* 0x000fc80000004100 */
[----:B------:R-:W0:Y:S02]  /*ee30*/  F2I.FTZ.U32.TRUNC.NTZ R5, R18 ;  /* 0x0000001200057305 */ /* 0x000e24000021f000 */
[----:B0-----:R0:W-:Y:S02]  /*ee40*/  STG.E desc[UR36][R2.64], R5 ;  /* 0x0000000502007986 */ /* 0x0011e4000c101924 */
.L_x_5653:
        /* <DEDUP_REMOVED lines=25> */
.L_x_5685:
[----:B------:R-:W-:-:S06]  /*efe0*/  HADD2.F32 R5, -RZ, R17.H0_H0 ;  /* 0x20000011ff057230 */ /* 0x000fcc0000004100 */
[----:B------:R-:W0:Y:S02]  /*eff0*/  F2I.S64.TRUNC R4, R5 ;  /* 0x0000000500047311 */ /* 0x000e24000020d900 */
[----:B0-----:R0:W-:Y:S01]  /*f000*/  STG.E.U8 desc[UR36][R2.64], R4 ;  /* 0x0000000402007986 */ /* 0x0011e2000c101124 */
[----:B------:R-:W-:Y:S05]  /*f010*/  BRA `(.L_x_5687) ;  /* 0x0000000c00847947 */ /* 0x000fea0003800000 */
.L_x_5684:
        /* <DEDUP_REMOVED lines=10> */
.L_x_5689:
[----:B------:R-:W-:-:S06]  /*f0c0*/  HADD2.F32 R17, -RZ, R17.H0_H0 ;  /* 0x20000011ff117230 */ /* 0x000fcc0000004100 */
[----:B------:R-:W0:Y:S02]  /*f0d0*/  F2I.FTZ.TRUNC.NTZ R17, R17 ;  /* 0x0000001100117305 */ /* 0x000e24000021f100 */
[----:B0-----:R0:W-:Y:S01]  /*f0e0*/  STG.E desc[UR36][R2.64], R17 ;  /* 0x0000001102007986 */ /* 0x0011e2000c101924 */
[----:B------:R-:W-:Y:S05]  /*f0f0*/  BRA `(.L_x_5687) ;  /* 0x0000000c004c7947 */ /* 0x000fea0003800000 */
.L_x_5688:
[----:B------:R-:W-:-:S06]  /*f100*/  HADD2.F32 R17, -RZ, R17.H0_H0 ;  /* 0x20000011ff117230 */ /* 0x000fcc0000004100 */
[----:B------:R-:W0:Y:S02]  /*f110*/  F2I.FTZ.TRUNC.NTZ R17, R17 ;  /* 0x0000001100117305 */ /* 0x000e24000021f100 */
[----:B0-----:R0:W-:Y:S01]  /*f120*/  STG.E.U16 desc[UR36][R2.64], R17 ;  /* 0x0000001102007986 */ /* 0x0011e2000c101524 */
[----:B------:R-:W-:Y:S05]  /*f130*/  BRA `(.L_x_5687) ;  /* 0x0000000c003c7947 */ /* 0x000fea0003800000 */
.L_x_5683:
        /* <DEDUP_REMOVED lines=9> */
.L_x_5691:
[----:B------:R0:W-:Y:S01]  /*f1d0*/  STG.E.U16 desc[UR36][R2.64], R17 ;  /* 0x0000001102007986 */ /* 0x0001e2000c101524 */
[----:B------:R-:W-:Y:S05]  /*f1e0*/  BRA `(.L_x_5687) ;  /* 0x0000000c00107947 */ /* 0x000fea0003800000 */
.L_x_5690:
        /* <DEDUP_REMOVED lines=10> */
.L_x_5693:
[----:B------:R-:W-:-:S05]  /*f290*/  HADD2.F32 R0, -RZ, R17.H0_H0 ;  /* 0x20000011ff007230 */ /* 0x000fca0000004100 */
[----:B------:R-:W-:-:S04]  /*f2a0*/  F2FP.F16.F32.PACK_AB R0, RZ, R0 ;  /* 0x00000000ff00723e */ /* 0x000fc800000000ff */
[----:B------:R-:W-:-:S05]  /*f2b0*/  PRMT R0, R0, 0x5410, RZ ;  /* 0x0000541000007816 */ /* 0x000fca00000000ff */
[----:B------:R0:W-:Y:S01]  /*f2c0*/  STG.E desc[UR36][R2.64], R0 ;  /* 0x0000000002007986 */ /* 0x0001e2000c101924 */
[----:B------:R-:W-:Y:S05]  /*f2d0*/  BRA `(.L_x_5687) ;  /* 0x0000000800d47947 */ /* 0x000fea0003800000 */
.L_x_5692:
[----:B------:R-:W-:-:S05]  /*f2e0*/  HADD2.F32 R4, -RZ, R17.H0_H0 ;  /* 0x20000011ff047230 */ /* 0x000fca0000004100 */
[----:B------:R-:W-:-:S06]  /*f2f0*/  FMUL.FTZ R4, R4, 1 ;  /* 0x3f80000004047820 */ /* 0x000fcc0000410000 */
[----:B------:R-:W0:Y:S02]  /*f300*/  F2F.F64.F32 R4, R4 ;  /* 0x0000000400047310 */ /* 0x000e240000201800 */
[----:B0-----:R0:W-:Y:S01]  /*f310*/  STG.E.64 desc[UR36][R2.64], R4 ;  /* 0x0000000402007986 */ /* 0x0011e2000c101b24 */
[----:B------:R-:W-:Y:S05]  /*f320*/  BRA `(.L_x_5687) ;  /* 0x0000000800c07947 */ /* 0x000fea0003800000 */
.L_x_5682:
        /* <DEDUP_REMOVED lines=13> */
.L_x_5696:
[----:B------:R-:W-:Y:S01]  /*f400*/  HADD2.F32 R17, -RZ, R17.H0_H0 ;  /* 0x20000011ff117230 */ /* 0x000fe20000004100 */
[----:B------:R-:W-:-:S04]  /*f410*/  CS2R R6, SRZ ;  /* 0x0000000000067805 */ /* 0x000fc8000001ff00 */
[----:B------:R-:W-:-:S06]  /*f420*/  FMUL.FTZ R4, R17, 1 ;  /* 0x3f80000011047820 */ /* 0x000fcc0000410000 */
[----:B------:R-:W0:Y:S02]  /*f430*/  F2F.F64.F32 R4, R4 ;  /* 0x0000000400047310 */ /* 0x000e240000201800 */
[----:B0-----:R0:W-:Y:S01]  /*f440*/  STG.E.128 desc[UR36][R2.64], R4 ;  /* 0x0000000402007986 */ /* 0x0011e2000c101d24 */
[----:B------:R-:W-:Y:S05]  /*f450*/  BRA `(.L_x_5687) ;  /* 0x0000000800747947 */ /* 0x000fea0003800000 */
.L_x_5695:
        /* <DEDUP_REMOVED lines=21> */
.L_x_5700:
[----:B------:R-:W-:Y:S05]  /*f5b0*/  BSYNC B0 ;  /* 0x0000000000007941 */ /* 0x000fea0003800000 */
.L_x_5699:
[----:B------:R-:W-:-:S05]  /*f5c0*/  LOP3.LUT R5, R0, R5, RZ, 0xfc, !PT ;  /* 0x0000000500057212 */ /* 0x000fca00078efcff */
[----:B------:R0:W-:Y:S01]  /*f5d0*/  STG.E.U8 desc[UR36][R2.64], R5 ;  /* 0x0000000502007986 */ /* 0x0001e2000c101124 */
[----:B------:R-:W-:Y:S05]  /*f5e0*/  BRA `(.L_x_5687) ;  /* 0x0000000800107947 */ /* 0x000fea0003800000 */
.L_x_5698:
        /* <DEDUP_REMOVED lines=13> */
.L_x_5702:
[----:B------:R-:W-:Y:S01]  /*f6c0*/  IMAD.MOV.U32 R0, RZ, RZ, 0x7f ;  /* 0x0000007fff007424 */ /* 0x000fe200078e00ff */
[----:B------:R-:W-:-:S04]  /*f6d0*/  ISETP.GT.U32.AND P0, PT, R4, 0x7f800000, PT ;  /* 0x7f8000000400780c */ /* 0x000fc80003f04070 */
[----:B------:R-:W-:-:S09]  /*f6e0*/  SEL R0, R0, 0x7c, P0 ;  /* 0x0000007c00007807 */ /* 0x000fd20000000000 */
.L_x_5703:
[----:B------:R-:W-:Y:S05]  /*f6f0*/  BSYNC B0 ;  /* 0x0000000000007941 */ /* 0x000fea0003800000 */
.L_x_5701:
[----:B------:R-:W-:-:S04]  /*f700*/  LOP3.LUT R4, R17, 0x80000000, RZ, 0xc0, !PT ;  /* 0x8000000011047812 */ /* 0x000fc800078ec0ff */
[----:B------:R-:W-:-:S04]  /*f710*/  SHF.R.U32.HI R5, RZ, 0x18, R4 ;  /* 0x00000018ff057819 */ /* 0x000fc80000011604 */
[----:B------:R-:W-:-:S05]  /*f720*/  LOP3.LUT R5, R0, R5, RZ, 0xfc, !PT ;  /* 0x0000000500057212 */ /* 0x000fca00078efcff */
[----:B------:R0:W-:Y:S01]  /*f730*/  STG.E.U8 desc[UR36][R2.64], R5 ;  /* 0x0000000502007986 */ /* 0x0001e2000c101124 */
[----:B------:R-:W-:Y:S05]  /*f740*/  BRA `(.L_x_5687) ;  /* 0x0000000400b87947 */ /* 0x000fea0003800000 */
.L_x_5697:
[----:B------:R-:W-:-:S05]  /*f750*/  HADD2.F32 R0, -RZ, R17.H0_H0 ;  /* 0x20000011ff007230 */ /* 0x000fca0000004100 */
[----:B------:R-:W-:-:S05]  /*f760*/  F2FP.BF16.F32.PACK_AB R0, RZ, R0 ;  /* 0x00000000ff00723e */ /* 0x000fca00000010ff */
[----:B------:R0:W-:Y:S01]  /*f770*/  STG.E.U16 desc[UR36][R2.64], R0 ;  /* 0x0000000002007986 */ /* 0x0001e2000c101524 */
[----:B------:R-:W-:Y:S05]  /*f780*/  BRA `(.L_x_5687) ;  /* 0x0000000400a87947 */ /* 0x000fea0003800000 */
.L_x_5694:
        /* <DEDUP_REMOVED lines=12> */
.L_x_5706:
        /* <DEDUP_REMOVED lines=17> */
.L_x_5709:
[----:B------:R-:W-:-:S04]  /*f960*/  LOP3.LUT R0, R17, 0x80000000, RZ, 0xc0, !PT ;  /* 0x8000000011007812 */ /* 0x000fc800078ec0ff */
[----:B------:R-:W-:-:S04]  /*f970*/  SHF.R.U32.HI R5, RZ, 0x18, R0 ;  /* 0x00000018ff057819 */ /* 0x000fc80000011600 */
[----:B------:R-:W-:-:S04]  /*f980*/  LOP3.LUT R4, R4, R5, RZ, 0xfc, !PT ;  /* 0x0000000504047212 */ /* 0x000fc800078efcff */
[----:B------:R-:W-:-:S07]  /*f990*/  PRMT R0, R4, 0x7610, R0 ;  /* 0x0000761004007816 */ /* 0x000fce0000000000 */
.L_x_5708:
[----:B------:R-:W-:Y:S05]  /*f9a0*/  BSYNC B0 ;  /* 0x0000000000007941 */ /* 0x000fea0003800000 */
.L_x_5707:
[----:B------:R3:W-:Y:S01]  /*f9b0*/  STG.E.U8 desc[UR36][R2.64], R0 ;  /* 0x0000000002007986 */ /* 0x0007e2000c101124 */
[----:B------:R-:W-:Y:S05]  /*f9c0*/  BRA `(.L_x_5687) ;  /* 0x0000000400187947 */ /* 0x000fea0003800000 */
.L_x_5705:
        /* <DEDUP_REMOVED lines=17> */
.L_x_5712:
[----:B------:R-:W-:-:S04]  /*fae0*/  LOP3.LUT R0, R17, 0x80000000, RZ, 0xc0, !PT ;  /* 0x8000000011007812 */ /* 0x000fc800078ec0ff */
[----:B------:R-:W-:-:S04]  /*faf0*/  SHF.R.U32.HI R5, RZ, 0x18, R0 ;  /* 0x00000018ff057819 */ /* 0x000fc80000011600 */
[----:B------:R-:W-:-:S04]  /*fb00*/  LOP3.LUT R4, R4, R5, RZ, 0xfc, !PT ;  /* 0x0000000504047212 */ /* 0x000fc800078efcff */
[----:B------:R-:W-:-:S07]  /*fb10*/  PRMT R0, R4, 0x7610, R0 ;  /* 0x0000761004007816 */ /* 0x000fce0000000000 */
.L_x_5711:
[----:B------:R-:W-:Y:S05]  /*fb20*/  BSYNC B0 ;  /* 0x0000000000007941 */ /* 0x000fea0003800000 */
.L_x_5710:
[----:B------:R0:W-:Y:S01]  /*fb30*/  STG.E.U8 desc[UR36][R2.64], R0 ;  /* 0x0000000002007986 */ /* 0x0001e2000c101124 */
[----:B------:R-:W-:Y:S05]  /*fb40*/  BRA `(.L_x_5687) ;  /* 0x0000000000b87947 */ /* 0x000fea0003800000 */
.L_x_5704:
        /* <DEDUP_REMOVED lines=22> */
.L_x_5686:
        /* <DEDUP_REMOVED lines=16> */
.L_x_5715:
[----:B------:R-:W-:Y:S05]  /*fdb0*/  BRA `(.L_x_5687) ;  /* 0x00000000001c7947 */ /* 0x000fea0003800000 */
.L_x_5714:
[----:B------:R-:W-:-:S06]  /*fdc0*/  HADD2.F32 R4, -RZ, R17.H0_H0 ;  /* 0x20000011ff047230 */ /* 0x000fcc0000004100 */
[----:B------:R-:W0:Y:S02]  /*fdd0*/  F2I.U64.TRUNC R4, R4 ;  /* 0x0000000400047311 */ /* 0x000e24000020d800 */
[----:B0-----:R2:W-:Y:S01]  /*fde0*/  STG.E.64 desc[UR36][R2.64], R4 ;  /* 0x0000000402007986 */ /* 0x0015e2000c101b24 */
[----:B------:R-:W-:Y:S05]  /*fdf0*/  BRA `(.L_x_5687) ;  /* 0x00000000000c7947 */ /* 0x000fea0003800000 */
.L_x_5713:
[----:B------:R-:W-:-:S06]  /*fe00*/  HADD2.F32 R17, -RZ, R17.H0_H0 ;  /* 0x20000011ff117230 */ /* 0x000fcc0000004100 */
[----:B------:R-:W0:Y:S02]  /*fe10*/  F2I.FTZ.U32.TRUNC.NTZ R17, R17 ;  /* 0x0000001100117305 */ /* 0x000e24000021f000 */
[----:B0-----:R0:W-:Y:S02]  /*fe20*/  STG.E desc[UR36][R2.64], R17 ;  /* 0x0000001102007986 */ /* 0x0011e4000c101924 */
.L_x_5687:
[----:B------:R-:W-:-:S07]  /*fe30*/  VIADD R26, R26, 0x80 ;  /* 0x000000801a1a7836 */ /* 0x000fce0000000000 */
.L_x_5647:
[----:B------:R-:W-:Y:S05]  /*fe40*/  BSYNC B6 ;  /* 0x0000000000067941 */ /* 0x000fea0003800000 */
.L_x_5646:
        /* <DEDUP_REMOVED lines=25> */
.L_x_5719:
[----:B------:R-:W-:-:S06]  /*ffe0*/  HADD2.F32 R5, -RZ, R16.H0_H0 ;  /* 0x20000010ff057230 */ /* 0x000fcc0000004100 */
[----:B------:R-:W0:Y:S02]  /*fff0*/  F2I.S64.TRUNC R4, R5 ;  /* 0x0000000500047311 */ /* 0x000e24000020d900 */
[----:B0-----:R-:W-:Y:S01]  /*10000*/  STG.E.U8 desc[UR36][R2.64], R4 ;  /* 0x0000000402007986 */ /* 0x001fe2000c101124 */
[----:B------:R-:W-:Y:S05]  /*10010*/  EXIT ;  /* 0x000000000000794d */ /* 0x000fea0003800000 */
.L_x_5718:
        /* <DEDUP_REMOVED lines=10> */
.L_x_5722:
[----:B------:R-:W-:-:S04]  /*100c0*/  HADD2.F32 R16, -RZ, R16.H0_H0 ;  /* 0x20000010ff107230 */ /* 0x000fc80000004100 */
[----:B------:R-:W0:Y:S02]  /*100d0*/  F2I.FTZ.TRUNC.NTZ R5, R16 ;  /* 0x0000001000057305 */ /* 0x000e24000021f100 */
[----:B0-----:R-:W-:Y:S01]  /*100e0*/  STG.E desc[UR36][R2.64], R5 ;  /* 0x0000000502007986 */ /* 0x001fe2000c101924 */
[----:B------:R-:W-:Y:S05]  /*100f0*/  EXIT ;  /* 0x000000000000794d */ /* 0x000fea0003800000 */
.L_x_5721:
[----:B------:R-:W-:-:S04]  /*10100*/  HADD2.F32 R16, -RZ, R16.H0_H0 ;  /* 0x20000010ff107230 */ /* 0x000fc80000004100 */
[----:B------:R-:W0:Y:S02]  /*10110*/  F2I.FTZ.TRUNC.NTZ R5, R16 ;  /* 0x0000001000057305 */ /* 0x000e24000021f100 */
[----:B0-----:R-:W-:Y:S01]  /*10120*/  STG.E.U16 desc[UR36][R2.64], R5 ;  /* 0x0000000502007986 */ /* 0x001fe2000c101524 */
[----:B------:R-:W-:Y:S05]  /*10130*/  EXIT ;  /* 0x000000000000794d */ /* 0x000fea0003800000 */
.L_x_5717:
        /* <DEDUP_REMOVED lines=9> */
.L_x_5724:
[----:B------:R-:W-:Y:S01]  /*101d0*/  STG.E.U16 desc[UR36][R2.64], R16 ;  /* 0x0000001002007986 */ /* 0x000fe2000c101524 */
[----:B------:R-:W-:Y:S05]  /*101e0*/  EXIT ;  /* 0x000000000000794d */ /* 0x000fea0003800000 */
.L_x_5723:
        /* <DEDUP_REMOVED lines=10> */
.L_x_5726:
[----:B------:R-:W-:-:S05]  /*10290*/  HADD2.F32 R0, -RZ, R16.H0_H0 ;  /* 0x20000010ff007230 */ /* 0x000fca0000004100 */
[----:B------:R-:W-:-:S04]  /*102a0*/  F2FP.F16.F32.PACK_AB R0, RZ, R0 ;  /* 0x00000000ff00723e */ /* 0x000fc800000000ff */
[----:B------:R-:W-:-:S05]  /*102b0*/  PRMT R0, R0, 0x5410, RZ ;  /* 0x0000541000007816 */ /* 0x000fca00000000ff */
[----:B------:R-:W-:Y:S01]  /*102c0*/  STG.E desc[UR36][R2.64], R0 ;  /* 0x0000000002007986 */ /* 0x000fe2000c101924 */
[----:B------:R-:W-:Y:S05]  /*102d0*/  EXIT ;  /* 0x000000000000794d */ /* 0x000fea0003800000 */
.L_x_5725:
[----:B------:R-:W-:-:S05]  /*102e0*/  HADD2.F32 R4, -RZ, R16.H0_H0 ;  /* 0x20000010ff047230 */ /* 0x000fca0000004100 */
[----:B------:R-:W-:-:S06]  /*102f0*/  FMUL.FTZ R4, R4, 1 ;  /* 0x3f80000004047820 */ /* 0x000fcc0000410000 */
[----:B------:R-:W0:Y:S02]  /*10300*/  F2F.F64.F32 R4, R4 ;  /* 0x0000000400047310 */ /* 0x000e240000201800 */
[----:B0-----:R-:W-:Y:S01]  /*10310*/  STG.E.64 desc[UR36][R2.64], R4 ;  /* 0x0000000402007986 */ /* 0x001fe2000c101b24 */
[----:B------:R-:W-:Y:S05]  /*10320*/  EXIT ;  /* 0x000000000000794d */ /* 0x000fea0003800000 */
.L_x_5716:
        /* <DEDUP_REMOVED lines=13> */
.L_x_5729:
[----:B------:R-:W-:Y:S01]  /*10400*/  HADD2.F32 R16, -RZ, R16.H0_H0 ;  /* 0x20000010ff107230 */ /* 0x000fe20000004100 */
[----:B------:R-:W-:-:S04]  /*10410*/  CS2R R6, SRZ ;  /* 0x0000000000067805 */ /* 0x000fc8000001ff00 */
[----:B------:R-:W-:-:S06]  /*10420*/  FMUL.FTZ R4, R16, 1 ;  /* 0x3f80000010047820 */ /* 0x000fcc0000410000 */
[----:B------:R-:W0:Y:S02]  /*10430*/  F2F.F64.F32 R4, R4 ;  /* 0x0000000400047310 */ /* 0x000e240000201800 */
[----:B0-----:R-:W-:Y:S01]  /*10440*/  STG.E.128 desc[UR36][R2.64], R4 ;  /* 0x0000000402007986 */ /* 0x001fe2000c101d24 */
[----:B------:R-:W-:Y:S05]  /*10450*/  EXIT ;  /* 0x000000000000794d */ /* 0x000fea0003800000 */
.L_x_5728:
        /* <DEDUP_REMOVED lines=21> */
.L_x_5733:
[----:B------:R-:W-:Y:S05]  /*105b0*/  BSYNC B0 ;  /* 0x0000000000007941 */ /* 0x000fea0003800000 */
.L_x_5732:
[----:B------:R-:W-:-:S05]  /*105c0*/  LOP3.LUT R5, R0, R5, RZ, 0xfc, !PT ;  /* 0x0000000500057212 */ /* 0x000fca00078efcff */
[----:B------:R-:W-:Y:S01]  /*105d0*/  STG.E.U8 desc[UR36][R2.64], R5 ;  /* 0x0000000502007986 */ /* 0x000fe2000c101124 */
[----:B------:R-:W-:Y:S05]  /*105e0*/  EXIT ;  /* 0x000000000000794d */ /* 0x000fea0003800000 */
.L_x_5731:
        /* <DEDUP_REMOVED lines=13> */
.L_x_5735:
[----:B------:R-:W-:Y:S01]  /*106c0*/  IMAD.MOV.U32 R0, RZ, RZ, 0x7f ;  /* 0x0000007fff007424 */ /* 0x000fe200078e00ff */
[----:B------:R-:W-:-:S04]  /*106d0*/  ISETP.GT.U32.AND P0, PT, R4, 0x7f800000, PT ;  /* 0x7f8000000400780c */ /* 0x000fc80003f04070 */
[----:B------:R-:W-:-:S09]  /*106e0*/  SEL R0, R0, 0x7c, P0 ;  /* 0x0000007c00007807 */ /* 0x000fd20000000000 */
.L_x_5736:
[----:B------:R-:W-:Y:S05]  /*106f0*/  BSYNC B0 ;  /* 0x0000000000007941 */ /* 0x000fea0003800000 */
.L_x_5734:
[----:B------:R-:W-:-:S04]  /*10700*/  LOP3.LUT R4, R5, 0x80000000, RZ, 0xc0, !PT ;  /* 0x8000000005047812 */ /* 0x000fc800078ec0ff */
[----:B------:R-:W-:-:S04]  /*10710*/  SHF.R.U32.HI R5, RZ, 0x18, R4 ;  /* 0x00000018ff057819 */ /* 0x000fc80000011604 */
[----:B------:R-:W-:-:S05]  /*10720*/  LOP3.LUT R5, R0, R5, RZ, 0xfc, !PT ;  /* 0x0000000500057212 */ /* 0x000fca00078efcff */
[----:B------:R-:W-:Y:S01]  /*10730*/  STG.E.U8 desc[UR36][R2.64], R5 ;  /* 0x0000000502007986 */ /* 0x000fe2000c101124 */
[----:B------:R-:W-:Y:S05]  /*10740*/  EXIT ;  /* 0x000000000000794d */ /* 0x000fea0003800000 */
.L_x_5730:
[----:B------:R-:W-:-:S05]  /*10750*/  HADD2.F32 R0, -RZ, R16.H0_H0 ;  /* 0x20000010ff007230 */ /* 0x000fca0000004100 */
[----:B------:R-:W-:-:S05]  /*10760*/  F2FP.BF16.F32.PACK_AB R0, RZ, R0 ;  /* 0x00000000ff00723e */ /* 0x000fca00000010ff */
[----:B------:R-:W-:Y:S01]  /*10770*/  STG.E.U16 desc[UR36][R2.64], R0 ;  /* 0x0000000002007986 */ /* 0x000fe2000c101524 */
[----:B------:R-:W-:Y:S05]  /*10780*/  EXIT ;  /* 0x000000000000794d */ /* 0x000fea0003800000 */
.L_x_5727:
        /* <DEDUP_REMOVED lines=12> */
.L_x_5739:
        /* <DEDUP_REMOVED lines=17> */
.L_x_5742:
[----:B------:R-:W-:-:S04]  /*10960*/  LOP3.LUT R0, R7, 0x80000000, RZ, 0xc0, !PT ;  /* 0x8000000007007812 */ /* 0x000fc800078ec0ff */
[----:B------:R-:W-:-:S04]  /*10970*/  SHF.R.U32.HI R5, RZ, 0x18, R0 ;  /* 0x00000018ff057819 */ /* 0x000fc80000011600 */
[----:B------:R-:W-:-:S04]  /*10980*/  LOP3.LUT R4, R4, R5, RZ, 0xfc, !PT ;  /* 0x0000000504047212 */ /* 0x000fc800078efcff */
[----:B------:R-:W-:-:S07]  /*10990*/  PRMT R0, R4, 0x7610, R0 ;  /* 0x0000761004007816 */ /* 0x000fce0000000000 */
.L_x_5741:
[----:B------:R-:W-:Y:S05]  /*109a0*/  BSYNC B0 ;  /* 0x0000000000007941 */ /* 0x000fea0003800000 */
.L_x_5740:
[----:B------:R-:W-:Y:S01]  /*109b0*/  STG.E.U8 desc[UR36][R2.64], R0 ;  /* 0x0000000002007986 */ /* 0x000fe2000c101124 */
[----:B------:R-:W-:Y:S05]  /*109c0*/  EXIT ;  /* 0x000000000000794d */ /* 0x000fea0003800000 */
.L_x_5738:
        /* <DEDUP_REMOVED lines=17> */
.L_x_5745:
[----:B------:R-:W-:-:S04]  /*10ae0*/  LOP3.LUT R0, R7, 0x80000000, RZ, 0xc0, !PT ;  /* 0x8000000007007812 */ /* 0x000fc800078ec0ff */
[----:B------:R-:W-:-:S04]  /*10af0*/  SHF.R.U32.HI R5, RZ, 0x18, R0 ;  /* 0x00000018ff057819 */ /* 0x000fc80000011600 */
[----:B------:R-:W-:-:S04]  /*10b00*/  LOP3.LUT R4, R4, R5, RZ, 0xfc, !PT ;  /* 0x0000000504047212 */ /* 0x000fc800078efcff */
[----:B------:R-:W-:-:S07]  /*10b10*/  PRMT R0, R4, 0x7610, R0 ;  /* 0x0000761004007816 */ /* 0x000fce0000000000 */
.L_x_5744:
[----:B------:R-:W-:Y:S05]  /*10b20*/  BSYNC B0 ;  /* 0x0000000000007941 */ /* 0x000fea0003800000 */
.L_x_5743:
[----:B------:R-:W-:Y:S01]  /*10b30*/  STG.E.U8 desc[UR36][R2.64], R0 ;  /* 0x0000000002007986 */ /* 0x000fe2000c101124 */
[----:B------:R-:W-:Y:S05]  /*10b40*/  EXIT ;  /* 0x000000000000794d */ /* 0x000fea0003800000 */
.L_x_5737:
        /* <DEDUP_REMOVED lines=22> */
.L_x_5720:
        /* <DEDUP_REMOVED lines=16> */
.L_x_5748:
[----:B------:R-:W-:Y:S05]  /*10db0*/  EXIT ;  /* 0x000000000000794d */ /* 0x000fea0003800000 */
.L_x_5747:
[----:B------:R-:W-:-:S06]  /*10dc0*/  HADD2.F32 R4, -RZ, R16.H0_H0 ;  /* 0x20000010ff047230 */ /* 0x000fcc0000004100 */
[----:B------:R-:W0:Y:S02]  /*10dd0*/  F2I.U64.TRUNC R4, R4 ;  /* 0x0000000400047311 */ /* 0x000e24000020d800 */
[----:B0-----:R-:W-:Y:S01]  /*10de0*/  STG.E.64 desc[UR36][R2.64], R4 ;  /* 0x0000000402007986 */ /* 0x001fe2000c101b24 */
[----:B------:R-:W-:Y:S05]  /*10df0*/  EXIT ;  /* 0x000000000000794d */ /* 0x000fea0003800000 */
.L_x_5746:
[----:B------:R-:W-:-:S04]  /*10e00*/  HADD2.F32 R16, -RZ, R16.H0_H0 ;  /* 0x20000010ff107230 */ /* 0x000fc80000004100 */
[----:B------:R-:W0:Y:S02]  /*10e10*/  F2I.FTZ.U32.TRUNC.NTZ R5, R16 ;  /* 0x0000001000057305 */ /* 0x000e24000021f000 */
[----:B0-----:R-:W-:Y:S01]  /*10e20*/  STG.E desc[UR36][R2.64], R5 ;  /* 0x0000000502007986 */ /* 0x001fe2000c101924 */
[----:B------:R-:W-:Y:S05]  /*10e30*/  EXIT ;  /* 0x000000000000794d */ /* 0x000fea0003800000 */
.L_x_5749:
        /* <DEDUP_REMOVED lines=12> */
.L_x_7998:


//--------------------- .text._ZN2at6native18elementwise_kernelILi128ELi4EZNS0_22gpu_kernel_impl_nocastIZZZNS0_44_GLOBAL__N__40a83637_7_Lerp_cu_f5210f67_358318lerp_tensor_kernelERNS_18TensorIteratorBaseEENKUlvE0_clEvENKUlvE1_clEvEUlN3c104HalfES9_S9_E_EEvS5_RKT_EUliE_EEviT1_ --------------------------
	.section	.text._ZN2at6native18elementwise_kernelILi128ELi4EZNS0_22gpu_kernel_impl_nocastIZZZNS0_44_GLOBAL__N__40a83637_7_Lerp_cu_f5210f67_358318lerp_tensor_kernelERNS_18TensorIteratorBaseEENKUlvE0_clEvENKUlvE1_clEvEUlN3c104HalfES9_S9_E_EEvS5_RKT_EUliE_EEviT1_,"ax",@progbits
	.align	128
        .global         _ZN2at6native18elementwise_kernelILi128ELi4EZNS0_22gpu_kernel_impl_nocastIZZZNS0_44_GLOBAL__N__40a83637_7_Lerp_cu_f5210f67_358318lerp_tensor_kernelERNS_18TensorIteratorBaseEENKUlvE0_clEvENKUlvE1_clEvEUlN3c104HalfES9_S9_E_EEvS5_RKT_EUliE_EEviT1_
        .type           _ZN2at6native18elementwise_kernelILi128ELi4EZNS0_22gpu_kernel_impl_nocastIZZZNS0_44_GLOBAL__N__40a83637_7_Lerp_cu_f5210f67_358318lerp_tensor_kernelERNS_18TensorIteratorBaseEENKUlvE0_clEvENKUlvE1_clEvEUlN3c104HalfES9_S9_E_EEvS5_RKT_EUliE_EEviT1_,@function
        .size           _ZN2at6native18elementwise_kernelILi128ELi4EZNS0_22gpu_kernel_impl_nocastIZZZNS0_44_GLOBAL__N__40a83637_7_Lerp_cu_f5210f67_358318lerp_tensor_kernelERNS_18TensorIteratorBaseEENKUlvE0_clEvENKUlvE1_clEvEUlN3c104HalfES9_S9_E_EEvS5_RKT_EUliE_EEviT1_,(.L_x_7999 - _ZN2at6native18elementwise_kernelILi128ELi4EZNS0_22gpu_kernel_impl_nocastIZZZNS0_44_GLOBAL__N__40a83637_7_Lerp_cu_f5210f67_358318lerp_tensor_kernelERNS_18TensorIteratorBaseEENKUlvE0_clEvENKUlvE1_clEvEUlN3c104HalfES9_S9_E_EEvS5_RKT_EUliE_EEviT1_)
        .other          _ZN2at6native18elementwise_kernelILi128ELi4EZNS0_22gpu_kernel_impl_nocastIZZZNS0_44_GLOBAL__N__40a83637_7_Lerp_cu_f5210f67_358318lerp_tensor_kernelERNS_18TensorIteratorBaseEENKUlvE0_clEvENKUlvE1_clEvEUlN3c104HalfES9_S9_E_EEvS5_RKT_EUliE_EEviT1_,@"STO_CUDA_ENTRY STV_DEFAULT"
_ZN2at6native18elementwise_kernelILi128ELi4EZNS0_22gpu_kernel_impl_nocastIZZZNS0_44_GLOBAL__N__40a83637_7_Lerp_cu_f5210f67_358318lerp_tensor_kernelERNS_18TensorIteratorBaseEENKUlvE0_clEvENKUlvE1_clEvEUlN3c104HalfES9_S9_E_EEvS5_RKT_EUliE_EEviT1_:
.text._ZN2at6native18elementwise_kernelILi128ELi4EZNS0_22gpu_kernel_impl_nocastIZZZNS0_44_GLOBAL__N__40a83637_7_Lerp_cu_f5210f67_358318lerp_tensor_kernelERNS_18TensorIteratorBaseEENKUlvE0_clEvENKUlvE1_clEvEUlN3c104HalfES9_S9_E_EEvS5_RKT_EUliE_EEviT1_:
        /* <DEDUP_REMOVED lines=389> */
.L_x_5752:
        /* <DEDUP_REMOVED lines=13> */
[----:B------:R-:W-:Y:S01]  /*1920*/  IADD3 R3, R3, 0x80, RZ ;  /* 0x0000008003037810 */ /* 0x000fe20007ffe0ff */
[----:B--2---:R-:W-:-:S05]  /*1930*/  HADD2.F32 R15, -RZ, R10.H0_H0 ;  /* 0x2000000aff0f7230 */ /* 0x004fca0000004100 */
[C---:B------:R-:W-:Y:S01]  /*1940*/  FSETP.GEU.FTZ.AND P0, PT, |R15|.reuse, 0.5, PT ;  /* 0x3f0000000f00780b */ /* 0x040fe20003f1e200 */
[----:B---3--:R-:W-:Y:S02]  /*1950*/  HADD2.F32 R0, -RZ, R6.H0_H0 ;  /* 0x20000006ff007230 */ /* 0x008fe40000004100 */
[----:B----4-:R-:W-:Y:S02]  /*1960*/  HADD2.F32 R13, -RZ, R8.H0_H0 ;  /* 0x20000008ff0d7230 */ /* 0x010fe40000004100 */
[----:B------:R-:W-:-:S03]  /*1970*/  FADD.FTZ R4, -R15, 1 ;  /* 0x3f8000000f047421 */ /* 0x000fc60000010100 */
[----:B------:R-:W-:-:S04]  /*1980*/  FADD.FTZ R2, -R0, R13 ;  /* 0x0000000d00027221 */ /* 0x000fc80000010100 */
[----:B------:R-:W-:Y:S01]  /*1990*/  FFMA.FTZ R0, R15, R2, R0 ;  /* 0x000000020f007223 */ /* 0x000fe20000010000 */
[----:B------:R-:W-:Y:S01]  /*19a0*/  @P0 FFMA.FTZ R0, -R2, R4, R13 ;  /* 0x0000000402000223 */ /* 0x000fe2000001010d */
[----:B------:R-:W-:-:S04]  /*19b0*/  IADD3 R4, P0, R5, UR8, RZ ;  /* 0x0000000805047c10 */ /* 0x000fc8000ff1e0ff */
[----:B------:R-:W-:Y:S02]  /*19c0*/  F2FP.F16.F32.PACK_AB R0, RZ, R0 ;  /* 0x00000000ff00723e */ /* 0x000fe400000000ff */
[----:B------:R-:W-:-:S05]  /*19d0*/  IADD3.X R5, RZ, UR9, RZ, P0, !PT ;  /* 0x00000009ff057c10 */ /* 0x000fca00087fe4ff */
[----:B------:R0:W-:Y:S02]  /*19e0*/  STG.E.U16 desc[UR4][R4.64], R0 ;  /* 0x0000000004007986 */ /* 0x0001e4000c101504 */
.L_x_5751:
[----:B------:R-:W-:Y:S05]  /*19f0*/  BSYNC B0 ;  /* 0x0000000000007941 */ /* 0x000fea0003800000 */
.L_x_5750:
        /* <DEDUP_REMOVED lines=382> */
.L_x_5755:
        /* <DEDUP_REMOVED lines=407> */
.L_x_5756:
        /* <DEDUP_REMOVED lines=26> */
.L_x_5754:
[----:B------:R-:W-:Y:S05]  /*4cf0*/  BSYNC B0 ;  /* 0x0000000000007941 */ /* 0x000fea0003800000 */
.L_x_5753:
        /* <DEDUP_REMOVED lines=381> */
.L_x_5757:
        /* <DEDUP_REMOVED lines=26> */
.L_x_5758:
        /* <DEDUP_REMOVED lines=9> */
.L_x_7999:


//--------------------- .text._ZN2at6native27unrolled_elementwise_kernelIZZZNS0_44_GLOBAL__N__40a83637_7_Lerp_cu_f5210f67_358318lerp_tensor_kernelERNS_18TensorIteratorBaseEENKUlvE0_clEvENKUlvE1_clEvEUlN3c104HalfES8_S8_E_St5arrayIPcLm4EELi4E23TrivialOffsetCalculatorILi3EjESD_ILi1EjENS0_6memory15LoadWithoutCastENSG_16StoreWithoutCastEEEviT_T0_T2_T3_T4_T5_ --------------------------
	.section	.text._ZN2at6native27unrolled_elementwise_kernelIZZZNS0_44_GLOBAL__N__40a83637_7_Lerp_cu_f5210f67_358318lerp_tensor_kernelERNS_18TensorIteratorBaseEENKUlvE0_clEvENKUlvE1_clEvEUlN3c104HalfES8_S8_E_St5arrayIPcLm4EELi4E23TrivialOffsetCalculatorILi3EjESD_ILi1EjENS0_6memory15LoadWithoutCastENSG_16StoreWithoutCastEEEviT_T0_T2_T3_T4_T5_,"ax",@progbits
	.align	128
        .global         _ZN2at6native27unrolled_elementwise_kernelIZZZNS0_44_GLOBAL__N__40a83637_7_Lerp_cu_f5210f67_358318lerp_tensor_kernelERNS_18TensorIteratorBaseEENKUlvE0_clEvENKUlvE1_clEvEUlN3c104HalfES8_S8_E_St5arrayIPcLm4EELi4E23TrivialOffsetCalculatorILi3EjESD_ILi1EjENS0_6memory15LoadWithoutCastENSG_16StoreWithoutCastEEEviT_T0_T2_T3_T4_T5_
        .type           _ZN2at6native27unrolled_elementwise_kernelIZZZNS0_44_GLOBAL__N__40a83637_7_Lerp_cu_f5210f67_358318lerp_tensor_kernelERNS_18TensorIteratorBaseEENKUlvE0_clEvENKUlvE1_clEvEUlN3c104HalfES8_S8_E_St5arrayIPcLm4EELi4E23TrivialOffsetCalculatorILi3EjESD_ILi1EjENS0_6memory15LoadWithoutCastENSG_16StoreWithoutCastEEEviT_T0_T2_T3_T4_T5_,@function
        .size           _ZN2at6native27unrolled_elementwise_kernelIZZZNS0_44_GLOBAL__N__40a83637_7_Lerp_cu_f5210f67_358318lerp_tensor_kernelERNS_18TensorIteratorBaseEENKUlvE0_clEvENKUlvE1_clEvEUlN3c104HalfES8_S8_E_St5arrayIPcLm4EELi4E23TrivialOffsetCalculatorILi3EjESD_ILi1EjENS0_6memory15LoadWithoutCastENSG_16StoreWithoutCastEEEviT_T0_T2_T3_T4_T5_,(.L_x_8000 - _ZN2at6native27unrolled_elementwise_kernelIZZZNS0_44_GLOBAL__N__40a83637_7_Lerp_cu_f5210f67_358318lerp_tensor_kernelERNS_18TensorIteratorBaseEENKUlvE0_clEvENKUlvE1_clEvEUlN3c104HalfES8_S8_E_St5arrayIPcLm4EELi4E23TrivialOffsetCalculatorILi3EjESD_ILi1EjENS0_6memory15LoadWithoutCastENSG_16StoreWithoutCastEEEviT_T0_T2_T3_T4_T5_)
        .other          _ZN2at6native27unrolled_elementwise_kernelIZZZNS0_44_GLOBAL__N__40a83637_7_Lerp_cu_f5210f67_358318lerp_tensor_kernelERNS_18TensorIteratorBaseEENKUlvE0_clEvENKUlvE1_clEvEUlN3c104HalfES8_S8_E_St5arrayIPcLm4EELi4E23TrivialOffsetCalculatorILi3EjESD_ILi1EjENS0_6memory15LoadWithoutCastENSG_16StoreWithoutCastEEEviT_T0_T2_T3_T4_T5_,@"STO_CUDA_ENTRY STV_DEFAULT"
_ZN2at6native27unrolled_elementwise_kernelIZZZNS0_44_GLOBAL__N__40a83637_7_Lerp_cu_f5210f67_358318lerp_tensor_kernelERNS_18TensorIteratorBaseEENKUlvE0_clEvENKUlvE1_clEvEUlN3c104HalfES8_S8_E_St5arrayIPcLm4EELi4E23TrivialOffsetCalculatorILi3EjESD_ILi1EjENS0_6memory15LoadWithoutCastENSG_16StoreWithoutCastEEEviT_T0_T2_T3_T4_T5_:
.text._ZN2at6native27unrolled_elementwise_kernelIZZZNS0_44_GLOBAL__N__40a83637_7_Lerp_cu_f5210f67_358318lerp_tensor_kernelERNS_18TensorIteratorBaseEENKUlvE0_clEvENKUlvE1_clEvEUlN3c104HalfES8_S8_E_St5arrayIPcLm4EELi4E23TrivialOffsetCalculatorILi3EjESD_ILi1EjENS0_6memory15LoadWithoutCastENSG_16StoreWithoutCastEEEviT_T0_T2_T3_T4_T5_:
        /* <DEDUP_REMOVED lines=10> */
[----:B------:R-:W-:Y:S02]  /*00a0*/  @!P0 LEA R29, R0, R11, 0x9 ;  /* 0x0000000b001d8211 */ /* 0x000fe400078e48ff */
[----:B------:R-:W-:-:S04]  /*00b0*/  @!P0 IADD3 R11, R11, 0x80, RZ ;  /* 0x000000800b0b8810 */ /* 0x000fc80007ffe0ff */
[----:B------:R-:W-:-:S13]  /*00c0*/  ISETP.GE.AND P1, PT, R11, R2, PT ;  /* 0x000000020b00720c */ /* 0x000fda0003f26270 */
[----:B------:R-:W0:Y:S01]  /*00d0*/  @!P1 LDC.64 R12, c[0x0][0x220] ;  /* 0x00008800ff0c9b82 */ /* 0x000e220000000a00 */
[----:B------:R-:W-:Y:S02]  /*00e0*/  @!P1 LEA R5, R0, R11, 0x9 ;  /* 0x0000000b00059211 */ /* 0x000fe400078e48ff */
[----:B------:R-:W-:-:S04]  /*00f0*/  @!P1 IADD3 R11, R11, 0x80, RZ ;  /* 0x000000800b0b9810 */ /* 0x000fc80007ffe0ff */
[----:B------:R-:W-:Y:S01]  /*0100*/  ISETP.GE.AND P3, PT, R11, R2, PT ;  /* 0x000000020b00720c */ /* 0x000fe20003f66270 */
[----:B------:R-:W1:Y:S08]  /*0110*/  @!P1 LDC.64 R6, c[0x0][0x228] ;  /* 0x00008a00ff069b82 */ /* 0x000e700000000a00 */
[----:B------:R-:W2:Y:S04]  /*0120*/  @!P1 LDC.64 R8, c[0x0][0x230] ;  /* 0x00008c00ff089b82 */ /* 0x000ea80000000a00 */
[----:B------:R-:W-:-:S02]  /*0130*/  @!P3 LEA R25, R0, R11, 0x9 ;  /* 0x0000000b0019b211 */ /* 0x000fc400078e48ff */
[----:B------:R-:W-:Y:S01]  /*0140*/  @!P3 IADD3 R11, R11, 0x80, RZ ;  /* 0x000000800b0bb810 */ /* 0x000fe20007ffe0ff */
[----:B0-----:R-:W-:Y:S01]  /*0150*/  @!P1 IMAD.WIDE.U32 R12, R5, 0x2, R12 ;  /* 0x00000002050c9825 */ /* 0x001fe200078e000c */
[----:B------:R-:W0:Y:S02]  /*0160*/  @!P3 LDC.64 R22, c[0x0][0x220] ;  /* 0x00008800ff16bb82 */ /* 0x000e240000000a00 */
[----:B------:R-:W-:Y:S02]  /*0170*/  ISETP.GE.AND P2, PT, R11, R2, PT ;  /* 0x000000020b00720c */ /* 0x000fe40003f46270 */
[----:B------:R3:W5:Y:S01]  /*0180*/  @!P1 LDG.E.U16 R3, desc[UR4][R12.64] ;  /* 0x000000040c039981 */ /* 0x000762000c1e1500 */
[----:B-1----:R-:W-:-:S03]  /*0190*/  @!P1 IMAD.WIDE.U32 R6, R5, 0x2, R6 ;  /* 0x0000000205069825 */ /* 0x002fc600078e0006 */
[----:B------:R-:W1:Y:S02]  /*01a0*/  @!P3 LDC.64 R20, c[0x0][0x228] ;  /* 0x00008a00ff14bb82 */ /* 0x000e640000000a00 */
[----:B------:R4:W5:Y:S06]  /*01b0*/  @!P1 LDG.E.U16 R4, desc[UR4][R6.64] ;  /* 0x0000000406049981 */ /* 0x00096c000c1e1500 */
[----:B---3--:R-:W3:Y:S01]  /*01c0*/  @!P3 LDC.64 R12, c[0x0][0x230] ;  /* 0x00008c00ff0cbb82 */ /* 0x008ee20000000a00 */
[----:B----4-:R-:W-:-:S07]  /*01d0*/  PRMT R6, RZ, 0x7610, R6 ;  /* 0x00007610ff067816 */ /* 0x010fce0000000006 */
[----:B------:R-:W4:Y:S01]  /*01e0*/  @!P2 LDC.64 R14, c[0x0][0x220] ;  /* 0x00008800ff0eab82 */ /* 0x000f220000000a00 */
[----:B------:R-:W-:Y:S01]  /*01f0*/  PRMT R7, RZ, 0x7610, R7 ;  /* 0x00007610ff077816 */ /* 0x000fe20000000007 */
[----:B0-----:R-:W-:-:S05]  /*0200*/  @!P3 IMAD.WIDE.U32 R22, R25, 0x2, R22 ;  /* 0x000000021916b825 */ /* 0x001fca00078e0016 */
[----:B------:R0:W5:Y:S01]  /*0210*/  @!P3 LDG.E.U16 R6, desc[UR4][R22.64] ;  /* 0x000000041606b981 */ /* 0x000162000c1e1500 */
[----:B-1----:R-:W-:-:S04]  /*0220*/  @!P3 IMAD.WIDE.U32 R20, R25, 0x2, R20 ;  /* 0x000000021914b825 */ /* 0x002fc800078e0014 */
[----:B--2---:R-:W-:Y:S01]  /*0230*/  @!P1 IMAD.WIDE.U32 R8, R5, 0x2, R8 ;  /* 0x0000000205089825 */ /* 0x004fe200078e0008 */
[----:B------:R1:W5:Y:S01]  /*0240*/  @!P3 LDG.E.U16 R7, desc[UR4][R20.64] ;  /* 0x000000041407b981 */ /* 0x000362000c1e1500 */
[----:B------:R-:W-:Y:S01]  /*0250*/  @!P2 LEA R11, R0, R11, 0x9 ;  /* 0x0000000b000ba211 */ /* 0x000fe200078e48ff */
[----:B------:R-:W2:Y:S01]  /*0260*/  @!P2 LDC.64 R16, c[0x0][0x228] ;  /* 0x00008a00ff10ab82 */ /* 0x000ea20000000a00 */
[----:B---3--:R-:W-:-:S07]  /*0270*/  @!P3 IMAD.WIDE.U32 R12, R25, 0x2, R12 ;  /* 0x00000002190cb825 */ /* 0x008fce00078e000c */
[----:B------:R-:W3:Y:S08]  /*0280*/  @!P0 LDC.64 R24, c[0x0][0x220] ;  /* 0x00008800ff188b82 */ /* 0x000ef00000000a00 */
[----:B0-----:R-:W0:Y:S08]  /*0290*/  @!P0 LDC.64 R22, c[0x0][0x228] ;  /* 0x00008a00ff168b82 */ /* 0x001e300000000a00 */
[----:B-1----:R-:W1:Y:S01]  /*02a0*/  @!P0 LDC.64 R20, c[0x0][0x230] ;  /* 0x00008c00ff148b82 */ /* 0x002e620000000a00 */
[----:B------:R-:W-:Y:S01]  /*02b0*/  PRMT R5, RZ, 0x7610, R5 ;  /* 0x00007610ff057816 */ /* 0x000fe20000000005 */
[----:B----4-:R-:W-:-:S05]  /*02c0*/  @!P2 IMAD.WIDE.U32 R14, R11, 0x2, R14 ;  /* 0x000000020b0ea825 */ /* 0x010fca00078e000e */
[----:B------:R4:W5:Y:S01]  /*02d0*/  @!P1 LDG.E.U16 R5, desc[UR4][R8.64] ;  /* 0x0000000408059981 */ /* 0x000962000c1e1500 */
[----:B------:R-:W-:Y:S01]  /*02e0*/  PRMT R28, RZ, 0x7610, R28 ;  /* 0x00007610ff1c7816 */ /* 0x000fe2000000001c */
[C---:B---3--:R-:W-:Y:S01]  /*02f0*/  @!P0 IMAD.WIDE.U32 R24, R29.reuse, 0x2, R24 ;  /* 0x000000021d188825 */ /* 0x048fe200078e0018 */
[----:B------:R-:W-:Y:S01]  /*0300*/  PRMT R26, RZ, 0x7610, R26 ;  /* 0x00007610ff1a7816 */ /* 0x000fe2000000001a */
[----:B------:R-:W3:Y:S03]  /*0310*/  @!P2 LDC.64 R18, c[0x0][0x230] ;  /* 0x00008c00ff12ab82 */ /* 0x000ee60000000a00 */
[----:B------:R-:W5:Y:S01]  /*0320*/  @!P0 LDG.E.U16 R28, desc[UR4][R24.64] ;  /* 0x00000004181c8981 */ /* 0x000f62000c1e1500 */
[----:B----4-:R-:W-:Y:S01]  /*0330*/  PRMT R9, RZ, 0x7610, R9 ;  /* 0x00007610ff097816 */ /* 0x010fe20000000009 */
[----:B0-----:R-:W-:-:S05]  /*0340*/  @!P0 IMAD.WIDE.U32 R22, R29, 0x2, R22 ;  /* 0x000000021d168825 */ /* 0x001fca00078e0016 */
[----:B------:R0:W5:Y:S01]  /*0350*/  @!P2 LDG.E.U16 R9, desc[UR4][R14.64] ;  /* 0x000000040e09a981 */ /* 0x000162000c1e1500 */
[----:B-1----:R-:W-:-:S03]  /*0360*/  @!P0 IMAD.WIDE.U32 R20, R29, 0x2, R20 ;  /* 0x000000021d148825 */ /* 0x002fc600078e0014 */
[----:B------:R-:W5:Y:S01]  /*0370*/  @!P0 LDG.E.U16 R26, desc[UR4][R22.64] ;  /* 0x00000004161a8981 */ /* 0x000f62000c1e1500 */
[----:B0-----:R-:W-:-:S06]  /*0380*/  PRMT R14, RZ, 0x7610, R14 ;  /* 0x00007610ff0e7816 */ /* 0x001fcc000000000e */
[----:B------:R-:W5:Y:S01]  /*0390*/  @!P0 LDG.E.U16 R14, desc[UR4][R20.64] ;  /* 0x00000004140e8981 */ /* 0x000f62000c1e1500 */
[----:B------:R-:W-:-:S06]  /*03a0*/  PRMT R8, RZ, 0x7610, R8 ;  /* 0x00007610ff087816 */ /* 0x000fcc0000000008 */
[----:B------:R0:W5:Y:S01]  /*03b0*/  @!P3 LDG.E.U16 R8, desc[UR4][R12.64] ;  /* 0x000000040c08b981 */ /* 0x000162000c1e1500 */
[----:B------:R-:W-:Y:S01]  /*03c0*/  PRMT R10, RZ, 0x7610, R10 ;  /* 0x00007610ff0a7816 */ /* 0x000fe2000000000a */
[----:B0-----:R-:W0:Y:S01]  /*03d0*/  @!P0 LDC.64 R12, c[0x0][0x218] ;  /* 0x00008600ff0c8b82 */ /* 0x001e220000000a00 */
[----:B--2---:R-:W-:-:S04]  /*03e0*/  @!P2 IMAD.WIDE.U32 R16, R11, 0x2, R16 ;  /* 0x000000020b10a825 */ /* 0x004fc800078e0010 */
[----:B------:R-:W-:Y:S01]  /*03f0*/  IMAD.MOV.U32 R15, RZ, RZ, R27 ;  /* 0x000000ffff0f7224 */ /* 0x000fe200078e001b */
[----:B------:R1:W5:Y:S01]  /*0400*/  @!P2 LDG.E.U16 R10, desc[UR4][R16.64] ;  /* 0x00000004100aa981 */ /* 0x000362000c1e1500 */
[----:B---3--:R-:W-:Y:S01]  /*0410*/  @!P2 IMAD.WIDE.U32 R18, R11, 0x2, R18 ;  /* 0x000000020b12a825 */ /* 0x008fe200078e0012 */
[----:B------:R-:W-:Y:S02]  /*0420*/  PRMT R11, RZ, 0x7610, R11 ;  /* 0x00007610ff0b7816 */ /* 0x000fe4000000000b */
[C---:B------:R-:W-:Y:S01]  /*0430*/  IADD3 R29, R15.reuse, 0x80, RZ ;  /* 0x000000800f1d7810 */ /* 0x040fe20007ffe0ff */
[----:B------:R-:W-:Y:S03]  /*0440*/  BSSY B0, `(.L_x_5759) ;  /* 0x0000015000007945 */ /* 0x000fe60003800000 */
[----:B------:R2:W5:Y:S01]  /*0450*/  @!P2 LDG.E.U16 R11, desc[UR4][R18.64] ;  /* 0x00000004120ba981 */ /* 0x000562000c1e1500 */
[----:B-1----:R-:W-:-:S04]  /*0460*/  IADD3 R17, R15, 0x100, RZ ;  /* 0x000001000f117810 */ /* 0x002fc80007ffe0ff */
[-C--:B------:R-:W-:Y:S01]  /*0470*/  ISETP.GE.AND P3, PT, R17, R2.reuse, PT ;  /* 0x000000021100720c */ /* 0x080fe20003f66270 */
[----:B------:R-:W-:Y:S01]  /*0480*/  @!P0 IMAD R17, R0, 0x200, R27 ;  /* 0x0000020000118824 */ /* 0x000fe200078e021b */
[----:B--2---:R-:W-:Y:S02]  /*0490*/  IADD3 R19, R15, 0x180, RZ ;  /* 0x000001800f137810 */ /* 0x004fe40007ffe0ff */
[----:B------:R-:W-:Y:S01]  /*04a0*/  @!P0 MOV R15, R29 ;  /* 0x0000001d000f8202 */ /* 0x000fe20000000f00 */
[----:B0-----:R-:W-:Y:S01]  /*04b0*/  @!P0 IMAD.WIDE.U32 R12, R17, 0x2, R12 ;  /* 0x00000002110c8825 */ /* 0x001fe200078e000c */
[-C--:B------:R-:W-:Y:S02]  /*04c0*/  ISETP.GE.AND P5, PT, R29, R2.reuse, PT ;  /* 0x000000021d00720c */ /* 0x080fe40003fa6270 */
[-C--:B------:R-:W-:Y:S02]  /*04d0*/  ISETP.GE.AND P1, PT, R19, R2.reuse, PT ;  /* 0x000000021300720c */ /* 0x080fe40003f26270 */
[----:B------:R-:W-:Y:S01]  /*04e0*/  ISETP.GE.AND P2, PT, R15, R2, PT ;  /* 0x000000020f00720c */ /* 0x000fe20003f46270 */
[----:B------:R-:W-:-:S12]  /*04f0*/  @P0 BRA `(.L_x_5760) ;  /* 0x0000000000240947 */ /* 0x000fd80003800000 */
        /* <DEDUP_REMOVED lines=9> */
.L_x_5760:
[----:B------:R-:W-:Y:S05]  /*0590*/  BSYNC B0 ;  /* 0x0000000000007941 */ /* 0x000fea0003800000 */
.L_x_5759:
        /* <DEDUP_REMOVED lines=11> */
.L_x_5762:
[----:B------:R-:W-:Y:S05]  /*0650*/  BSYNC B0 ;  /* 0x0000000000007941 */ /* 0x000fea0003800000 */
.L_x_5761:
        /* <DEDUP_REMOVED lines=11> */
.L_x_5764:
[----:B------:R-:W-:Y:S05]  /*0710*/  BSYNC B0 ;  /* 0x0000000000007941 */ /* 0x000fea0003800000 */
.L_x_5763:
        /* <DEDUP_REMOVED lines=11> */
.L_x_5766:
[----:B------:R-:W-:Y:S05]  /*07d0*/  BSYNC B0 ;  /* 0x0000000000007941 */ /* 0x000fea0003800000 */
.L_x_5765:
[----:B-----5:R0:W-:Y:S01]  /*07e0*/  @!P0 STG.E.U16 desc[UR4][R12.64], R14 ;  /* 0x0000000e0c008986 */ /* 0x0201e2000c101504 */
[----:B------:R-:W-:Y:S04]  /*07f0*/  BSSY B0, `(.L_x_5767) ;  /* 0x000000c000007945 */ /* 0x000fe80003800000 */
[----:B------:R-:W-:Y:S05]  /*0800*/  @P2 BRA `(.L_x_5768) ;  /* 0x0000000000282947 */ /* 0x000fea0003800000 */
[----:B------:R-:W1:Y:S01]  /*0810*/  LDC.64 R6, c[0x0][0x218] ;  /* 0x00008600ff067b82 */ /* 0x000e620000000a00 */
[----:B------:R-:W-:Y:S02]  /*0820*/  LEA R5, R0, R15, 0x9 ;  /* 0x0000000f00057211 */ /* 0x000fe400078e48ff */
[----:B------:R-:W-:-:S04]  /*0830*/  IADD3 R15, R15, 0x80, RZ ;  /* 0x000000800f0f7810 */ /* 0x000fc80007ffe0ff */
[----:B------:R-:W-:-:S13]  /*0840*/  ISETP.GE.AND P0, PT, R15, R2, PT ;  /* 0x000000020f00720c */ /* 0x000fda0003f06270 */
[----:B------:R-:W-:Y:S02]  /*0850*/  @!P0 LEA R11, R0, R15, 0x9 ;  /* 0x0000000f000b8211 */ /* 0x000fe400078e48ff */
[----:B------:R-:W-:Y:S01]  /*0860*/  @!P0 IADD3 R15, R15, 0x80, RZ ;  /* 0x000000800f0f8810 */ /* 0x000fe20007ffe0ff */
[----:B-1----:R-:W-:-:S04]  /*0870*/  IMAD.WIDE.U32 R4, R5, 0x2, R6 ;  /* 0x0000000205047825 */ /* 0x002fc800078e0006 */
[----:B------:R-:W-:Y:S01]  /*0880*/  @!P0 IMAD.WIDE.U32 R6, R11, 0x2, R6 ;  /* 0x000000020b068825 */ /* 0x000fe200078e0006 */
[----:B------:R1:W-:Y:S04]  /*0890*/  STG.E.U16 desc[UR4][R4.64], R3 ;  /* 0x0000000304007986 */ /* 0x0003e8000c101504 */
[----:B------:R1:W-:Y:S02]  /*08a0*/  @!P0 STG.E.U16 desc[UR4][R6.64], R8 ;  /* 0x0000000806008986 */ /* 0x0003e4000c101504 */
.L_x_5768:
[----:B------:R-:W-:Y:S05]  /*08b0*/  BSYNC B0 ;  /* 0x0000000000007941 */ /* 0x000fea0003800000 */
.L_x_5767:
[----:B------:R-:W-:-:S13]  /*08c0*/  ISETP.GE.AND P0, PT, R15, R2, PT ;  /* 0x000000020f00720c */ /* 0x000fda0003f06270 */
[----:B------:R-:W-:Y:S05]  /*08d0*/  @P0 EXIT ;  /* 0x000000000000094d */ /* 0x000fea0003800000 */
[----:B-1----:R-:W1:Y:S01]  /*08e0*/  LDC.64 R2, c[0x0][0x218] ;  /* 0x00008600ff027b82 */ /* 0x002e620000000a00 */
[----:B------:R-:W-:-:S05]  /*08f0*/  LEA R15, R0, R15, 0x9 ;  /* 0x0000000f000f7211 */ /* 0x000fca00078e48ff */
[----:B-1----:R-:W-:-:S05]  /*0900*/  IMAD.WIDE.U32 R2, R15, 0x2, R2 ;  /* 0x000000020f027825 */ /* 0x002fca00078e0002 */
[----:B------:R-:W-:Y:S01]  /*0910*/  STG.E.U16 desc[UR4][R2.64], R9 ;  /* 0x0000000902007986 */ /* 0x000fe2000c101504 */
[----:B------:R-:W-:Y:S05]  /*0920*/  EXIT ;  /* 0x000000000000794d */ /* 0x000fea0003800000 */
.L_x_5769:
        /* <DEDUP_REMOVED lines=13> */
.L_x_8000:


//--------------------- .text._ZN2at6native29vectorized_elementwise_kernelILi2EZZZNS0_44_GLOBAL__N__40a83637_7_Lerp_cu_f5210f67_358318lerp_tensor_kernelERNS_18TensorIteratorBaseEENKUlvE0_clEvENKUlvE1_clEvEUlN3c104HalfES8_S8_E_St5arrayIPcLm4EEEEviT0_T1_ --------------------------
	.section	.text._ZN2at6native29vectorized_elementwise_kernelILi2EZZZNS0_44_GLOBAL__N__40a83637_7_Lerp_cu_f5210f67_358318lerp_tensor_kernelERNS_18TensorIteratorBaseEENKUlvE0_clEvENKUlvE1_clEvEUlN3c104HalfES8_S8_E_St5arrayIPcLm4EEEEviT0_T1_,"ax",@progbits
	.align	128
        .global         _ZN2at6native29vectorized_elementwise_kernelILi2EZZZNS0_44_GLOBAL__N__40a83637_7_Lerp_cu_f5210f67_358318lerp_tensor_kernelERNS_18TensorIteratorBaseEENKUlvE0_clEvENKUlvE1_clEvEUlN3c104HalfES8_S8_E_St5arrayIPcLm4EEEEviT0_T1_
        .type           _ZN2at6native29vectorized_elementwise_kernelILi2EZZZNS0_44_GLOBAL__N__40a83637_7_Lerp_cu_f5210f67_358318lerp_tensor_kernelERNS_18TensorIteratorBaseEENKUlvE0_clEvENKUlvE1_clEvEUlN3c104HalfES8_S8_E_St5arrayIPcLm4EEEEviT0_T1_,@function
        .size           _ZN2at6native29vectorized_elementwise_kernelILi2EZZZNS0_44_GLOBAL__N__40a83637_7_Lerp_cu_f5210f67_358318lerp_tensor_kernelERNS_18TensorIteratorBaseEENKUlvE0_clEvENKUlvE1_clEvEUlN3c104HalfES8_S8_E_St5arrayIPcLm4EEEEviT0_T1_,(.L_x_8001 - _ZN2at6native29vectorized_elementwise_kernelILi2EZZZNS0_44_GLOBAL__N__40a83637_7_Lerp_cu_f5210f67_358318lerp_tensor_kernelERNS_18TensorIteratorBaseEENKUlvE0_clEvENKUlvE1_clEvEUlN3c104HalfES8_S8_E_St5arrayIPcLm4EEEEviT0_T1_)
        .other          _ZN2at6native29vectorized_elementwise_kernelILi2EZZZNS0_44_GLOBAL__N__40a83637_7_Lerp_cu_f5210f67_358318lerp_tensor_kernelERNS_18TensorIteratorBaseEENKUlvE0_clEvENKUlvE1_clEvEUlN3c104HalfES8_S8_E_St5arrayIPcLm4EEEEviT0_T1_,@"STO_CUDA_ENTRY STV_DEFAULT"
_ZN2at6native29vectorized_elementwise_kernelILi2EZZZNS0_44_GLOBAL__N__40a83637_7_Lerp_cu_f5210f67_358318lerp_tensor_kernelERNS_18TensorIteratorBaseEENKUlvE0_clEvENKUlvE1_clEvEUlN3c104HalfES8_S8_E_St5arrayIPcLm4EEEEviT0_T1_:
.text._ZN2at6native29vectorized_elementwise_kernelILi2EZZZNS0_44_GLOBAL__N__40a83637_7_Lerp_cu_f5210f67_358318lerp_tensor_kernelERNS_18TensorIteratorBaseEENKUlvE0_clEvENKUlvE1_clEvEUlN3c104HalfES8_S8_E_St5arrayIPcLm4EEEEviT0_T1_:
        /* <DEDUP_REMOVED lines=19> */
[----:B------:R-:W4:Y:S01]  /*0130*/  LDG.E R0, desc[UR4][R16.64+0x600] ;  /* 0x0006000410007981 */ /* 0x000f22000c1e1900 */
[----:B------:R-:W0:Y:S02]  /*0140*/  LDC.64 R4, c[0x0][0x218] ;  /* 0x00008600ff047b82 */ /* 0x000e240000000a00 */
[----:B------:R-:W-:Y:S01]  /*0150*/  IMAD.WIDE.U32 R26, R7, 0x4, R8 ;  /* 0x00000004071a7825 */ /* 0x000fe200078e0008 */
[----:B------:R-:W5:Y:S04]  /*0160*/  LDG.E R10, desc[UR4][R20.64] ;  /* 0x00000004140a7981 */ /* 0x000f68000c1e1900 */
[----:B------:R-:W3:Y:S04]  /*0170*/  LDG.E R15, desc[UR4][R26.64] ;  /* 0x000000041a0f7981 */ /* 0x000ee8000c1e1900 */
[----:B------:R-:W4:Y:S04]  /*0180*/  LDG.E R18, desc[UR4][R26.64+0x200] ;  /* 0x000200041a127981 */ /* 0x000f28000c1e1900 */
[----:B------:R-:W4:Y:S04]  /*0190*/  LDG.E R9, desc[UR4][R16.64+0x200] ;  /* 0x0002000410097981 */ /* 0x000f28000c1e1900 */
[----:B------:R-:W4:Y:S04]  /*01a0*/  LDG.E R12, desc[UR4][R20.64+0x200] ;  /* 0x00020004140c7981 */ /* 0x000f28000c1e1900 */
[----:B------:R-:W4:Y:S04]  /*01b0*/  LDG.E R14, desc[UR4][R20.64+0x400] ;  /* 0x00040004140e7981 */ /* 0x000f28000c1e1900 */
[----:B------:R1:W4:Y:S04]  /*01c0*/  LDG.E R13, desc[UR4][R20.64+0x600] ;  /* 0x00060004140d7981 */ /* 0x000328000c1e1900 */
[----:B------:R-:W4:Y:S04]  /*01d0*/  LDG.E R6, desc[UR4][R26.64+0x400] ;  /* 0x000400041a067981 */ /* 0x000f28000c1e1900 */
[----:B------:R-:W4:Y:S01]  /*01e0*/  LDG.E R8, desc[UR4][R26.64+0x600] ;  /* 0x000600041a087981 */ /* 0x000f22000c1e1900 */
[----:B0-----:R-:W-:-:S04]  /*01f0*/  IMAD.WIDE.U32 R4, R2, 0x2, R4 ;  /* 0x0000000202047825 */ /* 0x001fc800078e0004 */
[----:B------:R-:W-:-:S04]  /*0200*/  IMAD.WIDE R4, R7, 0x4, R4 ;  /* 0x0000000407047825 */ /* 0x000fc800078e0204 */
[----:B--2---:R-:W-:-:S05]  /*0210*/  HADD2.F32 R24, -RZ, R11.H0_H0 ;  /* 0x2000000bff187230 */ /* 0x004fca0000004100 */
[----:B------:R-:W-:Y:S01]  /*0220*/  FSETP.GEU.FTZ.AND P0, PT, |R24|, 0.5, PT ;  /* 0x3f0000001800780b */ /* 0x000fe20003f1e200 */
[----:B-1----:R-:W-:Y:S02]  /*0230*/  HADD2.F32 R21, -RZ, R11.H1_H1 ;  /* 0x3000000bff157230 */ /* 0x002fe40000004100 */
[----:B-----5:R-:W-:Y:S02]  /*0240*/  HADD2.F32 R23, -RZ, R10.H0_H0 ;  /* 0x2000000aff177230 */ /* 0x020fe40000004100 */
[----:B---3--:R-:W-:Y:S02]  /*0250*/  HADD2.F32 R22, -RZ, R15.H0_H0 ;  /* 0x2000000fff167230 */ /* 0x008fe40000004100 */
[----:B----4-:R-:W-:-:S03]  /*0260*/  HADD2.F32 R16, -RZ, R18.H0_H0 ;  /* 0x20000012ff107230 */ /* 0x010fc60000004100 */
[--C-:B------:R-:W-:Y:S01]  /*0270*/  FADD.FTZ R25, -R23, R22.reuse ;  /* 0x0000001617197221 */ /* 0x100fe20000010100 */
[----:B------:R-:W-:Y:S02]  /*0280*/  HADD2.F32 R17, -RZ, R18.H1_H1 ;  /* 0x30000012ff117230 */ /* 0x000fe40000004100 */
[--C-:B------:R-:W-:Y:S02]  /*0290*/  HADD2.F32 R18, -RZ, R9.reuse.H0_H0 ;  /* 0x20000009ff127230 */ /* 0x100fe40000004100 */
[----:B------:R-:W-:Y:S02]  /*02a0*/  HADD2.F32 R19, -RZ, R9.H1_H1 ;  /* 0x30000009ff137230 */ /* 0x000fe40000004100 */
[C---:B------:R-:W-:Y:S01]  /*02b0*/  FFMA.FTZ R9, R24.reuse, R25, R23 ;  /* 0x0000001918097223 */ /* 0x040fe20000010017 */
[----:B------:R-:W-:Y:S02]  /*02c0*/  HADD2.F32 R11, -RZ, R12.H0_H0 ;  /* 0x2000000cff0b7230 */ /* 0x000fe40000004100 */
[----:B------:R-:W-:Y:S01]  /*02d0*/  FADD.FTZ R24, -R24, 1 ;  /* 0x3f80000018187421 */ /* 0x000fe20000010100 */
[----:B------:R-:W-:Y:S01]  /*02e0*/  HADD2.F32 R10, -RZ, R10.H1_H1 ;  /* 0x3000000aff0a7230 */ /* 0x000fe20000004100 */
[----:B------:R-:W-:Y:S01]  /*02f0*/  FSETP.GEU.FTZ.AND P1, PT, |R21|, 0.5, PT ;  /* 0x3f0000001500780b */ /* 0x000fe20003f3e200 */
[----:B------:R-:W-:Y:S01]  /*0300*/  HADD2.F32 R15, -RZ, R15.H1_H1 ;  /* 0x3000000fff0f7230 */ /* 0x000fe20000004100 */
[----:B------:R-:W-:Y:S01]  /*0310*/  FSETP.GEU.FTZ.AND P2, PT, |R18|, 0.5, PT ;  /* 0x3f0000001200780b */ /* 0x000fe20003f5e200 */
[----:B------:R-:W-:Y:S01]  /*0320*/  HADD2.F32 R12, -RZ, R12.H1_H1 ;  /* 0x3000000cff0c7230 */ /* 0x000fe20000004100 */
[----:B------:R-:W-:Y:S01]  /*0330*/  FSETP.GEU.FTZ.AND P3, PT, |R19|, 0.5, PT ;  /* 0x3f0000001300780b */ /* 0x000fe20003f7e200 */
[----:B------:R-:W-:Y:S01]  /*0340*/  @P0 FFMA.FTZ R9, -R25, R24, R22 ;  /* 0x0000001819090223 */ /* 0x000fe20000010116 */
[----:B------:R-:W-:Y:S01]  /*0350*/  FADD.FTZ R20, -R10, R15 ;  /* 0x0000000f0a147221 */ /* 0x000fe20000010100 */
[----:B------:R-:W-:Y:S01]  /*0360*/  FADD.FTZ R23, -R11, R16 ;  /* 0x000000100b177221 */ /* 0x000fe20000010100 */
[----:B------:R-:W-:-:S02]  /*0370*/  FADD.FTZ R22, -R12, R17 ;  /* 0x000000110c167221 */ /* 0x000fc40000010100 */
[----:B------:R-:W-:Y:S01]  /*0380*/  FFMA.FTZ R10, R21, R20, R10 ;  /* 0x00000014150a7223 */ /* 0x000fe2000001000a */
[C---:B------:R-:W-:Y:S01]  /*0390*/  FFMA.FTZ R11, R18.reuse, R23, R11 ;  /* 0x00000017120b7223 */ /* 0x040fe2000001000b */
[----:B------:R-:W-:Y:S01]  /*03a0*/  FFMA.FTZ R12, R19, R22, R12 ;  /* 0x00000016130c7223 */ /* 0x000fe2000001000c */
[----:B------:R-:W-:Y:S01]  /*03b0*/  FADD.FTZ R21, -R21, 1 ;  /* 0x3f80000015157421 */ /* 0x000fe20000010100 */
[----:B------:R-:W-:Y:S01]  /*03c0*/  FADD.FTZ R18, -R18, 1 ;  /* 0x3f80000012127421 */ /* 0x000fe20000010100 */
[----:B------:R-:W-:Y:S01]  /*03d0*/  FADD.FTZ R19, -R19, 1 ;  /* 0x3f80000013137421 */ /* 0x000fe20000010100 */
[----:B------:R-:W-:Y:S02]  /*03e0*/  HADD2.F32 R25, -RZ, R0.H0_H0 ;  /* 0x20000000ff197230 */ /* 0x000fe40000004100 */
[----:B------:R-:W-:Y:S01]  /*03f0*/  @P1 FFMA.FTZ R10, -R20, R21, R15 ;  /* 0x00000015140a1223 */ /* 0x000fe2000001010f */
[----:B------:R-:W-:Y:S01]  /*0400*/  @P2 FFMA.FTZ R11, -R23, R18, R16 ;  /* 0x00000012170b2223 */ /* 0x000fe20000010110 */
[----:B------:R-:W-:Y:S01]  /*0410*/  @P3 FFMA.FTZ R12, -R22, R19, R17 ;  /* 0x00000013160c3223 */ /* 0x000fe20000010111 */
[----:B------:R-:W-:-:S02]  /*0420*/  HADD2.F32 R23, -RZ, R3.H0_H0 ;  /* 0x20000003ff177230 */ /* 0x000fc40000004100 */
[----:B------:R-:W-:Y:S02]  /*0430*/  HADD2.F32 R22, -RZ, R3.H1_H1 ;  /* 0x30000003ff167230 */ /* 0x000fe40000004100 */
[----:B------:R-:W-:Y:S02]  /*0440*/  HADD2.F32 R21, -RZ, R0.H1_H1 ;  /* 0x30000000ff157230 */ /* 0x000fe40000004100 */
[--C-:B------:R-:W-:Y:S02]  /*0450*/  HADD2.F32 R20, -RZ, R14.reuse.H0_H0 ;  /* 0x2000000eff147230 */ /* 0x100fe40000004100 */
[----:B------:R-:W-:Y:S02]  /*0460*/  HADD2.F32 R19, -RZ, R14.H1_H1 ;  /* 0x3000000eff137230 */ /* 0x000fe40000004100 */
[--C-:B------:R-:W-:Y:S02]  /*0470*/  HADD2.F32 R2, -RZ, R13.reuse.H0_H0 ;  /* 0x2000000dff027230 */ /* 0x100fe40000004100 */
[----:B------:R-:W-:-:S02]  /*0480*/  HADD2.F32 R14, -RZ, R13.H1_H1 ;  /* 0x3000000dff0e7230 */ /* 0x000fc40000004100 */
[--C-:B------:R-:W-:Y:S01]  /*0490*/  HADD2.F32 R13, -RZ, R6.reuse.H0_H0 ;  /* 0x20000006ff0d7230 */ /* 0x100fe20000004100 */
[----:B------:R-:W-:Y:S01]  /*04a0*/  FSETP.GEU.FTZ.AND P0, PT, |R23|, 0.5, PT ;  /* 0x3f0000001700780b */ /* 0x000fe20003f1e200 */
[----:B------:R-:W-:Y:S01]  /*04b0*/  HADD2.F32 R6, -RZ, R6.H1_H1 ;  /* 0x30000006ff067230 */ /* 0x000fe20000004100 */
[----:B------:R-:W-:Y:S01]  /*04c0*/  FSETP.GEU.FTZ.AND P1, PT, |R22|, 0.5, PT ;  /* 0x3f0000001600780b */ /* 0x000fe20003f3e200 */
[--C-:B------:R-:W-:Y:S01]  /*04d0*/  HADD2.F32 R15, -RZ, R8.reuse.H0_H0 ;  /* 0x20000008ff0f7230 */ /* 0x100fe20000004100 */
[----:B------:R-:W-:Y:S01]  /*04e0*/  FSETP.GEU.FTZ.AND P2, PT, |R25|, 0.5, PT ;  /* 0x3f0000001900780b */ /* 0x000fe20003f5e200 */
[----:B------:R-:W-:Y:S01]  /*04f0*/  HADD2.F32 R17, -RZ, R8.H1_H1 ;  /* 0x30000008ff117230 */ /* 0x000fe20000004100 */
[----:B------:R-:W-:Y:S01]  /*0500*/  FSETP.GEU.FTZ.AND P3, PT, |R21|, 0.5, PT ;  /* 0x3f0000001500780b */ /* 0x000fe20003f7e200 */
[----:B------:R-:W-:Y:S01]  /*0510*/  FADD.FTZ R18, -R20, R13 ;  /* 0x0000000d14127221 */ /* 0x000fe20000010100 */
[----:B------:R-:W-:Y:S01]  /*0520*/  FADD.FTZ R3, -R19, R6 ;  /* 0x0000000613037221 */ /* 0x000fe20000010100 */
[----:B------:R-:W-:Y:S01]  /*0530*/  FADD.FTZ R16, -R2, R15 ;  /* 0x0000000f02107221 */ /* 0x000fe20000010100 */
[----:B------:R-:W-:Y:S01]  /*0540*/  FADD.FTZ R8, -R14, R17 ;  /* 0x000000110e087221 */ /* 0x000fe20000010100 */
[----:B------:R-:W-:Y:S01]  /*0550*/  FFMA.FTZ R0, R23, R18, R20 ;  /* 0x0000001217007223 */ /* 0x000fe20000010014 */
[C---:B------:R-:W-:Y:S01]  /*0560*/  FFMA.FTZ R19, R22.reuse, R3, R19 ;  /* 0x0000000316137223 */ /* 0x040fe20000010013 */
[----:B------:R-:W-:Y:S01]  /*0570*/  FFMA.FTZ R2, R25, R16, R2 ;  /* 0x0000001019027223 */ /* 0x000fe20000010002 */
[----:B------:R-:W-:Y:S01]  /*0580*/  FFMA.FTZ R27, R21, R8, R14 ;  /* 0x00000008151b7223 */ /* 0x000fe2000001000e */
[----:B------:R-:W-:Y:S01]  /*0590*/  FADD.FTZ R23, -R23, 1 ;  /* 0x3f80000017177421 */ /* 0x000fe20000010100 */
[----:B------:R-:W-:Y:S01]  /*05a0*/  FADD.FTZ R22, -R22, 1 ;  /* 0x3f80000016167421 */ /* 0x000fe20000010100 */
[----:B------:R-:W-:Y:S01]  /*05b0*/  FADD.FTZ R25, -R25, 1 ;  /* 0x3f80000019197421 */ /* 0x000fe20000010100 */
[----:B------:R-:W-:Y:S01]  /*05c0*/  FADD.FTZ R21, -R21, 1 ;  /* 0x3f80000015157421 */ /* 0x000fe20000010100 */
[----:B------:R-:W-:Y:S01]  /*05d0*/  @P0 FFMA.FTZ R0, -R18, R23, R13 ;  /* 0x0000001712000223 */ /* 0x000fe2000001010d */
[----:B------:R-:W-:Y:S01]  /*05e0*/  @P1 FFMA.FTZ R19, -R3, R22, R6 ;  /* 0x0000001603131223 */ /* 0x000fe20000010106 */
[----:B------:R-:W-:Y:S01]  /*05f0*/  @P2 FFMA.FTZ R2, -R16, R25, R15 ;  /* 0x0000001910022223 */ /* 0x000fe2000001010f */
        /* <DEDUP_REMOVED lines=10> */
.L_x_5770:
[----:B------:R-:W0:Y:S01]  /*06a0*/  S2R R4, SR_TID.X ;  /* 0x0000000000047919 */ /* 0x000e220000002100 */
[----:B------:R-:W-:Y:S02]  /*06b0*/  PRMT R5, RZ, 0x7610, R5 ;  /* 0x00007610ff057816 */ /* 0x000fe40000000005 */
[----:B------:R-:W-:Y:S02]  /*06c0*/  PRMT R6, RZ, 0x7610, R6 ;  /* 0x00007610ff067816 */ /* 0x000fe40000000006 */
[----:B0-----:R-:W-:Y:S02]  /*06d0*/  ISETP.GE.AND P0, PT, R4, R3, PT ;  /* 0x000000030400720c */ /* 0x001fe40003f06270 */
[----:B------:R-:W-:-:S11]  /*06e0*/  MOV R15, R4 ;  /* 0x00000004000f7202 */ /* 0x000fd60000000f00 */
[----:B------:R-:W-:Y:S01]  /*06f0*/  @!P0 IADD3 R7, R2, R15, RZ ;  /* 0x0000000f02078210 */ /* 0x000fe20007ffe0ff */
[----:B------:R-:W0:Y:S01]  /*0700*/  @!P0 LDC.64 R22, c[0x0][0x220] ;  /* 0x00008800ff168b82 */ /* 0x000e220000000a00 */
[----:B------:R-:W-:-:S04]  /*0710*/  @!P0 IADD3 R15, R15, 0x80, RZ ;  /* 0x000000800f0f8810 */ /* 0x000fc80007ffe0ff */
[----:B------:R-:W-:-:S03]  /*0720*/  ISETP.GE.AND P1, PT, R15, R3, PT ;  /* 0x000000030f00720c */ /* 0x000fc60003f26270 */
[----:B------:R-:W1:Y:S08]  /*0730*/  @!P0 LDC.64 R10, c[0x0][0x228] ;  /* 0x00008a00ff0a8b82 */ /* 0x000e700000000a00 */
[----:B------:R-:W2:Y:S02]  /*0740*/  @!P0 LDC.64 R24, c[0x0][0x230] ;  /* 0x00008c00ff188b82 */ /* 0x000ea40000000a00 */
[----:B------:R-:W-:-:S02]  /*0750*/  @!P1 IADD3 R9, R2, R15, RZ ;  /* 0x0000000f02099210 */ /* 0x000fc40007ffe0ff */
[----:B------:R-:W-:-:S04]  /*0760*/  @!P1 IADD3 R15, R15, 0x80, RZ ;  /* 0x000000800f0f9810 */ /* 0x000fc80007ffe0ff */
[----:B------:R-:W-:Y:S01]  /*0770*/  ISETP.GE.AND P2, PT, R15, R3, PT ;  /* 0x000000030f00720c */ /* 0x000fe20003f46270 */
[----:B------:R-:W3:Y:S01]  /*0780*/  @!P1 LDC.64 R18, c[0x0][0x230] ;  /* 0x00008c00ff129b82 */ /* 0x000ee20000000a00 */
[----:B0-----:R-:W-:-:S05]  /*0790*/  @!P0 IMAD.WIDE.U32 R22, R7, 0x2, R22 ;  /* 0x0000000207168825 */ /* 0x001fca00078e0016 */
[----:B------:R-:W5:Y:S01]  /*07a0*/  @!P0 LDG.E.U16 R5, desc[UR4][R22.64] ;  /* 0x0000000416058981 */ /* 0x000f62000c1e1500 */
[C---:B-1----:R-:W-:Y:S01]  /*07b0*/  @!P0 IMAD.WIDE.U32 R10, R7.reuse, 0x2, R10 ;  /* 0x00000002070a8825 */ /* 0x042fe200078e000a */
[----:B------:R-:W0:Y:S08]  /*07c0*/  @!P1 LDC.64 R20, c[0x0][0x220] ;  /* 0x00008800ff149b82 */ /* 0x000e300000000a00 */
[----:B------:R-:W1:Y:S01]  /*07d0*/  @!P1 LDC.64 R26, c[0x0][0x228] ;  /* 0x00008a00ff1a9b82 */ /* 0x000e620000000a00 */
[----:B------:R-:W-:Y:S01]  /*07e0*/  @!P2 IADD3 R13, R2, R15, RZ ;  /* 0x0000000f020da210 */ /* 0x000fe20007ffe0ff */
[----:B--2---:R-:W-:Y:S01]  /*07f0*/  @!P0 IMAD.WIDE.U32 R24, R7, 0x2, R24 ;  /* 0x0000000207188825 */ /* 0x004fe200078e0018 */
[----:B------:R-:W-:Y:S01]  /*0800*/  @!P2 IADD3 R15, R15, 0x80, RZ ;  /* 0x000000800f0fa810 */ /* 0x000fe20007ffe0ff */
[----:B------:R2:W5:Y:S01]  /*0810*/  @!P0 LDG.E.U16 R6, desc[UR4][R10.64] ;  /* 0x000000040a068981 */ /* 0x000562000c1e1500 */
[----:B------:R-:W-:-:S02]  /*0820*/  PRMT R7, RZ, 0x7610, R7 ;  /* 0x00007610ff077816 */ /* 0x000fc40000000007 */
[----:B------:R-:W-:Y:S01]  /*0830*/  ISETP.GE.AND P3, PT, R15, R3, PT ;  /* 0x000000030f00720c */ /* 0x000fe20003f66270 */
[----:B------:R-:W4:Y:S01]  /*0840*/  @!P2 LDC.64 R28, c[0x0][0x228] ;  /* 0x00008a00ff1cab82 */ /* 0x000f220000000a00 */
[C---:B---3--:R-:W-:Y:S02]  /*0850*/  @!P1 IMAD.WIDE.U32 R18, R9.reuse, 0x2, R18 ;  /* 0x0000000209129825 */ /* 0x048fe400078e0012 */
[----:B------:R3:W5:Y:S05]  /*0860*/  @!P0 LDG.E.U16 R7, desc[UR4][R24.64] ;  /* 0x0000000418078981 */ /* 0x00076a000c1e1500 */
[----:B------:R-:W4:Y:S01]  /*0870*/  @!P2 LDC.64 R16, c[0x0][0x220] ;  /* 0x00008800ff10ab82 */ /* 0x000f220000000a00 */
[----:B--2---:R-:W-:Y:S01]  /*0880*/  PRMT R10, RZ, 0x7610, R10 ;  /* 0x00007610ff0a7816 */ /* 0x004fe2000000000a */
[----:B0-----:R-:W-:Y:S01]  /*0890*/  @!P1 IMAD.WIDE.U32 R20, R9, 0x2, R20 ;  /* 0x0000000209149825 */ /* 0x001fe200078e0014 */
[----:B------:R-:W-:-:S04]  /*08a0*/  PRMT R8, RZ, 0x7610, R8 ;  /* 0x00007610ff087816 */ /* 0x000fc80000000008 */
[----:B------:R0:W5:Y:S01]  /*08b0*/  @!P1 LDG.E.U16 R10, desc[UR4][R18.64] ;  /* 0x00000004120a9981 */ /* 0x000162000c1e1500 */
[----:B------:R-:W2:Y:S01]  /*08c0*/  @!P2 LDC.64 R22, c[0x0][0x230] ;  /* 0x00008c00ff16ab82 */ /* 0x000ea20000000a00 */
[----:B-1----:R-:W-:Y:S01]  /*08d0*/  @!P1 IMAD.WIDE.U32 R26, R9, 0x2, R26 ;  /* 0x00000002091a9825 */ /* 0x002fe200078e001a */
[----:B------:R-:W-:Y:S01]  /*08e0*/  PRMT R9, RZ, 0x7610, R9 ;  /* 0x00007610ff097816 */ /* 0x000fe20000000009 */
[----:B------:R1:W5:Y:S05]  /*08f0*/  @!P1 LDG.E.U16 R8, desc[UR4][R20.64] ;  /* 0x0000000414089981 */ /* 0x00036a000c1e1500 */
[----:B---3--:R-:W3:Y:S01]  /*0900*/  @!P3 LDC.64 R24, c[0x0][0x228] ;  /* 0x00008a00ff18bb82 */ /* 0x008ee20000000a00 */
[----:B0-----:R-:W-:Y:S01]  /*0910*/  @!P3 IADD3 R19, R2, R15, RZ ;  /* 0x0000000f0213b210 */ /* 0x001fe20007ffe0ff */
[----:B------:R0:W5:Y:S01]  /*0920*/  @!P1 LDG.E.U16 R9, desc[UR4][R26.64] ;  /* 0x000000041a099981 */ /* 0x000162000c1e1500 */
[----:B------:R-:W-:-:S04]  /*0930*/  @!P3 IADD3 R15, R15, 0x80, RZ ;  /* 0x000000800f0fb810 */ /* 0x000fc80007ffe0ff */
[----:B------:R-:W-:Y:S01]  /*0940*/  ISETP.GE.AND P1, PT, R15, R3, PT ;  /* 0x000000030f00720c */ /* 0x000fe20003f26270 */
[----:B-1----:R-:W1:Y:S01]  /*0950*/  @!P3 LDC.64 R20, c[0x0][0x220] ;  /* 0x00008800ff14bb82 */ /* 0x002e620000000a00 */
[----:B------:R-:W-:Y:S01]  /*0960*/  PRMT R12, RZ, 0x7610, R12 ;  /* 0x00007610ff0c7816 */ /* 0x000fe2000000000c */
[----:B----4-:R-:W-:Y:S01]  /*0970*/  @!P2 IMAD.WIDE.U32 R28, R13, 0x2, R28 ;  /* 0x000000020d1ca825 */ /* 0x010fe200078e001c */
[----:B------:R-:W-:-:S03]  /*0980*/  PRMT R11, RZ, 0x7610, R11 ;  /* 0x00007610ff0b7816 */ /* 0x000fc6000000000b */
[C---:B------:R-:W-:Y:S01]  /*0990*/  @!P2 IMAD.WIDE.U32 R16, R13.reuse, 0x2, R16 ;  /* 0x000000020d10a825 */ /* 0x040fe200078e0010 */
[----:B------:R4:W5:Y:S01]  /*09a0*/  @!P2 LDG.E.U16 R12, desc[UR4][R28.64] ;  /* 0x000000041c0ca981 */ /* 0x000962000c1e1500 */
[----:B0-----:R-:W0:Y:S02]  /*09b0*/  @!P3 LDC.64 R26, c[0x0][0x230] ;  /* 0x00008c00ff1abb82 */ /* 0x001e240000000a00 */
[----:B--2---:R-:W-:Y:S01]  /*09c0*/  @!P2 IMAD.WIDE.U32 R22, R13, 0x2, R22 ;  /* 0x000000020d16a825 */ /* 0x004fe200078e0016 */
[----:B------:R-:W-:Y:S01]  /*09d0*/  PRMT R13, RZ, 0x7610, R13 ;  /* 0x00007610ff0d7816 */ /* 0x000fe2000000000d */
[----:B------:R2:W5:Y:S01]  /*09e0*/  @!P2 LDG.E.U16 R11, desc[UR4][R16.64] ;  /* 0x00000004100ba981 */ /* 0x000562000c1e1500 */
[----:B------:R-:W-:Y:S02]  /*09f0*/  @!P1 IADD3 R0, R2, R15, RZ ;  /* 0x0000000f02009210 */ /* 0x000fe40007ffe0ff */
[----:B------:R-:W-:Y:S01]  /*0a00*/  @!P1 IADD3 R15, R15, 0x80, RZ ;  /* 0x000000800f0f9810 */ /* 0x000fe20007ffe0ff */
[----:B----4-:R-:W4:Y:S01]  /*0a10*/  @!P1 LDC.64 R28, c[0x0][0x228] ;  /* 0x00008a00ff1c9b82 */ /* 0x010f220000000a00 */
[----:B---3--:R-:W-:Y:S01]  /*0a20*/  @!P3 IMAD.WIDE.U32 R24, R19, 0x2, R24 ;  /* 0x000000021318b825 */ /* 0x008fe200078e0018 */
[----:B------:R3:W5:Y:S01]  /*0a30*/  @!P2 LDG.E.U16 R13, desc[UR4][R22.64] ;  /* 0x00000004160da981 */ /* 0x000762000c1e1500 */
[----:B--2---:R-:W-:-:S02]  /*0a40*/  PRMT R17, RZ, 0x7610, R17 ;  /* 0x00007610ff117816 */ /* 0x004fc40000000011 */
[----:B------:R-:W-:-:S04]  /*0a50*/  ISETP.GE.AND P2, PT, R15, R3, PT ;  /* 0x000000030f00720c */ /* 0x000fc80003f46270 */
[----:B------:R2:W5:Y:S01]  /*0a60*/  @!P3 LDG.E.U16 R17, desc[UR4][R24.64] ;  /* 0x000000041811b981 */ /* 0x000562000c1e1500 */
[----:B---3--:R-:W3:Y:S01]  /*0a70*/  @!P1 LDC.64 R22, c[0x0][0x220] ;  /* 0x00008800ff169b82 */ /* 0x008ee20000000a00 */
[----:B------:R-:W-:Y:S01]  /*0a80*/  PRMT R18, RZ, 0x7610, R18 ;  /* 0x00007610ff127816 */ /* 0x000fe20000000012 */
[----:B0-----:R-:W-:Y:S01]  /*0a90*/  @!P3 IMAD.WIDE.U32 R26, R19, 0x2, R26 ;  /* 0x00000002131ab825 */ /* 0x001fe200078e001a */
[----:B------:R-:W-:-:S03]  /*0aa0*/  PRMT R16, RZ, 0x7610, R16 ;  /* 0x00007610ff107816 */ /* 0x000fc60000000010 */
[----:B-1----:R-:W-:Y:S01]  /*0ab0*/  @!P3 IMAD.WIDE.U32 R20, R19, 0x2, R20 ;  /* 0x000000021314b825 */ /* 0x002fe200078e0014 */
[----:B------:R0:W5:Y:S01]  /*0ac0*/  @!P3 LDG.E.U16 R18, desc[UR4][R26.64] ;  /* 0x000000041a12b981 */ /* 0x000162000c1e1500 */
[----:B--2---:R-:W1:Y:S03]  /*0ad0*/  @!P1 LDC.64 R24, c[0x0][0x230] ;  /* 0x00008c00ff189b82 */ /* 0x004e660000000a00 */
[----:B------:R2:W5:Y:S01]  /*0ae0*/  @!P3 LDG.E.U16 R16, desc[UR4][R20.64] ;  /* 0x000000041410b981 */ /* 0x000562000c1e1500 */
[----:B----4-:R-:W-:-:S04]  /*0af0*/  @!P1 IMAD.WIDE.U32 R28, R0, 0x2, R28 ;  /* 0x00000002001c9825 */ /* 0x010fc800078e001c */
[----:B0-----:R-:W0:Y:S01]  /*0b00*/  @!P2 LDC.64 R26, c[0x0][0x220] ;  /* 0x00008800ff1aab82 */ /* 0x001e220000000a00 */
[----:B--2---:R-:W-:Y:S02]  /*0b10*/  PRMT R20, RZ, 0x7610, R20 ;  /* 0x00007610ff147816 */ /* 0x004fe40000000014 */
[----:B------:R-:W-:-:S04]  /*0b20*/  PRMT R21, RZ, 0x7610, R21 ;  /* 0x00007610ff157816 */ /* 0x000fc80000000015 */
[----:B------:R2:W5:Y:S01]  /*0b30*/  @!P1 LDG.E.U16 R20, desc[UR4][R28.64] ;  /* 0x000000041c149981 */ /* 0x000562000c1e1500 */
[----:B------:R-:W-:Y:S01]  /*0b40*/  PRMT R19, RZ, 0x7610, R19 ;  /* 0x00007610ff137816 */ /* 0x000fe20000000013 */
[C---:B-1----:R-:W-:Y:S01]  /*0b50*/  @!P1 IMAD.WIDE.U32 R24, R0.reuse, 0x2, R24 ;  /* 0x0000000200189825 */ /* 0x042fe200078e0018 */
[----:B--2---:R-:W1:Y:S03]  /*0b60*/  @!P2 LDC.64 R28, c[0x0][0x228] ;  /* 0x00008a00ff1cab82 */ /* 0x004e660000000a00 */
[----:B---3--:R-:W-:Y:S01]  /*0b70*/  @!P1 IMAD.WIDE.U32 R22, R0, 0x2, R22 ;  /* 0x0000000200169825 */ /* 0x008fe200078e0016 */
[----:B------:R2:W5:Y:S04]  /*0b80*/  @!P1 LDG.E.U16 R21, desc[UR4][R24.64] ;  /* 0x0000000418159981 */ /* 0x000568000c1e1500 */
[----:B------:R3:W5:Y:S01]  /*0b90*/  @!P1 LDG.E.U16 R19, desc[UR4][R22.64] ;  /* 0x0000000416139981 */ /* 0x000762000c1e1500 */
[----:B--2---:R-:W-:-:S02]  /*0ba0*/  @!P2 IADD3 R25, R2, R15, RZ ;  /* 0x0000000f0219a210 */ /* 0x004fc40007ffe0ff */
[----:B------:R-:W-:Y:S02]  /*0bb0*/  @!P2 IADD3 R15, R15, 0x80, RZ ;  /* 0x000000800f0fa810 */ /* 0x000fe40007ffe0ff */
[----:B---3--:R-:W-:Y:S01]  /*0bc0*/  PRMT R22, RZ, 0x7610, R22 ;  /* 0x00007610ff167816 */ /* 0x008fe20000000016 */
[----:B0-----:R-:W-:Y:S01]  /*0bd0*/  @!P2 IMAD.WIDE.U32 R26, R25, 0x2, R26 ;  /* 0x00000002191aa825 */ /* 0x001fe200078e001a */
[----:B------:R-:W-:-:S04]  /*0be0*/  ISETP.GE.AND P1, PT, R15, R3, PT ;  /* 0x000000030f00720c */ /* 0x000fc80003f26270 */
[----:B------:R0:W5:Y:S01]  /*0bf0*/  @!P2 LDG.E.U16 R22, desc[UR4][R26.64] ;  /* 0x000000041a16a981 */ /* 0x000162000c1e1500 */
[----:B------:R-:W-:Y:S01]  /*0c00*/  PRMT R23, RZ, 0x7610, R23 ;  /* 0x00007610ff177816 */ /* 0x000fe20000000017 */
[----:B-1----:R-:W-:-:S05]  /*0c10*/  @!P2 IMAD.WIDE.U32 R28, R25, 0x2, R28 ;  /* 0x00000002191ca825 */ /* 0x002fca00078e001c */
[----:B------:R1:W5:Y:S01]  /*0c20*/  @!P2 LDG.E.U16 R23, desc[UR4][R28.64] ;  /* 0x000000041c17a981 */ /* 0x000362000c1e1500 */
[----:B0-----:R-:W0:Y:S08]  /*0c30*/  @!P2 LDC.64 R26, c[0x0][0x230] ;  /* 0x00008c00ff1aab82 */ /* 0x001e300000000a00 */
        /* <DEDUP_REMOVED lines=13> */
[----:B------:R-:W-:Y:S01]  /*0d10*/  @!P1 IADD3 R15, R15, 0x80, RZ ;  /* 0x000000800f0f9810 */ /* 0x000fe20007ffe0ff */
        /* <DEDUP_REMOVED lines=19> */
[----:B0----5:R-:W-:Y:S02]  /*0e50*/  HADD2.F32 R14, -RZ, R7.H0_H0 ;  /* 0x20000007ff0e7230 */ /* 0x021fe40000004100 */
[----:B------:R-:W-:Y:S02]  /*0e60*/  HADD2.F32 R5, -RZ, R5.H0_H0 ;  /* 0x20000005ff057230 */ /* 0x000fe40000004100 */
[----:B------:R-:W-:Y:S01]  /*0e70*/  HADD2.F32 R6, -RZ, R6.H0_H0 ;  /* 0x20000006ff067230 */ /* 0x000fe20000004100 */
[----:B------:R-:W-:-:S04]  /*0e80*/  FSETP.GEU.FTZ.AND P1, PT, |R14|, 0.5, PT ;  /* 0x3f0000000e00780b */ /* 0x000fc80003f3e200 */
[----:B------:R-:W-:-:S04]  /*0e90*/  FADD.FTZ R7, -R5, R6 ;  /* 0x0000000605077221 */ /* 0x000fc80000010100 */
[C---:B------:R-:W-:Y:S01]  /*0ea0*/  FFMA.FTZ R5, R14.reuse, R7, R5 ;  /* 0x000000070e057223 */ /* 0x040fe20000010005 */
[----:B------:R-:W-:-:S04]  /*0eb0*/  FADD.FTZ R14, -R14, 1 ;  /* 0x3f8000000e0e7421 */ /* 0x000fc80000010100 */
[----:B------:R-:W-:-:S05]  /*0ec0*/  @P1 FFMA.FTZ R5, -R7, R14, R6 ;  /* 0x0000000e07051223 */ /* 0x000fca0000010106 */
[----:B------:R-:W-:-:S07]  /*0ed0*/  F2FP.F16.F32.PACK_AB R5, RZ, R5 ;  /* 0x00000005ff05723e */ /* 0x000fce00000000ff */
.L_x_5772:
[----:B------:R-:W-:Y:S05]  /*0ee0*/  BSYNC B0 ;  /* 0x0000000000007941 */ /* 0x000fea0003800000 */
.L_x_5771:
[----:B0-----:R-:W-:Y:S01]  /*0ef0*/  IADD3 R14, R4, 0x80, RZ ;  /* 0x00000080040e7810 */ /* 0x001fe20007ffe0ff */
[----:B------:R-:W-:Y:S03]  /*0f00*/  BSSY B0, `(.L_x_5773) ;  /* 0x000000c000007945 */ /* 0x000fe60003800000 */
[----:B------:R-:W-:-:S13]  /*0f10*/  ISETP.GE.AND P1, PT, R14, R3, PT ;  /* 0x000000030e00720c */ /* 0x000fda0003f26270 */
[----:B------:R-:W-:Y:S05]  /*0f20*/  @P1 BRA `(.L_x_5774) ;  /* 0x0000000000241947 */ /* 0x000fea0003800000 */
[----:B-----5:R-:W-:Y:S02]  /*0f30*/  HADD2.F32 R10, -RZ, R10.H0_H0 ;  /* 0x2000000aff0a7230 */ /* 0x020fe40000004100 */
        /* <DEDUP_REMOVED lines=8> */
.L_x_5774:
[----:B------:R-:W-:Y:S05]  /*0fc0*/  BSYNC B0 ;  /* 0x0000000000007941 */ /* 0x000fea0003800000 */
.L_x_5773:
[----:B-----5:R-:W-:Y:S01]  /*0fd0*/  IADD3 R6, R4, 0x100, RZ ;  /* 0x0000010004067810 */ /* 0x020fe20007ffe0ff */
[----:B------:R-:W-:Y:S03]  /*0fe0*/  BSSY B0, `(.L_x_5775) ;  /* 0x000000c000007945 */ /* 0x000fe60003800000 */
[----:B------:R-:W-:-:S13]  /*0ff0*/  ISETP.GE.AND P1, PT, R6, R3, PT ;  /* 0x000000030600720c */ /* 0x000fda0003f26270 */
[----:B------:R-:W-:Y:S05]  /*1000*/  @P1 BRA `(.L_x_5776) ;  /* 0x0000000000241947 */ /* 0x000fea0003800000 */
[----:B------:R-:W-:Y:S02]  /*1010*/  HADD2.F32 R6, -RZ, R13.H0_H0 ;  /* 0x2000000dff067230 */ /* 0x000fe40000004100 */
        /* <DEDUP_REMOVED lines=8> */
.L_x_5776:
[----:B------:R-:W-:Y:S05]  /*10a0*/  BSYNC B0 ;  /* 0x0000000000007941 */ /* 0x000fea0003800000 */
.L_x_5775:
[----:B------:R-:W-:Y:S01]  /*10b0*/  IADD3 R6, R4, 0x180, RZ ;  /* 0x0000018004067810 */ /* 0x000fe20007ffe0ff */
[----:B------:R-:W-:Y:S03]  /*10c0*/  BSSY B0, `(.L_x_5777) ;  /* 0x000000c000007945 */ /* 0x000fe60003800000 */
[----:B------:R-:W-:-:S13]  /*10d0*/  ISETP.GE.AND P1, PT, R6, R3, PT ;  /* 0x000000030600720c */ /* 0x000fda0003f26270 */
[----:B------:R-:W-:Y:S05]  /*10e0*/  @P1 BRA `(.L_x_5778) ;  /* 0x0000000000241947 */ /* 0x000fea0003800000 */
[----:B------:R-:W-:Y:S02]  /*10f0*/  HADD2.F32 R7, -RZ, R18.H0_H0 ;  /* 0x20000012ff077230 */ /* 0x000fe40000004100 */
        /* <DEDUP_REMOVED lines=8> */
.L_x_5778:
[----:B------:R-:W-:Y:S05]  /*1180*/  BSYNC B0 ;  /* 0x0000000000007941 */ /* 0x000fea0003800000 */
.L_x_5777:
[----:B------:R-:W0:Y:S01]  /*1190*/  @!P0 LDC.64 R6, c[0x0][0x218] ;  /* 0x00008600ff068b82 */ /* 0x000e220000000a00 */
[C---:B------:R-:W-:Y:S01]  /*11a0*/  IADD3 R12, R4.reuse, 0x200, RZ ;  /* 0x00000200040c7810 */ /* 0x040fe20007ffe0ff */
[----:B------:R-:W-:Y:S01]  /*11b0*/  BSSY B0, `(.L_x_5779) ;  /* 0x0000014000007945 */ /* 0x000fe20003800000 */
[----:B------:R-:W-:Y:S02]  /*11c0*/  IADD3 R16, R4, 0x280, RZ ;  /* 0x0000028004107810 */ /* 0x000fe40007ffe0ff */
[-C--:B------:R-:W-:Y:S02]  /*11d0*/  ISETP.GE.AND P4, PT, R12, R3.reuse, PT ;  /* 0x000000030c00720c */ /* 0x080fe40003f86270 */
[----:B------:R-:W-:Y:S02]  /*11e0*/  ISETP.GE.AND P3, PT, R16, R3, PT ;  /* 0x000000031000720c */ /* 0x000fe40003f66270 */
[----:B------:R-:W-:Y:S02]  /*11f0*/  @!P0 IADD3 R11, R2, R4, RZ ;  /* 0x00000004020b8210 */ /* 0x000fe40007ffe0ff */
[----:B------:R-:W-:-:S02]  /*1200*/  IADD3 R12, R4, 0x300, RZ ;  /* 0x00000300040c7810 */ /* 0x000fc40007ffe0ff */
[----:B------:R-:W-:Y:S02]  /*1210*/  IADD3 R16, R4, 0x380, RZ ;  /* 0x0000038004107810 */ /* 0x000fe40007ffe0ff */
[-C--:B------:R-:W-:Y:S02]  /*1220*/  ISETP.GE.AND P1, PT, R12, R3.reuse, PT ;  /* 0x000000030c00720c */ /* 0x080fe40003f26270 */
[----:B------:R-:W-:Y:S01]  /*1230*/  ISETP.GE.AND P2, PT, R16, R3, PT ;  /* 0x000000031000720c */ /* 0x000fe20003f46270 */
[----:B0-----:R-:W-:Y:S01]  /*1240*/  @!P0 IMAD.WIDE.U32 R6, R11, 0x2, R6 ;  /* 0x000000020b068825 */ /* 0x001fe200078e0006 */
[----:B------:R-:W-:Y:S11]  /*1250*/  @P4 BRA `(.L_x_5780) ;  /* 0x0000000000244947 */ /* 0x000ff60003800000 */
        /* <DEDUP_REMOVED lines=9> */
.L_x_5780:
[----:B------:R-:W-:Y:S05]  /*12f0*/  BSYNC B0 ;  /* 0x0000000000007941 */ /* 0x000fea0003800000 */
.L_x_5779:
[----:B------:R-:W-:Y:S04]  /*1300*/  BSSY B0, `(.L_x_5781) ;  /* 0x000000b000007945 */ /* 0x000fe80003800000 */
        /* <DEDUP_REMOVED lines=10> */
.L_x_5782:
[----:B------:R-:W-:Y:S05]  /*13b0*/  BSYNC B0 ;  /* 0x0000000000007941 */ /* 0x000fea0003800000 */
.L_x_5781:
        /* <DEDUP_REMOVED lines=11> */
.L_x_5784:
[----:B------:R-:W-:Y:S05]  /*1470*/  BSYNC B0 ;  /* 0x0000000000007941 */ /* 0x000fea0003800000 */
.L_x_5783:
        /* <DEDUP_REMOVED lines=11> */
.L_x_5786:
[----:B------:R-:W-:Y:S05]  /*1530*/  BSYNC B0 ;  /* 0x0000000000007941 */ /* 0x000fea0003800000 */
.L_x_5785:
        /* <DEDUP_REMOVED lines=18> */
.L_x_5789:
[----:B------:R-:W-:-:S13]  /*1660*/  ISETP.GE.AND P0, PT, R4, R3, PT ;  /* 0x000000030400720c */ /* 0x000fda0003f06270 */
[----:B------:R-:W-:Y:S05]  /*1670*/  @P0 BRA `(.L_x_5791) ;  /* 0x0000000000300947 */ /* 0x000fea0003800000 */
[----:B0-----:R-:W0:Y:S01]  /*1680*/  LDC.64 R6, c[0x0][0x218] ;  /* 0x00008600ff067b82 */ /* 0x001e220000000a00 */
[----:B------:R-:W-:Y:S02]  /*1690*/  IADD3 R5, R2, R4, RZ ;  /* 0x0000000402057210 */ /* 0x000fe40007ffe0ff */
[----:B------:R-:W-:-:S03]  /*16a0*/  IADD3 R4, R4, 0x80, RZ ;  /* 0x0000008004047810 */ /* 0x000fc60007ffe0ff */
[----:B0-----:R-:W-:-:S05]  /*16b0*/  IMAD.WIDE.U32 R6, R5, 0x2, R6 ;  /* 0x0000000205067825 */ /* 0x001fca00078e0006 */
[----:B------:R1:W-:Y:S02]  /*16c0*/  STG.E.U16 desc[UR4][R6.64], R10 ;  /* 0x0000000a06007986 */ /* 0x0003e4000c101504 */
.L_x_5790:
[----:B------:R-:W-:-:S13]  /*16d0*/  ISETP.GE.AND P0, PT, R4, R3, PT ;  /* 0x000000030400720c */ /* 0x000fda0003f06270 */
[----:B------:R-:W-:Y:S05]  /*16e0*/  @P0 BRA `(.L_x_5792) ;  /* 0x0000000000340947 */ /* 0x000fea0003800000 */
[----:B01----:R-:W0:Y:S01]  /*16f0*/  LDC.64 R6, c[0x0][0x218] ;  /* 0x00008600ff067b82 */ /* 0x003e220000000a00 */
[----:B------:R-:W-:Y:S02]  /*1700*/  IADD3 R5, R2, R4, RZ ;  /* 0x0000000402057210 */ /* 0x000fe40007ffe0ff */
[----:B------:R-:W-:-:S03]  /*1710*/  IADD3 R4, R4, 0x80, RZ ;  /* 0x0000008004047810 */ /* 0x000fc60007ffe0ff */
[----:B0-----:R-:W-:-:S05]  /*1720*/  IMAD.WIDE.U32 R6, R5, 0x2, R6 ;  /* 0x0000000205067825 */ /* 0x001fca00078e0006 */
[----:B------:R1:W-:Y:S02]  /*1730*/  STG.E.U16 desc[UR4][R6.64], R11 ;  /* 0x0000000b06007986 */ /* 0x0003e4000c101504 */
.L_x_5791:
        /* <DEDUP_REMOVED lines=8> */
.L_x_5792:
[----:B------:R-:W-:Y:S05]  /*17c0*/  BSYNC B1 ;  /* 0x0000000000017941 */ /* 0x000fea0003800000 */
.L_x_5788:
[----:B------:R-:W-:-:S13]  /*17d0*/  ISETP.GE.AND P0, PT, R4, R3, PT ;  /* 0x000000030400720c */ /* 0x000fda0003f06270 */
[----:B012---:R-:W0:Y:S01]  /*17e0*/  @!P0 LDC.64 R6, c[0x0][0x218] ;  /* 0x00008600ff068b82 */ /* 0x007e220000000a00 */
[----:B------:R-:W-:Y:S02]  /*17f0*/  @!P0 IADD3 R5, R2, R4, RZ ;  /* 0x0000000402058210 */ /* 0x000fe40007ffe0ff */
[----:B------:R-:W-:-:S03]  /*1800*/  @!P0 IADD3 R4, R4, 0x80, RZ ;  /* 0x0000008004048810 */ /* 0x000fc60007ffe0ff */
[----:B0-----:R-:W-:-:S05]  /*1810*/  @!P0 IMAD.WIDE.U32 R6, R5, 0x2, R6 ;  /* 0x0000000205068825 */ /* 0x001fca00078e0006 */
[----:B------:R2:W-:Y:S02]  /*1820*/  @!P0 STG.E.U16 desc[UR4][R6.64], R13 ;  /* 0x0000000d06008986 */ /* 0x0005e4000c101504 */
.L_x_5793:
[----:B------:R-:W-:Y:S05]  /*1830*/  BSYNC B0 ;  /* 0x0000000000007941 */ /* 0x000fea0003800000 */
.L_x_5787:
        /* <DEDUP_REMOVED lines=8> */
.L_x_5794:
        /* <DEDUP_REMOVED lines=12> */
.L_x_8001:


//--------------------- .text._ZN2at6native29vectorized_elementwise_kernelILi4EZZZNS0_44_GLOBAL__N__40a83637_7_Lerp_cu_f5210f67_358318lerp_tensor_kernelERNS_18TensorIteratorBaseEENKUlvE0_clEvENKUlvE1_clEvEUlN3c104HalfES8_S8_E_St5arrayIPcLm4EEEEviT0_T1_ --------------------------
	.section	.text._ZN2at6native29vectorized_elementwise_kernelILi4EZZZNS0_44_GLOBAL__N__40a83637_7_Lerp_cu_f5210f67_358318lerp_tensor_kernelERNS_18TensorIteratorBaseEENKUlvE0_clEvENKUlvE1_clEvEUlN3c104HalfES8_S8_E_St5arrayIPcLm4EEEEviT0_T1_,"ax",@progbits
	.align	128
        .global         _ZN2at6native29vectorized_elementwise_kernelILi4EZZZNS0_44_GLOBAL__N__40a83637_7_Lerp_cu_f5210f67_358318lerp_tensor_kernelERNS_18TensorIteratorBaseEENKUlvE0_clEvENKUlvE1_clEvEUlN3c104HalfES8_S8_E_St5arrayIPcLm4EEEEviT0_T1_
        .type           _ZN2at6native29vectorized_elementwise_kernelILi4EZZZNS0_44_GLOBAL__N__40a83637_7_Lerp_cu_f5210f67_358318lerp_tensor_kernelERNS_18TensorIteratorBaseEENKUlvE0_clEvENKUlvE1_clEvEUlN3c104HalfES8_S8_E_St5arrayIPcLm4EEEEviT0_T1_,@function
        .size           _ZN2at6native29vectorized_elementwise_kernelILi4EZZZNS0_44_GLOBAL__N__40a83637_7_Lerp_cu_f5210f67_358318lerp_tensor_kernelERNS_18TensorIteratorBaseEENKUlvE0_clEvENKUlvE1_clEvEUlN3c104HalfES8_S8_E_St5arrayIPcLm4EEEEviT0_T1_,(.L_x_8002 - _ZN2at6native29vectorized_elementwise_kernelILi4EZZZNS0_44_GLOBAL__N__40a83637_7_Lerp_cu_f5210f67_358318lerp_tensor_kernelERNS_18TensorIteratorBaseEENKUlvE0_clEvENKUlvE1_clEvEUlN3c104HalfES8_S8_E_St5arrayIPcLm4EEEEviT0_T1_)
        .other          _ZN2at6native29vectorized_elementwise_kernelILi4EZZZNS0_44_GLOBAL__N__40a83637_7_Lerp_cu_f5210f67_358318lerp_tensor_kernelERNS_18TensorIteratorBaseEENKUlvE0_clEvENKUlvE1_clEvEUlN3c104HalfES8_S8_E_St5arrayIPcLm4EEEEviT0_T1_,@"STO_CUDA_ENTRY STV_DEFAULT"
_ZN2at6native29vectorized_elementwise_kernelILi4EZZZNS0_44_GLOBAL__N__40a83637_7_Lerp_cu_f5210f67_358318lerp_tensor_kernelERNS_18TensorIteratorBaseEENKUlvE0_clEvENKUlvE1_clEvEUlN3c104HalfES8_S8_E_St5arrayIPcLm4EEEEviT0_T1_:
.text._ZN2at6native29vectorized_elementwise_kernelILi4EZZZNS0_44_GLOBAL__N__40a83637_7_Lerp_cu_f5210f67_358318lerp_tensor_kernelERNS_18TensorIteratorBaseEENKUlvE0_clEvENKUlvE1_clEvEUlN3c104HalfES8_S8_E_St5arrayIPcLm4EEEEviT0_T1_:
        /* <DEDUP_REMOVED lines=17> */
[----:B------:R-:W-:-:S04]  /*0110*/  IMAD.WIDE.U32 R24, R0, 0x8, R6 ;  /* 0x0000000800187825 */ /* 0x000fc800078e0006 */
[----:B------:R-:W-:Y:S01]  /*0120*/  IMAD.WIDE.U32 R20, R0, 0x8, R4 ;  /* 0x0000000800147825 */ /* 0x000fe200078e0004 */
[----:B------:R-:W3:Y:S04]  /*0130*/  LDG.E.64 R10, desc[UR4][R24.64] ;  /* 0x00000004180a7981 */ /* 0x000ee8000c1e1b00 */
[----:B------:R-:W4:Y:S04]  /*0140*/  LDG.E.64 R14, desc[UR4][R20.64] ;  /* 0x00000004140e7981 */ /* 0x000f28000c1e1b00 */
[----:B------:R-:W5:Y:S04]  /*0150*/  LDG.E.64 R4, desc[UR4][R26.64+0x400] ;  /* 0x000400041a047981 */ /* 0x000f68000c1e1b00 */
[----:B------:R-:W5:Y:S04]  /*0160*/  LDG.E.64 R6, desc[UR4][R20.64+0x400] ;  /* 0x0004000414067981 */ /* 0x000f68000c1e1b00 */
[----:B------:R0:W5:Y:S01]  /*0170*/  LDG.E.64 R8, desc[UR4][R24.64+0x400] ;  /* 0x0004000418087981 */ /* 0x000162000c1e1b00 */
[----:B--2---:R-:W-:-:S02]  /*0180*/  HADD2.F32 R16, -RZ, R12.H0_H0 ;  /* 0x2000000cff107230 */ /* 0x004fc40000004100 */
[----:B------:R-:W-:-:S03]  /*0190*/  HADD2.F32 R23, -RZ, R12.H1_H1 ;  /* 0x3000000cff177230 */ /* 0x000fc60000004100 */
[----:B------:R-:W-:Y:S01]  /*01a0*/  FSETP.GEU.FTZ.AND P0, PT, |R16|, 0.5, PT ;  /* 0x3f0000001000780b */ /* 0x000fe20003f1e200 */
[----:B0-----:R-:W-:Y:S02]  /*01b0*/  HADD2.F32 R24, -RZ, R13.H1_H1 ;  /* 0x3000000dff187230 */ /* 0x001fe40000004100 */
[--C-:B---3--:R-:W-:Y:S02]  /*01c0*/  HADD2.F32 R22, -RZ, R10.reuse.H0_H0 ;  /* 0x2000000aff167230 */ /* 0x108fe40000004100 */
[----:B------:R-:W-:Y:S02]  /*01d0*/  HADD2.F32 R3, -RZ, R10.H1_H1 ;  /* 0x3000000aff037230 */ /* 0x000fe40000004100 */
[--C-:B------:R-:W-:Y:S02]  /*01e0*/  HADD2.F32 R17, -RZ, R11.reuse.H0_H0 ;  /* 0x2000000bff117230 */ /* 0x100fe40000004100 */
[----:B------:R-:W-:Y:S02]  /*01f0*/  HADD2.F32 R20, -RZ, R11.H1_H1 ;  /* 0x3000000bff147230 */ /* 0x000fe40000004100 */
[--C-:B----4-:R-:W-:Y:S01]  /*0200*/  HADD2.F32 R19, -RZ, R14.reuse.H0_H0 ;  /* 0x2000000eff137230 */ /* 0x110fe20000004100 */
[----:B------:R-:W0:Y:S01]  /*0210*/  LDC.64 R10, c[0x0][0x218] ;  /* 0x00008600ff0a7b82 */ /* 0x000e220000000a00 */
[----:B------:R-:W-:-:S02]  /*0220*/  HADD2.F32 R18, -RZ, R14.H1_H1 ;  /* 0x3000000eff127230 */ /* 0x000fc40000004100 */
[----:B------:R-:W-:Y:S02]  /*0230*/  HADD2.F32 R14, -RZ, R15.H0_H0 ;  /* 0x2000000fff0e7230 */ /* 0x000fe40000004100 */
[----:B------:R-:W-:Y:S01]  /*0240*/  FADD.FTZ R25, -R19, R22 ;  /* 0x0000001613197221 */ /* 0x000fe20000010100 */
[----:B------:R-:W-:Y:S01]  /*0250*/  HADD2.F32 R21, -RZ, R13.H0_H0 ;  /* 0x2000000dff157230 */ /* 0x000fe20000004100 */
[----:B------:R-:W-:Y:S01]  /*0260*/  FSETP.GEU.FTZ.AND P1, PT, |R23|, 0.5, PT ;  /* 0x3f0000001700780b */ /* 0x000fe20003f3e200 */
[----:B------:R-:W-:Y:S01]  /*0270*/  HADD2.F32 R15, -RZ, R15.H1_H1 ;  /* 0x3000000fff0f7230 */ /* 0x000fe20000004100 */
[----:B------:R-:W-:Y:S01]  /*0280*/  FSETP.GEU.FTZ.AND P3, PT, |R24|, 0.5, PT ;  /* 0x3f0000001800780b */ /* 0x000fe20003f7e200 */
[C---:B------:R-:W-:Y:S01]  /*0290*/  FFMA.FTZ R12, R16.reuse, R25, R19 ;  /* 0x00000019100c7223 */ /* 0x040fe20000010013 */
[----:B------:R-:W-:Y:S01]  /*02a0*/  FADD.FTZ R16, -R16, 1 ;  /* 0x3f80000010107421 */ /* 0x000fe20000010100 */
[----:B------:R-:W-:Y:S01]  /*02b0*/  FSETP.GEU.FTZ.AND P2, PT, |R21|, 0.5, PT ;  /* 0x3f0000001500780b */ /* 0x000fe20003f5e200 */
[----:B------:R-:W-:Y:S01]  /*02c0*/  FADD.FTZ R26, -R18, R3 ;  /* 0x00000003121a7221 */ /* 0x000fe20000010100 */
[----:B------:R-:W-:Y:S01]  /*02d0*/  FADD.FTZ R19, -R15, R20 ;  /* 0x000000140f137221 */ /* 0x000fe20000010100 */
[----:B------:R-:W-:Y:S01]  /*02e0*/  @P0 FFMA.FTZ R12, -R25, R16, R22 ;  /* 0x00000010190c0223 */ /* 0x000fe20000010116 */
[----:B------:R-:W-:Y:S01]  /*02f0*/  FADD.FTZ R16, -R14, R17 ;  /* 0x000000110e107221 */ /* 0x000fe20000010100 */
[C---:B------:R-:W-:Y:S01]  /*0300*/  FFMA.FTZ R13, R23.reuse, R26, R18 ;  /* 0x0000001a170d7223 */ /* 0x040fe20000010012 */
[C---:B------:R-:W-:Y:S01]  /*0310*/  FFMA.FTZ R15, R24.reuse, R19, R15 ;  /* 0x00000013180f7223 */ /* 0x040fe2000001000f */
[----:B------:R-:W-:Y:S01]  /*0320*/  FADD.FTZ R23, -R23, 1 ;  /* 0x3f80000017177421 */ /* 0x000fe20000010100 */
[----:B------:R-:W-:Y:S01]  /*0330*/  FADD.FTZ R24, -R24, 1 ;  /* 0x3f80000018187421 */ /* 0x000fe20000010100 */
[C---:B------:R-:W-:Y:S01]  /*0340*/  FFMA.FTZ R14, R21.reuse, R16, R14 ;  /* 0x00000010150e7223 */ /* 0x040fe2000001000e */
[----:B------:R-:W-:Y:S01]  /*0350*/  FADD.FTZ R21, -R21, 1 ;  /* 0x3f80000015157421 */ /* 0x000fe20000010100 */
[----:B------:R-:W-:Y:S01]  /*0360*/  @P1 FFMA.FTZ R13, -R26, R23, R3 ;  /* 0x000000171a0d1223 */ /* 0x000fe20000010103 */
[----:B------:R-:W-:Y:S01]  /*0370*/  @P3 FFMA.FTZ R15, -R19, R24, R20 ;  /* 0x00000018130f3223 */ /* 0x000fe20000010114 */
[----:B-----5:R-:W-:-:S02]  /*0380*/  HADD2.F32 R22, -RZ, R4.H0_H0 ;  /* 0x20000004ff167230 */ /* 0x020fc40000004100 */
[----:B------:R-:W-:Y:S02]  /*0390*/  HADD2.F32 R24, -RZ, R4.H1_H1 ;  /* 0x30000004ff187230 */ /* 0x000fe40000004100 */
[--C-:B------:R-:W-:Y:S02]  /*03a0*/  HADD2.F32 R23, -RZ, R5.reuse.H0_H0 ;  /* 0x20000005ff177230 */ /* 0x100fe40000004100 */
[----:B------:R-:W-:Y:S02]  /*03b0*/  HADD2.F32 R20, -RZ, R5.H1_H1 ;  /* 0x30000005ff147230 */ /* 0x000fe40000004100 */
[----:B------:R-:W-:Y:S01]  /*03c0*/  @P2 FFMA.FTZ R14, -R16, R21, R17 ;  /* 0x00000015100e2223 */ /* 0x000fe20000010111 */
[----:B0-----:R-:W-:Y:S01]  /*03d0*/  IMAD.WIDE.U32 R10, R2, 0x2, R10 ;  /* 0x00000002020a7825 */ /* 0x001fe200078e000a */
[----:B------:R-:W-:-:S03]  /*03e0*/  FSETP.GEU.FTZ.AND P0, PT, |R22|, 0.5, PT ;  /* 0x3f0000001600780b */ /* 0x000fc60003f1e200 */
[--C-:B------:R-:W-:Y:S02]  /*03f0*/  HADD2.F32 R21, -RZ, R6.reuse.H0_H0 ;  /* 0x20000006ff157230 */ /* 0x100fe40000004100 */
[----:B------:R-:W-:Y:S02]  /*0400*/  HADD2.F32 R19, -RZ, R6.H1_H1 ;  /* 0x30000006ff137230 */ /* 0x000fe40000004100 */
[--C-:B------:R-:W-:Y:S02]  /*0410*/  HADD2.F32 R2, -RZ, R7.reuse.H0_H0 ;  /* 0x20000007ff027230 */ /* 0x100fe40000004100 */
[--C-:B------:R-:W-:Y:S01]  /*0420*/  HADD2.F32 R3, -RZ, R8.reuse.H0_H0 ;  /* 0x20000008ff037230 */ /* 0x100fe20000004100 */
[----:B------:R-:W-:Y:S01]  /*0430*/  FSETP.GEU.FTZ.AND P1, PT, |R24|, 0.5, PT ;  /* 0x3f0000001800780b */ /* 0x000fe20003f3e200 */
[----:B------:R-:W-:Y:S01]  /*0440*/  HADD2.F32 R7, -RZ, R7.H1_H1 ;  /* 0x30000007ff077230 */ /* 0x000fe20000004100 */
[----:B------:R-:W-:Y:S01]  /*0450*/  FSETP.GEU.FTZ.AND P2, PT, |R23|, 0.5, PT ;  /* 0x3f0000001700780b */ /* 0x000fe20003f5e200 */
[----:B------:R-:W-:Y:S01]  /*0460*/  HADD2.F32 R8, -RZ, R8.H1_H1 ;  /* 0x30000008ff087230 */ /* 0x000fe20000004100 */
[----:B------:R-:W-:Y:S01]  /*0470*/  FSETP.GEU.FTZ.AND P3, PT, |R20|, 0.5, PT ;  /* 0x3f0000001400780b */ /* 0x000fe20003f7e200 */
[----:B------:R-:W-:-:S02]  /*0480*/  HADD2.F32 R17, -RZ, R9.H0_H0 ;  /* 0x20000009ff117230 */ /* 0x000fc40000004100 */
[----:B------:R-:W-:Y:S02]  /*0490*/  HADD2.F32 R6, -RZ, R9.H1_H1 ;  /* 0x30000009ff067230 */ /* 0x000fe40000004100 */
[----:B------:R-:W-:Y:S01]  /*04a0*/  FADD.FTZ R18, -R21, R3 ;  /* 0x0000000315127221 */ /* 0x000fe20000010100 */
[----:B------:R-:W-:Y:S01]  /*04b0*/  FADD.FTZ R9, -R19, R8 ;  /* 0x0000000813097221 */ /* 0x000fe20000010100 */
[----:B------:R-:W-:Y:S01]  /*04c0*/  FADD.FTZ R16, -R2, R17 ;  /* 0x0000001102107221 */ /* 0x000fe20000010100 */
[----:B------:R-:W-:Y:S01]  /*04d0*/  FADD.FTZ R5, -R7, R6 ;  /* 0x0000000607057221 */ /* 0x000fe20000010100 */
[----:B------:R-:W-:Y:S01]  /*04e0*/  FFMA.FTZ R4, R22, R18, R21 ;  /* 0x0000001216047223 */ /* 0x000fe20000010015 */
        /* <DEDUP_REMOVED lines=11> */
[----:B------:R-:W-:Y:S01]  /*05a0*/  F2FP.F16.F32.PACK_AB R12, R13, R12 ;  /* 0x0000000c0d0c723e */ /* 0x000fe200000000ff */
[----:B------:R-:W-:Y:S01]  /*05b0*/  IMAD.WIDE R10, R0, 0x8, R10 ;  /* 0x00000008000a7825 */ /* 0x000fe200078e020a */
[----:B------:R-:W-:-:S02]  /*05c0*/  F2FP.F16.F32.PACK_AB R13, R15, R14 ;  /* 0x0000000e0f0d723e */ /* 0x000fc400000000ff */
[----:B------:R-:W-:Y:S02]  /*05d0*/  F2FP.F16.F32.PACK_AB R4, R19, R4 ;  /* 0x000000041304723e */ /* 0x000fe400000000ff */
[----:B------:R-:W-:Y:S01]  /*05e0*/  F2FP.F16.F32.PACK_AB R5, R7, R2 ;  /* 0x000000020705723e */ /* 0x000fe200000000ff */
[----:B------:R-:W-:Y:S04]  /*05f0*/  STG.E.64 desc[UR4][R10.64], R12 ;  /* 0x0000000c0a007986 */ /* 0x000fe8000c101b04 */
[----:B------:R-:W-:Y:S01]  /*0600*/  STG.E.64 desc[UR4][R10.64+0x400], R4 ;  /* 0x000400040a007986 */ /* 0x000fe2000c101b04 */
[----:B------:R-:W-:Y:S05]  /*0610*/  EXIT ;  /* 0x000000000000794d */ /* 0x000fea0003800000 */
.L_x_5795:
        /* <DEDUP_REMOVED lines=132> */
.L_x_5797:
[----:B------:R-:W-:Y:S05]  /*0e60*/  BSYNC B0 ;  /* 0x0000000000007941 */ /* 0x000fea0003800000 */
.L_x_5796:
        /* <DEDUP_REMOVED lines=13> */
.L_x_5799:
[----:B------:R-:W-:Y:S05]  /*0f40*/  BSYNC B0 ;  /* 0x0000000000007941 */ /* 0x000fea0003800000 */
.L_x_5798:
        /* <DEDUP_REMOVED lines=13> */
.L_x_5801:
[----:B------:R-:W-:Y:S05]  /*1020*/  BSYNC B0 ;  /* 0x0000000000007941 */ /* 0x000fea0003800000 */
.L_x_5800:
        /* <DEDUP_REMOVED lines=13> */
.L_x_5803:
[----:B------:R-:W-:Y:S05]  /*1100*/  BSYNC B0 ;  /* 0x0000000000007941 */ /* 0x000fea0003800000 */
.L_x_5802:
        /* <DEDUP_REMOVED lines=22> */
.L_x_5805:
[----:B------:R-:W-:Y:S05]  /*1270*/  BSYNC B0 ;  /* 0x0000000000007941 */ /* 0x000fea0003800000 */
.L_x_5804:
        /* <DEDUP_REMOVED lines=11> */
.L_x_5807:
[----:B------:R-:W-:Y:S05]  /*1330*/  BSYNC B0 ;  /* 0x0000000000007941 */ /* 0x000fea0003800000 */
.L_x_5806:
        /* <DEDUP_REMOVED lines=11> */
.L_x_5809:
[----:B------:R-:W-:Y:S05]  /*13f0*/  BSYNC B0 ;  /* 0x0000000000007941 */ /* 0x000fea0003800000 */
.L_x_5808:
        /* <DEDUP_REMOVED lines=11> */
.L_x_5811:
[----:B------:R-:W-:Y:S05]  /*14b0*/  BSYNC B0 ;  /* 0x0000000000007941 */ /* 0x000fea0003800000 */
.L_x_5810:
        /* <DEDUP_REMOVED lines=18> */
.L_x_5814:
[----:B------:R-:W-:-:S13]  /*15e0*/  ISETP.GE.AND P0, PT, R4, R3, PT ;  /* 0x000000030400720c */ /* 0x000fda0003f06270 */
[----:B------:R-:W-:Y:S05]  /*15f0*/  @P0 BRA `(.L_x_5816) ;  /* 0x0000000000300947 */ /* 0x000fea0003800000 */
[----:B0-----:R-:W0:Y:S01]  /*1600*/  LDC.64 R6, c[0x0][0x218] ;  /* 0x00008600ff067b82 */ /* 0x001e220000000a00 */
[----:B------:R-:W-:Y:S02]  /*1610*/  IADD3 R5, R2, R4, RZ ;  /* 0x0000000402057210 */ /* 0x000fe40007ffe0ff */
[----:B------:R-:W-:-:S03]  /*1620*/  IADD3 R4, R4, 0x80, RZ ;  /* 0x0000008004047810 */ /* 0x000fc60007ffe0ff */
[----:B0-----:R-:W-:-:S05]  /*1630*/  IMAD.WIDE.U32 R6, R5, 0x2, R6 ;  /* 0x0000000205067825 */ /* 0x001fca00078e0006 */
[----:B------:R1:W-:Y:S02]  /*1640*/  STG.E.U16 desc[UR4][R6.64], R10 ;  /* 0x0000000a06007986 */ /* 0x0003e4000c101504 */
.L_x_5815:
[----:B------:R-:W-:-:S13]  /*1650*/  ISETP.GE.AND P0, PT, R4, R3, PT ;  /* 0x000000030400720c */ /* 0x000fda0003f06270 */
[----:B------:R-:W-:Y:S05]  /*1660*/  @P0 BRA `(.L_x_5817) ;  /* 0x0000000000340947 */ /* 0x000fea0003800000 */
[----:B01----:R-:W0:Y:S01]  /*1670*/  LDC.64 R6, c[0x0][0x218] ;  /* 0x00008600ff067b82 */ /* 0x003e220000000a00 */
[----:B------:R-:W-:Y:S02]  /*1680*/  IADD3 R5, R2, R4, RZ ;  /* 0x0000000402057210 */ /* 0x000fe40007ffe0ff */
[----:B------:R-:W-:-:S03]  /*1690*/  IADD3 R4, R4, 0x80, RZ ;  /* 0x0000008004047810 */ /* 0x000fc60007ffe0ff */
[----:B0-----:R-:W-:-:S05]  /*16a0*/  IMAD.WIDE.U32 R6, R5, 0x2, R6 ;  /* 0x0000000205067825 */ /* 0x001fca00078e0006 */
[----:B------:R1:W-:Y:S02]  /*16b0*/  STG.E.U16 desc[UR4][R6.64], R11 ;  /* 0x0000000b06007986 */ /* 0x0003e4000c101504 */
.L_x_5816:
        /* <DEDUP_REMOVED lines=8> */
.L_x_5817:
[----:B------:R-:W-:Y:S05]  /*1740*/  BSYNC B1 ;  /* 0x0000000000017941 */ /* 0x000fea0003800000 */
.L_x_5813:
[----:B------:R-:W-:-:S13]  /*1750*/  ISETP.GE.AND P0, PT, R4, R3, PT ;  /* 0x000000030400720c */ /* 0x000fda0003f06270 */
[----:B012---:R-:W0:Y:S01]  /*1760*/  @!P0 LDC.64 R6, c[0x0][0x218] ;  /* 0x00008600ff068b82 */ /* 0x007e220000000a00 */
[----:B------:R-:W-:Y:S02]  /*1770*/  @!P0 IADD3 R5, R2, R4, RZ ;  /* 0x0000000402058210 */ /* 0x000fe40007ffe0ff */
[----:B------:R-:W-:-:S03]  /*1780*/  @!P0 IADD3 R4, R4, 0x80, RZ ;  /* 0x0000008004048810 */ /* 0x000fc60007ffe0ff */
[----:B0-----:R-:W-:-:S05]  /*1790*/  @!P0 IMAD.WIDE.U32 R6, R5, 0x2, R6 ;  /* 0x0000000205068825 */ /* 0x001fca00078e0006 */
[----:B------:R2:W-:Y:S02]  /*17a0*/  @!P0 STG.E.U16 desc[UR4][R6.64], R13 ;  /* 0x0000000d06008986 */ /* 0x0005e4000c101504 */
.L_x_5818:
[----:B------:R-:W-:Y:S05]  /*17b0*/  BSYNC B0 ;  /* 0x0000000000007941 */ /* 0x000fea0003800000 */
.L_x_5812:
        /* <DEDUP_REMOVED lines=8> */
.L_x_5819:
        /* <DEDUP_REMOVED lines=12> */
.L_x_8002:


//--------------------- .text._ZN2at6native29vectorized_elementwise_kernelILi8EZZZNS0_44_GLOBAL__N__40a83637_7_Lerp_cu_f5210f67_358318lerp_tensor_kernelERNS_18TensorIteratorBaseEENKUlvE0_clEvENKUlvE1_clEvEUlN3c104HalfES8_S8_E_St5arrayIPcLm4EEEEviT0_T1_ --------------------------
	.section	.text._ZN2at6native29vectorized_elementwise_kernelILi8EZZZNS0_44_GLOBAL__N__40a83637_7_Lerp_cu_f5210f67_358318lerp_tensor_kernelERNS_18TensorIteratorBaseEENKUlvE0_clEvENKUlvE1_clEvEUlN3c104HalfES8_S8_E_St5arrayIPcLm4EEEEviT0_T1_,"ax",@progbits
	.align	128
        .global         _ZN2at6native29vectorized_elementwise_kernelILi8EZZZNS0_44_GLOBAL__N__40a83637_7_Lerp_cu_f5210f67_358318lerp_tensor_kernelERNS_18TensorIteratorBaseEENKUlvE0_clEvENKUlvE1_clEvEUlN3c104HalfES8_S8_E_St5arrayIPcLm4EEEEviT0_T1_
        .type           _ZN2at6native29vectorized_elementwise_kernelILi8EZZZNS0_44_GLOBAL__N__40a83637_7_Lerp_cu_f5210f67_358318lerp_tensor_kernelERNS_18TensorIteratorBaseEENKUlvE0_clEvENKUlvE1_clEvEUlN3c104HalfES8_S8_E_St5arrayIPcLm4EEEEviT0_T1_,@function
        .size           _ZN2at6native29vectorized_elementwise_kernelILi8EZZZNS0_44_GLOBAL__N__40a83637_7_Lerp_cu_f5210f67_358318lerp_tensor_kernelERNS_18TensorIteratorBaseEENKUlvE0_clEvENKUlvE1_clEvEUlN3c104HalfES8_S8_E_St5arrayIPcLm4EEEEviT0_T1_,(.L_x_8003 - _ZN2at6native29vectorized_elementwise_kernelILi8EZZZNS0_44_GLOBAL__N__40a83637_7_Lerp_cu_f5210f67_358318lerp_tensor_kernelERNS_18TensorIteratorBaseEENKUlvE0_clEvENKUlvE1_clEvEUlN3c104HalfES8_S8_E_St5arrayIPcLm4EEEEviT0_T1_)
        .other          _ZN2at6native29vectorized_elementwise_kernelILi8EZZZNS0_44_GLOBAL__N__40a83637_7_Lerp_cu_f5210f67_358318lerp_tensor_kernelERNS_18TensorIteratorBaseEENKUlvE0_clEvENKUlvE1_clEvEUlN3c104HalfES8_S8_E_St5arrayIPcLm4EEEEviT0_T1_,@"STO_CUDA_ENTRY STV_DEFAULT"
_ZN2at6native29vectorized_elementwise_kernelILi8EZZZNS0_44_GLOBAL__N__40a83637_7_Lerp_cu_f5210f67_358318lerp_tensor_kernelERNS_18TensorIteratorBaseEENKUlvE0_clEvENKUlvE1_clEvEUlN3c104HalfES8_S8_E_St5arrayIPcLm4EEEEviT0_T1_:
.text._ZN2at6native29vectorized_elementwise_kernelILi8EZZZNS0_44_GLOBAL__N__40a83637_7_Lerp_cu_f5210f67_358318lerp_tensor_kernelERNS_18TensorIteratorBaseEENKUlvE0_clEvENKUlvE1_clEvEUlN3c104HalfES8_S8_E_St5arrayIPcLm4EEEEviT0_T1_:
        /* <DEDUP_REMOVED lines=18> */
[----:B------:R0:W2:Y:S04]  /*0120*/  LDG.E.128 R4, desc[UR4][R16.64] ;  /* 0x0000000410047981 */ /* 0x0000a8000c1e1d00 */
[----:B------:R-:W3:Y:S04]  /*0130*/  LDG.E.128 R8, desc[UR4][R8.64] ;  /* 0x0000000408087981 */ /* 0x000ee8000c1e1d00 */
[----:B------:R-:W4:Y:S01]  /*0140*/  LDG.E.128 R12, desc[UR4][R12.64] ;  /* 0x000000040c0c7981 */ /* 0x000f22000c1e1d00 */
[----:B0-----:R-:W0:Y:S02]  /*0150*/  LDC.64 R16, c[0x0][0x218] ;  /* 0x00008600ff107b82 */ /* 0x001e240000000a00 */
[----:B0-----:R-:W-:-:S04]  /*0160*/  IMAD.WIDE.U32 R16, R2, 0x2, R16 ;  /* 0x0000000202107825 */ /* 0x001fc800078e0010 */
[----:B------:R-:W-:-:S04]  /*0170*/  IMAD.WIDE R16, R3, 0x10, R16 ;  /* 0x0000001003107825 */ /* 0x000fc800078e0210 */
[----:B--2---:R-:W-:Y:S02]  /*0180*/  HADD2.F32 R19, -RZ, R4.H0_H0 ;  /* 0x20000004ff137230 */ /* 0x004fe40000004100 */
[----:B------:R-:W-:Y:S02]  /*0190*/  HADD2.F32 R27, -RZ, R6.H1_H1 ;  /* 0x30000006ff1b7230 */ /* 0x000fe40000004100 */
[----:B---3--:R-:W-:Y:S01]  /*01a0*/  HADD2.F32 R0, -RZ, R8.H0_H0 ;  /* 0x20000008ff007230 */ /* 0x008fe20000004100 */
[C---:B------:R-:W-:Y:S01]  /*01b0*/  FSETP.GEU.FTZ.AND P0, PT, |R19|.reuse, 0.5, PT ;  /* 0x3f0000001300780b */ /* 0x040fe20003f1e200 */
[----:B------:R-:W-:Y:S01]  /*01c0*/  FADD.FTZ R20, -R19, 1 ;  /* 0x3f80000013147421 */ /* 0x000fe20000010100 */
[--C-:B----4-:R-:W-:Y:S02]  /*01d0*/  HADD2.F32 R21, -RZ, R12.reuse.H0_H0 ;  /* 0x2000000cff157230 */ /* 0x110fe40000004100 */
[----:B------:R-:W-:Y:S02]  /*01e0*/  HADD2.F32 R25, -RZ, R12.H1_H1 ;  /* 0x3000000cff197230 */ /* 0x000fe40000004100 */
[----:B------:R-:W-:-:S02]  /*01f0*/  HADD2.F32 R12, -RZ, R9.H1_H1 ;  /* 0x30000009ff0c7230 */ /* 0x000fc40000004100 */
[----:B------:R-:W-:Y:S01]  /*0200*/  FADD.FTZ R18, -R0, R21 ;  /* 0x0000001500127221 */ /* 0x000fe20000010100 */
[----:B------:R-:W-:-:S03]  /*0210*/  HADD2.F32 R23, -RZ, R13.H0_H0 ;  /* 0x2000000dff177230 */ /* 0x000fc60000004100 */
[----:B------:R-:W-:Y:S01]  /*0220*/  FFMA.FTZ R0, R19, R18, R0 ;  /* 0x0000001213007223 */ /* 0x000fe20000010000 */
[----:B------:R-:W-:Y:S02]  /*0230*/  HADD2.F32 R19, -RZ, R4.H1_H1 ;  /* 0x30000004ff137230 */ /* 0x000fe40000004100 */
[----:B------:R-:W-:Y:S01]  /*0240*/  @P0 FFMA.FTZ R0, -R18, R20, R21 ;  /* 0x0000001412000223 */ /* 0x000fe20000010115 */
[----:B------:R-:W-:Y:S02]  /*0250*/  HADD2.F32 R20, -RZ, R8.H1_H1 ;  /* 0x30000008ff147230 */ /* 0x000fe40000004100 */
[----:B------:R-:W-:Y:S01]  /*0260*/  HADD2.F32 R18, -RZ, R9.H0_H0 ;  /* 0x20000009ff127230 */ /* 0x000fe20000004100 */
[----:B------:R-:W-:Y:S01]  /*0270*/  FSETP.GEU.FTZ.AND P0, PT, |R19|, 0.5, PT ;  /* 0x3f0000001300780b */ /* 0x000fe20003f1e200 */
[----:B------:R-:W-:Y:S02]  /*0280*/  HADD2.F32 R21, -RZ, R5.H0_H0 ;  /* 0x20000005ff157230 */ /* 0x000fe40000004100 */
[----:B------:R-:W-:Y:S01]  /*0290*/  FADD.FTZ R22, -R20, R25 ;  /* 0x0000001914167221 */ /* 0x000fe20000010100 */
[----:B------:R-:W-:-:S02]  /*02a0*/  HADD2.F32 R4, -RZ, R10.H0_H0 ;  /* 0x2000000aff047230 */ /* 0x000fc40000004100 */
[----:B------:R-:W-:Y:S02]  /*02b0*/  HADD2.F32 R10, -RZ, R10.H1_H1 ;  /* 0x3000000aff0a7230 */ /* 0x000fe40000004100 */
[C---:B------:R-:W-:Y:S01]  /*02c0*/  FFMA.FTZ R9, R19.reuse, R22, R20 ;  /* 0x0000001613097223 */ /* 0x040fe20000010014 */
[----:B------:R-:W-:Y:S01]  /*02d0*/  FADD.FTZ R19, -R19, 1 ;  /* 0x3f80000013137421 */ /* 0x000fe20000010100 */
[C---:B------:R-:W-:Y:S01]  /*02e0*/  FSETP.GEU.FTZ.AND P1, PT, |R21|.reuse, 0.5, PT ;  /* 0x3f0000001500780b */ /* 0x040fe20003f3e200 */
[----:B------:R-:W-:Y:S01]  /*02f0*/  FADD.FTZ R24, -R21, 1 ;  /* 0x3f80000015187421 */ /* 0x000fe20000010100 */
[--C-:B------:R-:W-:Y:S02]  /*0300*/  HADD2.F32 R8, -RZ, R11.reuse.H0_H0 ;  /* 0x2000000bff087230 */ /* 0x100fe40000004100 */
[----:B------:R-:W-:Y:S02]  /*0310*/  HADD2.F32 R11, -RZ, R11.H1_H1 ;  /* 0x3000000bff0b7230 */ /* 0x000fe40000004100 */
[----:B------:R-:W-:Y:S01]  /*0320*/  @P0 FFMA.FTZ R9, -R22, R19, R25 ;  /* 0x0000001316090223 */ /* 0x000fe20000010119 */
[----:B------:R-:W-:-:S02]  /*0330*/  HADD2.F32 R25, -RZ, R5.H1_H1 ;  /* 0x30000005ff197230 */ /* 0x000fc40000004100 */
[----:B------:R-:W-:Y:S01]  /*0340*/  FADD.FTZ R22, -R18, R23 ;  /* 0x0000001712167221 */ /* 0x000fe20000010100 */
[----:B------:R-:W-:Y:S02]  /*0350*/  HADD2.F32 R19, -RZ, R13.H1_H1 ;  /* 0x3000000dff137230 */ /* 0x000fe40000004100 */
[--C-:B------:R-:W-:Y:S01]  /*0360*/  HADD2.F32 R5, -RZ, R14.reuse.H0_H0 ;  /* 0x2000000eff057230 */ /* 0x100fe20000004100 */
[----:B------:R-:W-:Y:S01]  /*0370*/  FSETP.GEU.FTZ.AND P0, PT, |R25|, 0.5, PT ;  /* 0x3f0000001900780b */ /* 0x000fe20003f1e200 */
[----:B------:R-:W-:Y:S02]  /*0380*/  HADD2.F32 R13, -RZ, R14.H1_H1 ;  /* 0x3000000eff0d7230 */ /* 0x000fe40000004100 */
[----:B------:R-:W-:Y:S01]  /*0390*/  FADD.FTZ R20, -R12, R19 ;  /* 0x000000130c147221 */ /* 0x000fe20000010100 */
[----:B------:R-:W-:Y:S01]  /*03a0*/  FFMA.FTZ R14, R21, R22, R18 ;  /* 0x00000016150e7223 */ /* 0x000fe20000010012 */
[--C-:B------:R-:W-:Y:S02]  /*03b0*/  HADD2.F32 R21, -RZ, R15.reuse.H0_H0 ;  /* 0x2000000fff157230 */ /* 0x100fe40000004100 */
[----:B------:R-:W-:Y:S01]  /*03c0*/  @P1 FFMA.FTZ R14, -R22, R24, R23 ;  /* 0x00000018160e1223 */ /* 0x000fe20000010117 */
[----:B------:R-:W-:-:S02]  /*03d0*/  HADD2.F32 R18, -RZ, R15.H1_H1 ;  /* 0x3000000fff127230 */ /* 0x000fc40000004100 */
[C---:B------:R-:W-:Y:S01]  /*03e0*/  FFMA.FTZ R15, R25.reuse, R20, R12 ;  /* 0x00000014190f7223 */ /* 0x040fe2000001000c */
[----:B------:R-:W-:Y:S02]  /*03f0*/  HADD2.F32 R23, -RZ, R6.H0_H0 ;  /* 0x20000006ff177230 */ /* 0x000fe40000004100 */
[----:B------:R-:W-:Y:S01]  /*0400*/  FADD.FTZ R12, -R25, 1 ;  /* 0x3f800000190c7421 */ /* 0x000fe20000010100 */
[--C-:B------:R-:W-:Y:S01]  /*0410*/  HADD2.F32 R25, -RZ, R7.reuse.H0_H0 ;  /* 0x20000007ff197230 */ /* 0x100fe20000004100 */
[----:B------:R-:W-:Y:S01]  /*0420*/  FSETP.GEU.FTZ.AND P1, PT, |R27|, 0.5, PT ;  /* 0x3f0000001b00780b */ /* 0x000fe20003f3e200 */
[----:B------:R-:W-:Y:S02]  /*0430*/  HADD2.F32 R6, -RZ, R7.H1_H1 ;  /* 0x30000007ff067230 */ /* 0x000fe40000004100 */
[----:B------:R-:W-:Y:S01]  /*0440*/  @P0 FFMA.FTZ R15, -R20, R12, R19 ;  /* 0x0000000c140f0223 */ /* 0x000fe20000010113 */
[----:B------:R-:W-:Y:S01]  /*0450*/  FSETP.GEU.FTZ.AND P0, PT, |R23|, 0.5, PT ;  /* 0x3f0000001700780b */ /* 0x000fe20003f1e200 */
[----:B------:R-:W-:Y:S01]  /*0460*/  FADD.FTZ R22, -R4, R5 ;  /* 0x0000000504167221 */ /* 0x000fe20000010100 */
[----:B------:R-:W-:Y:S01]  /*0470*/  FSETP.GEU.FTZ.AND P2, PT, |R25|, 0.5, PT ;  /* 0x3f0000001900780b */ /* 0x000fe20003f5e200 */
[----:B------:R-:W-:Y:S01]  /*0480*/  FADD.FTZ R20, -R10, R13 ;  /* 0x0000000d0a147221 */ /* 0x000fe20000010100 */
[----:B------:R-:W-:Y:S01]  /*0490*/  FSETP.GEU.FTZ.AND P3, PT, |R6|, 0.5, PT ;  /* 0x3f0000000600780b */ /* 0x000fe20003f7e200 */
[----:B------:R-:W-:Y:S01]  /*04a0*/  FADD.FTZ R12, -R8, R21 ;  /* 0x00000015080c7221 */ /* 0x000fe20000010100 */
[----:B------:R-:W-:Y:S01]  /*04b0*/  FADD.FTZ R19, -R11, R18 ;  /* 0x000000120b137221 */ /* 0x000fe20000010100 */
[----:B------:R-:W-:Y:S01]  /*04c0*/  FFMA.FTZ R2, R23, R22, R4 ;  /* 0x0000001617027223 */ /* 0x000fe20000010004 */
[----:B------:R-:W-:Y:S01]  /*04d0*/  FFMA.FTZ R7, R27, R20, R10 ;  /* 0x000000141b077223 */ /* 0x000fe2000001000a */
[----:B------:R-:W-:Y:S01]  /*04e0*/  FADD.FTZ R23, -R23, 1 ;  /* 0x3f80000017177421 */ /* 0x000fe20000010100 */
[----:B------:R-:W-:Y:S01]  /*04f0*/  FADD.FTZ R27, -R27, 1 ;  /* 0x3f8000001b1b7421 */ /* 0x000fe20000010100 */
[C---:B------:R-:W-:Y:S01]  /*0500*/  FFMA.FTZ R8, R25.reuse, R12, R8 ;  /* 0x0000000c19087223 */ /* 0x040fe20000010008 */
[C---:B------:R-:W-:Y:S01]  /*0510*/  FFMA.FTZ R11, R6.reuse, R19, R11 ;  /* 0x00000013060b7223 */ /* 0x040fe2000001000b */
        /* <DEDUP_REMOVED lines=9> */
[----:B------:R-:W-:-:S05]  /*05b0*/  F2FP.F16.F32.PACK_AB R7, R11, R8 ;  /* 0x000000080b07723e */ /* 0x000fca00000000ff */
[----:B------:R-:W-:Y:S01]  /*05c0*/  STG.E.128 desc[UR4][R16.64], R4 ;  /* 0x0000000410007986 */ /* 0x000fe2000c101d04 */
[----:B------:R-:W-:Y:S05]  /*05d0*/  EXIT ;  /* 0x000000000000794d */ /* 0x000fea0003800000 */
.L_x_5820:
        /* <DEDUP_REMOVED lines=132> */
.L_x_5822:
[----:B------:R-:W-:Y:S05]  /*0e20*/  BSYNC B0 ;  /* 0x0000000000007941 */ /* 0x000fea0003800000 */
.L_x_5821:
        /* <DEDUP_REMOVED lines=13> */
.L_x_5824:
[----:B------:R-:W-:Y:S05]  /*0f00*/  BSYNC B0 ;  /* 0x0000000000007941 */ /* 0x000fea0003800000 */
.L_x_5823:
        /* <DEDUP_REMOVED lines=13> */
.L_x_5826:
[----:B------:R-:W-:Y:S05]  /*0fe0*/  BSYNC B0 ;  /* 0x0000000000007941 */ /* 0x000fea0003800000 */
.L_x_5825:
        /* <DEDUP_REMOVED lines=13> */
.L_x_5828:
[----:B------:R-:W-:Y:S05]  /*10c0*/  BSYNC B0 ;  /* 0x0000000000007941 */ /* 0x000fea0003800000 */
.L_x_5827:
        /* <DEDUP_REMOVED lines=22> */
.L_x_5830:
[----:B------:R-:W-:Y:S05]  /*1230*/  BSYNC B0 ;  /* 0x0000000000007941 */ /* 0x000fea0003800000 */
.L_x_5829:
        /* <DEDUP_REMOVED lines=11> */
.L_x_5832:
[----:B------:R-:W-:Y:S05]  /*12f0*/  BSYNC B0 ;  /* 0x0000000000007941 */ /* 0x000fea0003800000 */
.L_x_5831:
        /* <DEDUP_REMOVED lines=11> */
.L_x_5834:
[----:B------:R-:W-:Y:S05]  /*13b0*/  BSYNC B0 ;  /* 0x0000000000007941 */ /* 0x000fea0003800000 */
.L_x_5833:
        /* <DEDUP_REMOVED lines=11> */
.L_x_5836:
[----:B------:R-:W-:Y:S05]  /*1470*/  BSYNC B0 ;  /* 0x0000000000007941 */ /* 0x000fea0003800000 */
.L_x_5835:
        /* <DEDUP_REMOVED lines=18> */
.L_x_5839:
[----:B------:R-:W-:-:S13]  /*15a0*/  ISETP.GE.AND P0, PT, R4, R3, PT ;  /* 0x000000030400720c */ /* 0x000fda0003f06270 */
[----:B------:R-:W-:Y:S05]  /*15b0*/  @P0 BRA `(.L_x_5841) ;  /* 0x0000000000300947 */ /* 0x000fea0003800000 */
[----:B0-----:R-:W0:Y:S01]  /*15c0*/  LDC.64 R6, c[0x0][0x218] ;  /* 0x00008600ff067b82 */ /* 0x001e220000000a00 */
[----:B------:R-:W-:Y:S02]  /*15d0*/  IADD3 R5, R2, R4, RZ ;  /* 0x0000000402057210 */ /* 0x000fe40007ffe0ff */
[----:B------:R-:W-:-:S03]  /*15e0*/  IADD3 R4, R4, 0x80, RZ ;  /* 0x0000008004047810 */ /* 0x000fc60007ffe0ff */
[----:B0-----:R-:W-:-:S05]  /*15f0*/  IMAD.WIDE.U32 R6, R5, 0x2, R6 ;  /* 0x0000000205067825 */ /* 0x001fca00078e0006 */
[----:B------:R1:W-:Y:S02]  /*1600*/  STG.E.U16 desc[UR4][R6.64], R10 ;  /* 0x0000000a06007986 */ /* 0x0003e4000c101504 */
.L_x_5840:
[----:B------:R-:W-:-:S13]  /*1610*/  ISETP.GE.AND P0, PT, R4, R3, PT ;  /* 0x000000030400720c */ /* 0x000fda0003f06270 */
[----:B------:R-:W-:Y:S05]  /*1620*/  @P0 BRA `(.L_x_5842) ;  /* 0x0000000000340947 */ /* 0x000fea0003800000 */
[----:B01----:R-:W0:Y:S01]  /*1630*/  LDC.64 R6, c[0x0][0x218] ;  /* 0x00008600ff067b82 */ /* 0x003e220000000a00 */
[----:B------:R-:W-:Y:S02]  /*1640*/  IADD3 R5, R2, R4, RZ ;  /* 0x0000000402057210 */ /* 0x000fe40007ffe0ff */
[----:B------:R-:W-:-:S03]  /*1650*/  IADD3 R4, R4, 0x80, RZ ;  /* 0x0000008004047810 */ /* 0x000fc60007ffe0ff */
[----:B0-----:R-:W-:-:S05]  /*1660*/  IMAD.WIDE.U32 R6, R5, 0x2, R6 ;  /* 0x0000000205067825 */ /* 0x001fca00078e0006 */
[----:B------:R1:W-:Y:S02]  /*1670*/  STG.E.U16 desc[UR4][R6.64], R11 ;  /* 0x0000000b06007986 */ /* 0x0003e4000c101504 */
.L_x_5841:
        /* <DEDUP_REMOVED lines=8> */
.L_x_5842:
[----:B------:R-:W-:Y:S05]  /*1700*/  BSYNC B1 ;  /* 0x0000000000017941 */ /* 0x000fea0003800000 */
.L_x_5838:
[----:B------:R-:W-:-:S13]  /*1710*/  ISETP.GE.AND P0, PT, R4, R3, PT ;  /* 0x000000030400720c */ /* 0x000fda0003f06270 */
[----:B012---:R-:W0:Y:S01]  /*1720*/  @!P0 LDC.64 R6, c[0x0][0x218] ;  /* 0x00008600ff068b82 */ /* 0x007e220000000a00 */
[----:B------:R-:W-:Y:S02]  /*1730*/  @!P0 IADD3 R5, R2, R4, RZ ;  /* 0x0000000402058210 */ /* 0x000fe40007ffe0ff */
[----:B------:R-:W-:-:S03]  /*1740*/  @!P0 IADD3 R4, R4, 0x80, RZ ;  /* 0x0000008004048810 */ /* 0x000fc60007ffe0ff */
[----:B0-----:R-:W-:-:S05]  /*1750*/  @!P0 IMAD.WIDE.U32 R6, R5, 0x2, R6 ;  /* 0x0000000205068825 */ /* 0x001fca00078e0006 */
[----:B------:R2:W-:Y:S02]  /*1760*/  @!P0 STG.E.U16 desc[UR4][R6.64], R13 ;  /* 0x0000000d06008986 */ /* 0x0005e4000c101504 */
.L_x_5843:
[----:B------:R-:W-:Y:S05]  /*1770*/  BSYNC B0 ;  /* 0x0000000000007941 */ /* 0x000fea0003800000 */
.L_x_5837:
        /* <DEDUP_REMOVED lines=8> */
.L_x_5844:
        /* <DEDUP_REMOVED lines=16> */
.L_x_8003:


//--------------------- .text._ZN2at6native18elementwise_kernelILi128ELi4EZNS0_15gpu_kernel_implIZZZNS0_44_GLOBAL__N__40a83637_7_Lerp_cu_f5210f67_358318lerp_tensor_kernelERNS_18TensorIteratorBaseEENKUlvE0_clEvENKUlvE0_clEvEUlfffE_EEvS5_RKT_EUliE_EEviT1_ --------------------------
	.section	.text._ZN2at6native18elementwise_kernelILi128ELi4EZNS0_15gpu_kernel_implIZZZNS0_44_GLOBAL__N__40a83637_7_Lerp_cu_f5210f67_358318lerp_tensor_kernelERNS_18TensorIteratorBaseEENKUlvE0_clEvENKUlvE0_clEvEUlfffE_EEvS5_RKT_EUliE_EEviT1_,"ax",@progbits
	.align	128
        .global         _ZN2at6native18elementwise_kernelILi128ELi4EZNS0_15gpu_kernel_implIZZZNS0_44_GLOBAL__N__40a83637_7_Lerp_cu_f5210f67_358318lerp_tensor_kernelERNS_18TensorIteratorBaseEENKUlvE0_clEvENKUlvE0_clEvEUlfffE_EEvS5_RKT_EUliE_EEviT1_
        .type           _ZN2at6native18elementwise_kernelILi128ELi4EZNS0_15gpu_kernel_implIZZZNS0_44_GLOBAL__N__40a83637_7_Lerp_cu_f5210f67_358318lerp_tensor_kernelERNS_18TensorIteratorBaseEENKUlvE0_clEvENKUlvE0_clEvEUlfffE_EEvS5_RKT_EUliE_EEviT1_,@function
        .size           _ZN2at6native18elementwise_kernelILi128ELi4EZNS0_15gpu_kernel_implIZZZNS0_44_GLOBAL__N__40a83637_7_Lerp_cu_f5210f67_358318lerp_tensor_kernelERNS_18TensorIteratorBaseEENKUlvE0_clEvENKUlvE0_clEvEUlfffE_EEvS5_RKT_EUliE_EEviT1_,(.L_x_8004 - _ZN2at6native18elementwise_kernelILi128ELi4EZNS0_15gpu_kernel_implIZZZNS0_44_GLOBAL__N__40a83637_7_Lerp_cu_f5210f67_358318lerp_tensor_kernelERNS_18TensorIteratorBaseEENKUlvE0_clEvENKUlvE0_clEvEUlfffE_EEvS5_RKT_EUliE_EEviT1_)
        .other          _ZN2at6native18elementwise_kernelILi128ELi4EZNS0_15gpu_kernel_implIZZZNS0_44_GLOBAL__N__40a83637_7_Lerp_cu_f5210f67_358318lerp_tensor_kernelERNS_18TensorIteratorBaseEENKUlvE0_clEvENKUlvE0_clEvEUlfffE_EEvS5_RKT_EUliE_EEviT1_,@"STO_CUDA_ENTRY STV_DEFAULT"
_ZN2at6native18elementwise_kernelILi128ELi4EZNS0_15gpu_kernel_implIZZZNS0_44_GLOBAL__N__40a83637_7_Lerp_cu_f5210f67_358318lerp_tensor_kernelERNS_18TensorIteratorBaseEENKUlvE0_clEvENKUlvE0_clEvEUlfffE_EEvS5_RKT_EUliE_EEviT1_:
.text._ZN2at6native18elementwise_kernelILi128ELi4EZNS0_15gpu_kernel_implIZZZNS0_44_GLOBAL__N__40a83637_7_Lerp_cu_f5210f67_358318lerp_tensor_kernelERNS_18TensorIteratorBaseEENKUlvE0_clEvENKUlvE0_clEvEUlfffE_EEvS5_RKT_EUliE_EEviT1_:
        /* <DEDUP_REMOVED lines=391> */
.L_x_5847:
        /* <DEDUP_REMOVED lines=22> */
.L_x_5852:
[----:B------:R-:W2:Y:S02]  /*19d0*/  LDG.E.U8 R2, desc[UR36][R2.64] ;  /* 0x0000002402027981 */ /* 0x000ea4000c1e1100 */
[----:B--2---:R-:W-:Y:S01]  /*19e0*/  I2FP.F32.U32 R19, R2 ;  /* 0x0000000200137245 */ /* 0x004fe20000201000 */
[----:B------:R-:W-:Y:S06]  /*19f0*/  BRA `(.L_x_5854) ;  /* 0x0000000c002c7947 */ /* 0x000fec0003800000 */
.L_x_5851:
        /* <DEDUP_REMOVED lines=9> */
.L_x_5856:
[----:B------:R-:W2:Y:S02]  /*1a90*/  LDG.E R2, desc[UR36][R2.64] ;  /* 0x0000002402027981 */ /* 0x000ea4000c1e1900 */
[----:B--2---:R-:W-:Y:S01]  /*1aa0*/  I2FP.F32.S32 R19, R2 ;  /* 0x0000000200137245 */ /* 0x004fe20000201400 */
[----:B------:R-:W-:Y:S06]  /*1ab0*/  BRA `(.L_x_5854) ;  /* 0x0000000800fc7947 */ /* 0x000fec0003800000 */
.L_x_5855:
[----:B------:R-:W2:Y:S02]  /*1ac0*/  LDG.E.U16 R2, desc[UR36][R2.64] ;  /* 0x0000002402027981 */ /* 0x000ea4000c1e1500 */
[----:B--2---:R0:W1:Y:S01]  /*1ad0*/  I2F.S16 R19, R2 ;  /* 0x0000000200137306 */ /* 0x0040620000101400 */
[----:B------:R-:W-:Y:S05]  /*1ae0*/  BRA `(.L_x_5854) ;  /* 0x0000000800f07947 */ /* 0x000fea0003800000 */
.L_x_5850:
        /* <DEDUP_REMOVED lines=8> */
.L_x_5858:
[----:B------:R-:W2:Y:S02]  /*1b70*/  LDG.E.U16 R2, desc[UR36][R2.64] ;  /* 0x0000002402027981 */ /* 0x000ea4000c1e1500 */
[----:B--2---:R-:W-:Y:S01]  /*1b80*/  HADD2.F32 R19, -RZ, R2.H0_H0 ;  /* 0x20000002ff137230 */ /* 0x004fe20000004100 */
[----:B------:R-:W-:Y:S06]  /*1b90*/  BRA `(.L_x_5854) ;  /* 0x0000000800c47947 */ /* 0x000fec0003800000 */
.L_x_5857:
        /* <DEDUP_REMOVED lines=8> */
.L_x_5860:
[----:B------:R-:W2:Y:S02]  /*1c20*/  LDG.E.U16 R2, desc[UR36][R2.64] ;  /* 0x0000002402027981 */ /* 0x000ea4000c1e1500 */
[----:B--2---:R-:W-:Y:S01]  /*1c30*/  HADD2.F32 R19, -RZ, R2.H0_H0 ;  /* 0x20000002ff137230 */ /* 0x004fe20000004100 */
[----:B------:R-:W-:Y:S06]  /*1c40*/  BRA `(.L_x_5854) ;  /* 0x0000000800987947 */ /* 0x000fec0003800000 */
.L_x_5859:
[----:B------:R-:W2:Y:S01]  /*1c50*/  LDG.E.64 R2, desc[UR36][R2.64] ;  /* 0x0000002402027981 */ /* 0x000ea2000c1e1b00 */
[----:B------:R-:W-:Y:S01]  /*1c60*/  UMOV UR4, 0xf0000000 ;  /* 0xf000000000047882 */ /* 0x000fe20000000000 */
[----:B------:R-:W-:Y:S01]  /*1c70*/  UMOV UR5, 0x380fffff ;  /* 0x380fffff00057882 */ /* 0x000fe20000000000 */
[----:B--2---:R-:W0:Y:S01]  /*1c80*/  F2F.F32.F64 R19, R2 ;  /* 0x0000000200137310 */ /* 0x004e220000301000 */
[----:B------:R-:W-:-:S14]  /*1c90*/  DSETP.GEU.AND P0, PT, |R2|, UR4, PT ;  /* 0x0000000402007e2a */ /* 0x000fdc000bf0e200 */
[----:B0-----:R-:W-:Y:S01]  /*1ca0*/  @!P0 FMUL R19, R19, 1.175494350822287508e-38 ;  /* 0x0080000013138820 */ /* 0x001fe20000400000 */
[----:B------:R-:W-:Y:S06]  /*1cb0*/  BRA `(.L_x_5854) ;  /* 0x00000008007c7947 */ /* 0x000fec0003800000 */
.L_x_5849:
        /* <DEDUP_REMOVED lines=12> */
.L_x_5863:
[----:B------:R-:W2:Y:S01]  /*1d80*/  LDG.E.64 R2, desc[UR36][R2.64] ;  /* 0x0000002402027981 */ /* 0x000ea2000c1e1b00 */
[----:B------:R-:W-:Y:S01]  /*1d90*/  UMOV UR4, 0xf0000000 ;  /* 0xf000000000047882 */ /* 0x000fe20000000000 */
[----:B------:R-:W-:Y:S01]  /*1da0*/  UMOV UR5, 0x380fffff ;  /* 0x380fffff00057882 */ /* 0x000fe20000000000 */
[----:B--2---:R-:W0:Y:S01]  /*1db0*/  F2F.F32.F64 R19, R2 ;  /* 0x0000000200137310 */ /* 0x004e220000301000 */
[----:B------:R-:W-:-:S14]  /*1dc0*/  DSETP.GEU.AND P0, PT, |R2|, UR4, PT ;  /* 0x0000000402007e2a */ /* 0x000fdc000bf0e200 */
[----:B0-----:R-:W-:Y:S01]  /*1dd0*/  @!P0 FMUL R19, R19, 1.175494350822287508e-38 ;  /* 0x0080000013138820 */ /* 0x001fe20000400000 */
[----:B------:R-:W-:Y:S06]  /*1de0*/  BRA `(.L_x_5854) ;  /* 0x0000000800307947 */ /* 0x000fec0003800000 */
.L_x_5862:
        /* <DEDUP_REMOVED lines=26> */
.L_x_5865:
        /* <DEDUP_REMOVED lines=13> */
.L_x_5864:
[----:B------:R-:W2:Y:S02]  /*2060*/  LDG.E.U16 R2, desc[UR36][R2.64] ;  /* 0x0000002402027981 */ /* 0x000ea4000c1e1500 */
[----:B--2---:R-:W-:Y:S01]  /*2070*/  IMAD.U32 R19, R2, 0x10000, RZ ;  /* 0x0001000002137824 */ /* 0x004fe200078e00ff */
[----:B------:R-:W-:Y:S06]  /*2080*/  BRA `(.L_x_5854) ;  /* 0x0000000400887947 */ /* 0x000fec0003800000 */
.L_x_5861:
        /* <DEDUP_REMOVED lines=11> */
.L_x_5868:
        /* <DEDUP_REMOVED lines=20> */
.L_x_5870:
[----:B------:R-:W-:Y:S05]  /*2280*/  BSYNC B0 ;  /* 0x0000000000007941 */ /* 0x000fea0003800000 */
.L_x_5869:
[----:B------:R-:W-:Y:S01]  /*2290*/  IMAD.SHL.U32 R2, R2, 0x100000, RZ ;  /* 0x0010000002027824 */ /* 0x000fe200078e00ff */
[----:B------:R-:W-:-:S04]  /*22a0*/  LEA R0, R0, 0x3b800000, 0x17 ;  /* 0x3b80000000007811 */ /* 0x000fc800078eb8ff */
[----:B------:R-:W-:Y:S01]  /*22b0*/  LOP3.LUT R19, R0, R2, R19, 0xfe, !PT ;  /* 0x0000000200137212 */ /* 0x000fe200078efe13 */
[----:B------:R-:W-:Y:S06]  /*22c0*/  BRA `(.L_x_5854) ;  /* 0x0000000000f87947 */ /* 0x000fec0003800000 */
.L_x_5867:
        /* <DEDUP_REMOVED lines=20> */
.L_x_5872:
[----:B------:R-:W-:Y:S05]  /*2410*/  BSYNC B0 ;  /* 0x0000000000007941 */ /* 0x000fea0003800000 */
.L_x_5871:
[----:B------:R-:W-:Y:S01]  /*2420*/  IMAD.SHL.U32 R2, R2, 0x200000, RZ ;  /* 0x0020000002027824 */ /* 0x000fe200078e00ff */
[----:B------:R-:W-:-:S04]  /*2430*/  LEA R0, R0, 0x37800000, 0x17 ;  /* 0x3780000000007811 */ /* 0x000fc800078eb8ff */
[----:B------:R-:W-:Y:S01]  /*2440*/  LOP3.LUT R19, R0, R2, R19, 0xfe, !PT ;  /* 0x0000000200137212 */ /* 0x000fe200078efe13 */
[----:B------:R-:W-:Y:S06]  /*2450*/  BRA `(.L_x_5854) ;  /* 0x0000000000947947 */ /* 0x000fec0003800000 */
.L_x_5866:
        /* <DEDUP_REMOVED lines=14> */
.L_x_5853:
        /* <DEDUP_REMOVED lines=16> */
.L_x_5875:
[----:B------:R-:W-:Y:S01]  /*2640*/  IMAD.MOV.U32 R19, RZ, RZ, RZ ;  /* 0x000000ffff137224 */ /* 0x000fe200078e00ff */
[----:B------:R-:W-:Y:S06]  /*2650*/  BRA `(.L_x_5854) ;  /* 0x0000000000147947 */ /* 0x000fec0003800000 */
.L_x_5874:
[----:B------:R-:W2:Y:S02]  /*2660*/  LDG.E.64 R2, desc[UR36][R2.64] ;  /* 0x0000002402027981 */ /* 0x000ea4000c1e1b00 */
[----:B--2---:R0:W1:Y:S01]  /*2670*/  I2F.U64 R19, R2 ;  /* 0x0000000200137312 */ /* 0x0040620000301000 */
[----:B------:R-:W-:Y:S05]  /*2680*/  BRA `(.L_x_5854) ;  /* 0x0000000000087947 */ /* 0x000fea0003800000 */
.L_x_5873:
[----:B------:R-:W2:Y:S02]  /*2690*/  LDG.E R2, desc[UR36][R2.64] ;  /* 0x0000002402027981 */ /* 0x000ea4000c1e1900 */
[----:B--2---:R-:W-:-:S07]  /*26a0*/  I2FP.F32.U32 R19, R2 ;  /* 0x0000000200137245 */ /* 0x004fce0000201000 */
.L_x_5854:
[----:B------:R-:W-:Y:S05]  /*26b0*/  BSYNC B6 ;  /* 0x0000000000067941 */ /* 0x000fea0003800000 */
.L_x_5848:
        /* <DEDUP_REMOVED lines=19> */
.L_x_5880:
[----:B------:R-:W2:Y:S02]  /*27f0*/  LDG.E.U8 R2, desc[UR36][R2.64] ;  /* 0x0000002402027981 */ /* 0x000ea4000c1e1100 */
[----:B--2---:R-:W-:Y:S01]  /*2800*/  I2FP.F32.U32 R24, R2 ;  /* 0x0000000200187245 */ /* 0x004fe20000201000 */
[----:B------:R-:W-:Y:S06]  /*2810*/  BRA `(.L_x_5882) ;  /* 0x0000000c002c7947 */ /* 0x000fec0003800000 */
.L_x_5879:
        /* <DEDUP_REMOVED lines=9> */
.L_x_5884:
[----:B------:R-:W2:Y:S02]  /*28b0*/  LDG.E R2, desc[UR36][R2.64] ;  /* 0x0000002402027981 */ /* 0x000ea4000c1e1900 */
[----:B--2---:R-:W-:Y:S01]  /*28c0*/  I2FP.F32.S32 R24, R2 ;  /* 0x0000000200187245 */ /* 0x004fe20000201400 */
[----:B------:R-:W-:Y:S06]  /*28d0*/  BRA `(.L_x_5882) ;  /* 0x0000000800fc7947 */ /* 0x000fec0003800000 */
.L_x_5883:
[----:B------:R-:W2:Y:S02]  /*28e0*/  LDG.E.U16 R2, desc[UR36][R2.64] ;  /* 0x0000002402027981 */ /* 0x000ea4000c1e1500 */
[----:B--2---:R4:W0:Y:S01]  /*28f0*/  I2F.S16 R24, R2 ;  /* 0x0000000200187306 */ /* 0x0048220000101400 */
[----:B------:R-:W-:Y:S05]  /*2900*/  BRA `(.L_x_5882) ;  /* 0x0000000800f07947 */ /* 0x000fea0003800000 */
.L_x_5878:
        /* <DEDUP_REMOVED lines=8> */
.L_x_5886:
[----:B------:R-:W2:Y:S02]  /*2990*/  LDG.E.U16 R2, desc[UR36][R2.64] ;  /* 0x0000002402027981 */ /* 0x000ea4000c1e1500 */
[----:B--2---:R-:W-:Y:S01]  /*29a0*/  HADD2.F32 R24, -RZ, R2.H0_H0 ;  /* 0x20000002ff187230 */ /* 0x004fe20000004100 */
[----:B------:R-:W-:Y:S06]  /*29b0*/  BRA `(.L_x_5882) ;  /* 0x0000000800c47947 */ /* 0x000fec0003800000 */
.L_x_5885:
        /* <DEDUP_REMOVED lines=8> */
.L_x_5888:
[----:B------:R-:W2:Y:S02]  /*2a40*/  LDG.E.U16 R2, desc[UR36][R2.64] ;  /* 0x0000002402027981 */ /* 0x000ea4000c1e1500 */
[----:B--2---:R-:W-:Y:S01]  /*2a50*/  HADD2.F32 R24, -RZ, R2.H0_H0 ;  /* 0x20000002ff187230 */ /* 0x004fe20000004100 */
[----:B------:R-:W-:Y:S06]  /*2a60*/  BRA `(.L_x_5882) ;  /* 0x0000000800987947 */ /* 0x000fec0003800000 */
.L_x_5887:
[----:B------:R-:W2:Y:S01]  /*2a70*/  LDG.E.64 R2, desc[UR36][R2.64] ;  /* 0x0000002402027981 */ /* 0x000ea2000c1e1b00 */
[----:B------:R-:W-:Y:S01]  /*2a80*/  UMOV UR4, 0xf0000000 ;  /* 0xf000000000047882 */ /* 0x000fe20000000000 */
[----:B------:R-:W-:Y:S01]  /*2a90*/  UMOV UR5, 0x380fffff ;  /* 0x380fffff00057882 */ /* 0x000fe20000000000 */
[----:B--2---:R-:W0:Y:S01]  /*2aa0*/  F2F.F32.F64 R24, R2 ;  /* 0x0000000200187310 */ /* 0x004e220000301000 */
[----:B------:R-:W-:-:S14]  /*2ab0*/  DSETP.GEU.AND P0, PT, |R2|, UR4, PT ;  /* 0x0000000402007e2a */ /* 0x000fdc000bf0e200 */
[----:B0-----:R-:W-:Y:S01]  /*2ac0*/  @!P0 FMUL R24, R24, 1.175494350822287508e-38 ;  /* 0x0080000018188820 */ /* 0x001fe20000400000 */
[----:B------:R-:W-:Y:S06]  /*2ad0*/  BRA `(.L_x_5882) ;  /* 0x00000008007c7947 */ /* 0x000fec0003800000 */
.L_x_5877:
        /* <DEDUP_REMOVED lines=12> */
.L_x_5891:
[----:B------:R-:W2:Y:S01]  /*2ba0*/  LDG.E.64 R2, desc[UR36][R2.64] ;  /* 0x0000002402027981 */ /* 0x000ea2000c1e1b00 */
[----:B------:R-:W-:Y:S01]  /*2bb0*/  UMOV UR4, 0xf0000000 ;  /* 0xf000000000047882 */ /* 0x000fe20000000000 */
[----:B------:R-:W-:Y:S01]  /*2bc0*/  UMOV UR5, 0x380fffff ;  /* 0x380fffff00057882 */ /* 0x000fe20000000000 */
[----:B--2---:R-:W0:Y:S01]  /*2bd0*/  F2F.F32.F64 R24, R2 ;  /* 0x0000000200187310 */ /* 0x004e220000301000 */
[----:B------:R-:W-:-:S14]  /*2be0*/  DSETP.GEU.AND P0, PT, |R2|, UR4, PT ;  /* 0x0000000402007e2a */ /* 0x000fdc000bf0e200 */
[----:B0-----:R-:W-:Y:S01]  /*2bf0*/  @!P0 FMUL R24, R24, 1.175494350822287508e-38 ;  /* 0x0080000018188820 */ /* 0x001fe20000400000 */
[----:B------:R-:W-:Y:S06]  /*2c00*/  BRA `(.L_x_5882) ;  /* 0x0000000800307947 */ /* 0x000fec0003800000 */
.L_x_5890:
        /* <DEDUP_REMOVED lines=26> */
.L_x_5893:
        /* <DEDUP_REMOVED lines=13> */
.L_x_5892:
[----:B------:R-:W2:Y:S02]  /*2e80*/  LDG.E.U16 R2, desc[UR36][R2.64] ;  /* 0x0000002402027981 */ /* 0x000ea4000c1e1500 */
[----:B--2---:R-:W-:Y:S01]  /*2e90*/  IMAD.U32 R24, R2, 0x10000, RZ ;  /* 0x0001000002187824 */ /* 0x004fe200078e00ff */
[----:B------:R-:W-:Y:S06]  /*2ea0*/  BRA `(.L_x_5882) ;  /* 0x0000000400887947 */ /* 0x000fec0003800000 */
.L_x_5889:
        /* <DEDUP_REMOVED lines=11> */
.L_x_5896:
        /* <DEDUP_REMOVED lines=20> */
.L_x_5898:
[----:B------:R-:W-:Y:S05]  /*30a0*/  BSYNC B0 ;  /* 0x0000000000007941 */ /* 0x000fea0003800000 */
.L_x_5897:
[----:B------:R-:W-:Y:S01]  /*30b0*/  IMAD.SHL.U32 R2, R2, 0x100000, RZ ;  /* 0x0010000002027824 */ /* 0x000fe200078e00ff */
[----:B------:R-:W-:-:S04]  /*30c0*/  LEA R3, R0, 0x3b800000, 0x17 ;  /* 0x3b80000000037811 */ /* 0x000fc800078eb8ff */
[----:B------:R-:W-:Y:S01]  /*30d0*/  LOP3.LUT R24, R3, R2, R24, 0xfe, !PT ;  /* 0x0000000203187212 */ /* 0x000fe200078efe18 */
[----:B------:R-:W-:Y:S06]  /*30e0*/  BRA `(.L_x_5882) ;  /* 0x0000000000f87947 */ /* 0x000fec0003800000 */
.L_x_5895:
        /* <DEDUP_REMOVED lines=20> */
.L_x_5900:
[----:B------:R-:W-:Y:S05]  /*3230*/  BSYNC B0 ;  /* 0x0000000000007941 */ /* 0x000fea0003800000 */
.L_x_5899:
[----:B------:R-:W-:Y:S01]  /*3240*/  IMAD.SHL.U32 R2, R2, 0x200000, RZ ;  /* 0x0020000002027824 */ /* 0x000fe200078e00ff */
[----:B------:R-:W-:-:S04]  /*3250*/  LEA R3, R0, 0x37800000, 0x17 ;  /* 0x3780000000037811 */ /* 0x000fc800078eb8ff */
[----:B------:R-:W-:Y:S01]  /*3260*/  LOP3.LUT R24, R3, R2, R24, 0xfe, !PT ;  /* 0x0000000203187212 */ /* 0x000fe200078efe18 */
[----:B------:R-:W-:Y:S06]  /*3270*/  BRA `(.L_x_5882) ;  /* 0x0000000000947947 */ /* 0x000fec0003800000 */
.L_x_5894:
        /* <DEDUP_REMOVED lines=14> */
.L_x_5881:
        /* <DEDUP_REMOVED lines=16> */
.L_x_5903:
[----:B------:R-:W-:Y:S01]  /*3460*/  IMAD.MOV.U32 R24, RZ, RZ, RZ ;  /* 0x000000ffff187224 */ /* 0x000fe200078e00ff */
[----:B------:R-:W-:Y:S06]  /*3470*/  BRA `(.L_x_5882) ;  /* 0x0000000000147947 */ /* 0x000fec0003800000 */
.L_x_5902:
[----:B------:R-:W2:Y:S02]  /*3480*/  LDG.E.64 R24, desc[UR36][R2.64] ;  /* 0x0000002402187981 */ /* 0x000ea4000c1e1b00 */
[----:B--2---:R0:W1:Y:S01]  /*3490*/  I2F.U64 R24, R24 ;  /* 0x0000001800187312 */ /* 0x0040620000301000 */
[----:B------:R-:W-:Y:S05]  /*34a0*/  BRA `(.L_x_5882) ;  /* 0x0000000000087947 */ /* 0x000fea0003800000 */
.L_x_5901:
[----:B------:R-:W2:Y:S02]  /*34b0*/  LDG.E R2, desc[UR36][R2.64] ;  /* 0x0000002402027981 */ /* 0x000ea4000c1e1900 */
[----:B--2---:R-:W-:-:S07]  /*34c0*/  I2FP.F32.U32 R24, R2 ;  /* 0x0000000200187245 */ /* 0x004fce0000201000 */
.L_x_5882:
[----:B------:R-:W-:Y:S05]  /*34d0*/  BSYNC B6 ;  /* 0x0000000000067941 */ /* 0x000fea0003800000 */
.L_x_5876:
        /* <DEDUP_REMOVED lines=17> */
[----:B--2---:R-:W2:Y:S01]  /*35f0*/  I2F.S16 R0, R0 ;  /* 0x0000000000007306 */ /* 0x004ea20000101400 */
[----:B------:R-:W-:Y:S05]  /*3600*/  BRA `(.L_x_5910) ;  /* 0x0000000c00387947 */ /* 0x000fea0003800000 */
.L_x_5908:
[----:B------:R-:W2:Y:S02]  /*3610*/  LDG.E.U8 R0, desc[UR36][R2.64] ;  /* 0x0000002402007981 */ /* 0x000ea4000c1e1100 */
[----:B--2---:R-:W-:Y:S01]  /*3620*/  I2FP.F32.U32 R0, R0 ;  /* 0x0000000000007245 */ /* 0x004fe20000201000 */
[----:B------:R-:W-:Y:S06]  /*3630*/  BRA `(.L_x_5910) ;  /* 0x0000000c002c7947 */ /* 0x000fec0003800000 */
.L_x_5907:
        /* <DEDUP_REMOVED lines=9> */
.L_x_5912:
[----:B------:R-:W2:Y:S02]  /*36d0*/  LDG.E R0, desc[UR36][R2.64] ;  /* 0x0000002402007981 */ /* 0x000ea4000c1e1900 */
[----:B--2---:R-:W-:Y:S01]  /*36e0*/  I2FP.F32.S32 R0, R0 ;  /* 0x0000000000007245 */ /* 0x004fe20000201400 */
[----:B------:R-:W-:Y:S06]  /*36f0*/  BRA `(.L_x_5910) ;  /* 0x0000000800fc7947 */ /* 0x000fec0003800000 */
.L_x_5911:
[----:B------:R-:W2:Y:S02]  /*3700*/  LDG.E.U16 R0, desc[UR36][R2.64] ;  /* 0x0000002402007981 */ /* 0x000ea4000c1e1500 */
[----:B--2---:R-:W3:Y:S01]  /*3710*/  I2F.S16 R0, R0 ;  /* 0x0000000000007306 */ /* 0x004ee20000101400 */
[----:B------:R-:W-:Y:S05]  /*3720*/  BRA `(.L_x_5910) ;  /* 0x0000000800f07947 */ /* 0x000fea0003800000 */
.L_x_5906:
        /* <DEDUP_REMOVED lines=8> */
.L_x_5914:
[----:B------:R-:W2:Y:S02]  /*37b0*/  LDG.E.U16 R0, desc[UR36][R2.64] ;  /* 0x0000002402007981 */ /* 0x000ea4000c1e1500 */
[----:B--2---:R-:W-:Y:S01]  /*37c0*/  HADD2.F32 R0, -RZ, R0.H0_H0 ;  /* 0x20000000ff007230 */ /* 0x004fe20000004100 */
[----:B------:R-:W-:Y:S06]  /*37d0*/  BRA `(.L_x_5910) ;  /* 0x0000000800c47947 */ /* 0x000fec0003800000 */
.L_x_5913:
        /* <DEDUP_REMOVED lines=8> */
.L_x_5916:
[----:B------:R-:W2:Y:S02]  /*3860*/  LDG.E.U16 R0, desc[UR36][R2.64] ;  /* 0x0000002402007981 */ /* 0x000ea4000c1e1500 */
[----:B--2---:R-:W-:Y:S01]  /*3870*/  HADD2.F32 R0, -RZ, R0.H0_H0 ;  /* 0x20000000ff007230 */ /* 0x004fe20000004100 */
[----:B------:R-:W-:Y:S06]  /*3880*/  BRA `(.L_x_5910) ;  /* 0x0000000800987947 */ /* 0x000fec0003800000 */
.L_x_5915:
[----:B------:R-:W2:Y:S01]  /*3890*/  LDG.E.64 R2, desc[UR36][R2.64] ;  /* 0x0000002402027981 */ /* 0x000ea2000c1e1b00 */
[----:B------:R-:W-:Y:S01]  /*38a0*/  UMOV UR4, 0xf0000000 ;  /* 0xf000000000047882 */ /* 0x000fe20000000000 */
[----:B------:R-:W-:Y:S01]  /*38b0*/  UMOV UR5, 0x380fffff ;  /* 0x380fffff00057882 */ /* 0x000fe20000000000 */
[----:B--2---:R-:W0:Y:S01]  /*38c0*/  F2F.F32.F64 R0, R2 ;  /* 0x0000000200007310 */ /* 0x004e220000301000 */
[----:B------:R-:W-:-:S14]  /*38d0*/  DSETP.GEU.AND P0, PT, |R2|, UR4, PT ;  /* 0x0000000402007e2a */ /* 0x000fdc000bf0e200 */
[----:B0-----:R-:W-:Y:S01]  /*38e0*/  @!P0 FMUL R0, R0, 1.175494350822287508e-38 ;  /* 0x0080000000008820 */ /* 0x001fe20000400000 */
[----:B------:R-:W-:Y:S06]  /*38f0*/  BRA `(.L_x_5910) ;  /* 0x00000008007c7947 */ /* 0x000fec0003800000 */
.L_x_5905:
        /* <DEDUP_REMOVED lines=12> */
.L_x_5919:
[----:B------:R-:W2:Y:S01]  /*39c0*/  LDG.E.64 R2, desc[UR36][R2.64] ;  /* 0x0000002402027981 */ /* 0x000ea2000c1e1b00 */
[----:B------:R-:W-:Y:S01]  /*39d0*/  UMOV UR4, 0xf0000000 ;  /* 0xf000000000047882 */ /* 0x000fe20000000000 */
[----:B------:R-:W-:Y:S01]  /*39e0*/  UMOV UR5, 0x380fffff ;  /* 0x380fffff00057882 */ /* 0x000fe20000000000 */
[----:B--2---:R-:W0:Y:S01]  /*39f0*/  F2F.F32.F64 R0, R2 ;  /* 0x0000000200007310 */ /* 0x004e220000301000 */
[----:B------:R-:W-:-:S14]  /*3a00*/  DSETP.GEU.AND P0, PT, |R2|, UR4, PT ;  /* 0x0000000402007e2a */ /* 0x000fdc000bf0e200 */
[----:B0-----:R-:W-:Y:S01]  /*3a10*/  @!P0 FMUL R0, R0, 1.175494350822287508e-38 ;  /* 0x0080000000008820 */ /* 0x001fe20000400000 */
[----:B------:R-:W-:Y:S06]  /*3a20*/  BRA `(.L_x_5910) ;  /* 0x0000000800307947 */ /* 0x000fec0003800000 */
.L_x_5918:
        /* <DEDUP_REMOVED lines=26> */
.L_x_5921:
        /* <DEDUP_REMOVED lines=13> */
.L_x_5920:
[----:B------:R-:W2:Y:S02]  /*3ca0*/  LDG.E.U16 R0, desc[UR36][R2.64] ;  /* 0x0000002402007981 */ /* 0x000ea4000c1e1500 */
[----:B--2---:R-:W-:Y:S01]  /*3cb0*/  IMAD.U32 R0, R0, 0x10000, RZ ;  /* 0x0001000000007824 */ /* 0x004fe200078e00ff */
[----:B------:R-:W-:Y:S06]  /*3cc0*/  BRA `(.L_x_5910) ;  /* 0x0000000400887947 */ /* 0x000fec0003800000 */
.L_x_5917:
        /* <DEDUP_REMOVED lines=11> */
.L_x_5924:
        /* <DEDUP_REMOVED lines=20> */
.L_x_5926:
[----:B------:R-:W-:Y:S05]  /*3ec0*/  BSYNC B0 ;  /* 0x0000000000007941 */ /* 0x000fea0003800000 */
.L_x_5925:
[----:B------:R-:W-:Y:S01]  /*3ed0*/  LEA R3, R0, 0x3b800000, 0x17 ;  /* 0x3b80000000037811 */ /* 0x000fe200078eb8ff */
[----:B------:R-:W-:-:S05]  /*3ee0*/  IMAD.SHL.U32 R0, R2, 0x100000, RZ ;  /* 0x0010000002007824 */ /* 0x000fca00078e00ff */
[----:B------:R-:W-:Y:S01]  /*3ef0*/  LOP3.LUT R0, R3, R0, R4, 0xfe, !PT ;  /* 0x0000000003007212 */ /* 0x000fe200078efe04 */
[----:B------:R-:W-:Y:S06]  /*3f00*/  BRA `(.L_x_5910) ;  /* 0x0000000000f87947 */ /* 0x000fec0003800000 */
.L_x_5923:
        /* <DEDUP_REMOVED lines=20> */
.L_x_5928:
[----:B------:R-:W-:Y:S05]  /*4050*/  BSYNC B0 ;  /* 0x0000000000007941 */ /* 0x000fea0003800000 */
.L_x_5927:
[----:B------:R-:W-:Y:S01]  /*4060*/  LEA R3, R0, 0x37800000, 0x17 ;  /* 0x3780000000037811 */ /* 0x000fe200078eb8ff */
[----:B------:R-:W-:-:S05]  /*4070*/  IMAD.SHL.U32 R0, R2, 0x200000, RZ ;  /* 0x0020000002007824 */ /* 0x000fca00078e00ff */
[----:B------:R-:W-:Y:S01]  /*4080*/  LOP3.LUT R0, R3, R0, R4, 0xfe, !PT ;  /* 0x0000000003007212 */ /* 0x000fe200078efe04 */
[----:B------:R-:W-:Y:S06]  /*4090*/  BRA `(.L_x_5910) ;  /* 0x0000000000947947 */ /* 0x000fec0003800000 */
.L_x_5922:
        /* <DEDUP_REMOVED lines=14> */
.L_x_5909:
        /* <DEDUP_REMOVED lines=16> */
.L_x_5931:
[----:B------:R-:W-:Y:S01]  /*4280*/  IMAD.MOV.U32 R0, RZ, RZ, RZ ;  /* 0x000000ffff007224 */ /* 0x000fe200078e00ff */
[----:B------:R-:W-:Y:S06]  /*4290*/  BRA `(.L_x_5910) ;  /* 0x0000000000147947 */ /* 0x000fec0003800000 */
.L_x_5930:
[----:B------:R-:W2:Y:S02]  /*42a0*/  LDG.E.64 R2, desc[UR36][R2.64] ;  /* 0x0000002402027981 */ /* 0x000ea4000c1e1b00 */
[----:B--2---:R0:W1:Y:S01]  /*42b0*/  I2F.U64 R0, R2 ;  /* 0x0000000200007312 */ /* 0x0040620000301000 */
[----:B------:R-:W-:Y:S05]  /*42c0*/  BRA `(.L_x_5910) ;  /* 0x0000000000087947 */ /* 0x000fea0003800000 */
.L_x_5929:
[----:B------:R-:W2:Y:S02]  /*42d0*/  LDG.E R0, desc[UR36][R2.64] ;  /* 0x0000002402007981 */ /* 0x000ea4000c1e1900 */
[----:B--2---:R-:W-:-:S07]  /*42e0*/  I2FP.F32.U32 R0, R0 ;  /* 0x0000000000007245 */ /* 0x004fce0000201000 */
.L_x_5910:
[----:B------:R-:W-:Y:S05]  /*42f0*/  BSYNC B6 ;  /* 0x0000000000067941 */ /* 0x000fea0003800000 */
.L_x_5904:
[----:B------:R-:W4:Y:S01]  /*4300*/  LDC.U8 R6, c[0x0][0x4f9] ;  /* 0x00013e40ff067b82 */ /* 0x000f220000000000 */
[----:B0123-5:R-:W-:Y:S01]  /*4310*/  FSETP.GEU.FTZ.AND P0, PT, |R0|, 0.5, PT ;  /* 0x3f0000000000780b */ /* 0x02ffe20003f1e200 */
[----:B------:R-:W-:Y:S01]  /*4320*/  FADD.FTZ R4, R24, -R19 ;  /* 0x8000001318047221 */ /* 0x000fe20000010000 */
[----:B----4-:R-:W-:-:S03]  /*4330*/  FADD.FTZ R3, -R0, 1 ;  /* 0x3f80000000037421 */ /* 0x010fc60000010100 */
[----:B------:R-:W-:-:S08]  /*4340*/  FFMA.FTZ R2, R4, R0, R19 ;  /* 0x0000000004027223 */ /* 0x000fd00000010013 */
[----:B------:R-:W-:Y:S01]  /*4350*/  @P0 FFMA.FTZ R2, -R4, R3, R24 ;  /* 0x0000000304020223 */ /* 0x000fe20000010118 */
[----:B------:R-:W-:-:S04]  /*4360*/  PRMT R5, R6, 0x9910, RZ ;  /* 0x0000991006057816 */ /* 0x000fc800000000ff */
        /* <DEDUP_REMOVED lines=13> */
.L_x_5935:
[----:B------:R-:W0:Y:S02]  /*4440*/  F2I.S64.TRUNC R2, R2 ;  /* 0x0000000200027311 */ /* 0x000e24000020d900 */
[----:B0-----:R-:W-:-:S05]  /*4450*/  IMAD.MOV.U32 R5, RZ, RZ, R2 ;  /* 0x000000ffff057224 */ /* 0x001fca00078e0002 */
[----:B------:R0:W-:Y:S01]  /*4460*/  STG.E.U8 desc[UR36][R16.64], R5 ;  /* 0x0000000510007986 */ /* 0x0001e2000c101124 */
[----:B------:R-:W-:Y:S05]  /*4470*/  BRA `(.L_x_5937) ;  /* 0x0000000c00407947 */ /* 0x000fea0003800000 */
.L_x_5934:
        /* <DEDUP_REMOVED lines=9> */
.L_x_5939:
[----:B------:R-:W0:Y:S02]  /*4510*/  F2I.FTZ.TRUNC.NTZ R3, R2 ;  /* 0x0000000200037305 */ /* 0x000e24000021f100 */
[----:B0-----:R0:W-:Y:S01]  /*4520*/  STG.E desc[UR36][R16.64], R3 ;  /* 0x0000000310007986 */ /* 0x0011e2000c101924 */
[----:B------:R-:W-:Y:S05]  /*4530*/  BRA `(.L_x_5937) ;  /* 0x0000000c00107947 */ /* 0x000fea0003800000 */
.L_x_5938:
[----:B------:R-:W0:Y:S02]  /*4540*/  F2I.FTZ.TRUNC.NTZ R3, R2 ;  /* 0x0000000200037305 */ /* 0x000e24000021f100 */
[----:B0-----:R0:W-:Y:S01]  /*4550*/  STG.E.U16 desc[UR36][R16.64], R3 ;  /* 0x0000000310007986 */ /* 0x0011e2000c101524 */
[----:B------:R-:W-:Y:S05]  /*4560*/  BRA `(.L_x_5937) ;  /* 0x0000000c00047947 */ /* 0x000fea0003800000 */
.L_x_5933:
        /* <DEDUP_REMOVED lines=8> */
.L_x_5941:
[----:B------:R-:W-:-:S05]  /*45f0*/  F2FP.F16.F32.PACK_AB R2, RZ, R2 ;  /* 0x00000002ff02723e */ /* 0x000fca00000000ff */
[----:B------:R0:W-:Y:S01]  /*4600*/  STG.E.U16 desc[UR36][R16.64], R2 ;  /* 0x0000000210007986 */ /* 0x0001e2000c101524 */
[----:B------:R-:W-:Y:S05]  /*4610*/  BRA `(.L_x_5937) ;  /* 0x0000000800d87947 */ /* 0x000fea0003800000 */
.L_x_5940:
        /* <DEDUP_REMOVED lines=9> */
.L_x_5943:
[----:B------:R-:W-:-:S04]  /*46b0*/  F2FP.F16.F32.PACK_AB R3, RZ, R2 ;  /* 0x00000002ff03723e */ /* 0x000fc800000000ff */
[----:B------:R-:W-:-:S05]  /*46c0*/  PRMT R3, R3, 0x5410, RZ ;  /* 0x0000541003037816 */ /* 0x000fca00000000ff */
[----:B------:R0:W-:Y:S01]  /*46d0*/  STG.E desc[UR36][R16.64], R3 ;  /* 0x0000000310007986 */ /* 0x0001e2000c101924 */
[----:B------:R-:W-:Y:S05]  /*46e0*/  BRA `(.L_x_5937) ;  /* 0x0000000800a47947 */ /* 0x000fea0003800000 */
.L_x_5942:
[----:B------:R-:W-:-:S06]  /*46f0*/  FMUL.FTZ R2, R2, 1 ;  /* 0x3f80000002027820 */ /* 0x000fcc0000410000 */
[----:B------:R-:W0:Y:S02]  /*4700*/  F2F.F64.F32 R2, R2 ;  /* 0x0000000200027310 */ /* 0x000e240000201800 */
[----:B0-----:R0:W-:Y:S01]  /*4710*/  STG.E.64 desc[UR36][R16.64], R2 ;  /* 0x0000000210007986 */ /* 0x0011e2000c101b24 */
[----:B------:R-:W-:Y:S05]  /*4720*/  BRA `(.L_x_5937) ;  /* 0x0000000800947947 */ /* 0x000fea0003800000 */
.L_x_5932:
        /* <DEDUP_REMOVED lines=12> */
.L_x_5946:
[----:B------:R-:W-:Y:S01]  /*47f0*/  FMUL.FTZ R4, R2, 1 ;  /* 0x3f80000002047820 */ /* 0x000fe20000410000 */
[----:B------:R-:W-:-:S05]  /*4800*/  CS2R R6, SRZ ;  /* 0x0000000000067805 */ /* 0x000fca000001ff00 */
[----:B------:R-:W0:Y:S02]  /*4810*/  F2F.F64.F32 R4, R4 ;  /* 0x0000000400047310 */ /* 0x000e240000201800 */
[----:B0-----:R0:W-:Y:S01]  /*4820*/  STG.E.128 desc[UR36][R16.64], R4 ;  /* 0x0000000410007986 */ /* 0x0011e2000c101d24 */
[----:B------:R-:W-:Y:S05]  /*4830*/  BRA `(.L_x_5937) ;  /* 0x0000000800507947 */ /* 0x000fea0003800000 */
.L_x_5945:
        /* <DEDUP_REMOVED lines=20> */
.L_x_5950:
[----:B------:R-:W-:Y:S05]  /*4980*/  BSYNC B0 ;  /* 0x0000000000007941 */ /* 0x000fea0003800000 */
.L_x_5949:
[----:B------:R-:W-:-:S05]  /*4990*/  LOP3.LUT R5, R0, R5, RZ, 0xfc, !PT ;  /* 0x0000000500057212 */ /* 0x000fca00078efcff */
[----:B------:R0:W-:Y:S01]  /*49a0*/  STG.E.U8 desc[UR36][R16.64], R5 ;  /* 0x0000000510007986 */ /* 0x0001e2000c101124 */
[----:B------:R-:W-:Y:S05]  /*49b0*/  BRA `(.L_x_5937) ;  /* 0x0000000400f07947 */ /* 0x000fea0003800000 */
.L_x_5948:
        /* <DEDUP_REMOVED lines=12> */
.L_x_5952:
[----:B------:R-:W-:Y:S01]  /*4a80*/  IMAD.MOV.U32 R0, RZ, RZ, 0x7f ;  /* 0x0000007fff007424 */ /* 0x000fe200078e00ff */
[----:B------:R-:W-:-:S04]  /*4a90*/  ISETP.GT.U32.AND P0, PT, R4, 0x7f800000, PT ;  /* 0x7f8000000400780c */ /* 0x000fc80003f04070 */
[----:B------:R-:W-:-:S09]  /*4aa0*/  SEL R0, R0, 0x7c, P0 ;  /* 0x0000007c00007807 */ /* 0x000fd20000000000 */
.L_x_5953:
[----:B------:R-:W-:Y:S05]  /*4ab0*/  BSYNC B0 ;  /* 0x0000000000007941 */ /* 0x000fea0003800000 */
.L_x_5951:
[----:B------:R-:W-:-:S04]  /*4ac0*/  LOP3.LUT R2, R2, 0x80000000, RZ, 0xc0, !PT ;  /* 0x8000000002027812 */ /* 0x000fc800078ec0ff */
[----:B------:R-:W-:-:S04]  /*4ad0*/  SHF.R.U32.HI R3, RZ, 0x18, R2 ;  /* 0x00000018ff037819 */ /* 0x000fc80000011602 */
[----:B------:R-:W-:-:S05]  /*4ae0*/  LOP3.LUT R3, R0, R3, RZ, 0xfc, !PT ;  /* 0x0000000300037212 */ /* 0x000fca00078efcff */
[----:B------:R0:W-:Y:S01]  /*4af0*/  STG.E.U8 desc[UR36][R16.64], R3 ;  /* 0x0000000310007986 */ /* 0x0001e2000c101124 */
[----:B------:R-:W-:Y:S05]  /*4b00*/  BRA `(.L_x_5937) ;  /* 0x00000004009c7947 */ /* 0x000fea0003800000 */
.L_x_5947:
[----:B------:R-:W-:-:S05]  /*4b10*/  F2FP.BF16.F32.PACK_AB R2, RZ, R2 ;  /* 0x00000002ff02723e */ /* 0x000fca00000010ff */
[----:B------:R0:W-:Y:S01]  /*4b20*/  STG.E.U16 desc[UR36][R16.64], R2 ;  /* 0x0000000210007986 */ /* 0x0001e2000c101524 */
[----:B------:R-:W-:Y:S05]  /*4b30*/  BRA `(.L_x_5937) ;  /* 0x0000000400907947 */ /* 0x000fea0003800000 */
.L_x_5944:
        /* <DEDUP_REMOVED lines=11> */
.L_x_5956:
        /* <DEDUP_REMOVED lines=16> */
.L_x_5959:
[----:B------:R-:W-:-:S04]  /*4cf0*/  LOP3.LUT R2, R2, 0x80000000, RZ, 0xc0, !PT ;  /* 0x8000000002027812 */ /* 0x000fc800078ec0ff */
[----:B------:R-:W-:-:S04]  /*4d00*/  SHF.R.U32.HI R3, RZ, 0x18, R2 ;  /* 0x00000018ff037819 */ /* 0x000fc80000011602 */
[----:B------:R-:W-:-:S04]  /*4d10*/  LOP3.LUT R0, R0, R3, RZ, 0xfc, !PT ;  /* 0x0000000300007212 */ /* 0x000fc800078efcff */
[----:B------:R-:W-:-:S07]  /*4d20*/  PRMT R8, R0, 0x7610, R8 ;  /* 0x0000761000087816 */ /* 0x000fce0000000008 */
.L_x_5958:
[----:B------:R-:W-:Y:S05]  /*4d30*/  BSYNC B0 ;  /* 0x0000000000007941 */ /* 0x000fea0003800000 */
.L_x_5957:
[----:B------:R0:W-:Y:S01]  /*4d40*/  STG.E.U8 desc[UR36][R16.64], R8 ;  /* 0x0000000810007986 */ /* 0x0001e2000c101124 */
[----:B------:R-:W-:Y:S05]  /*4d50*/  BRA `(.L_x_5937) ;  /* 0x0000000400087947 */ /* 0x000fea0003800000 */
.L_x_5955:
        /* <DEDUP_REMOVED lines=16> */
.L_x_5962:
[----:B------:R-:W-:-:S04]  /*4e60*/  LOP3.LUT R2, R2, 0x80000000, RZ, 0xc0, !PT ;  /* 0x8000000002027812 */ /* 0x000fc800078ec0ff */
[----:B------:R-:W-:-:S04]  /*4e70*/  SHF.R.U32.HI R3, RZ, 0x18, R2 ;  /* 0x00000018ff037819 */ /* 0x000fc80000011602 */
[----:B------:R-:W-:-:S04]  /*4e80*/  LOP3.LUT R0, R0, R3, RZ, 0xfc, !PT ;  /* 0x0000000300007212 */ /* 0x000fc800078efcff */
[----:B------:R-:W-:-:S07]  /*4e90*/  PRMT R8, R0, 0x7610, R8 ;  /* 0x0000761000087816 */ /* 0x000fce0000000008 */
.L_x_5961:
[----:B------:R-:W-:Y:S05]  /*4ea0*/  BSYNC B0 ;  /* 0x0000000000007941 */ /* 0x000fea0003800000 */
.L_x_5960:
[----:B------:R3:W-:Y:S01]  /*4eb0*/  STG.E.U8 desc[UR36][R16.64], R8 ;  /* 0x0000000810007986 */ /* 0x0007e2000c101124 */
[----:B------:R-:W-:Y:S05]  /*4ec0*/  BRA `(.L_x_5937) ;  /* 0x0000000000ac7947 */ /* 0x000fea0003800000 */
.L_x_5954:
        /* <DEDUP_REMOVED lines=21> */
.L_x_5936:
        /* <DEDUP_REMOVED lines=16> */
.L_x_5965:
[----:B------:R-:W-:Y:S05]  /*5120*/  BRA `(.L_x_5937) ;  /* 0x0000000000147947 */ /* 0x000fea0003800000 */
.L_x_5964:
[----:B------:R-:W0:Y:S02]  /*5130*/  F2I.U64.TRUNC R2, R2 ;  /* 0x0000000200027311 */ /* 0x000e24000020d800 */
[----:B0-----:R2:W-:Y:S01]  /*5140*/  STG.E.64 desc[UR36][R16.64], R2 ;  /* 0x0000000210007986 */ /* 0x0015e2000c101b24 */
[----:B------:R-:W-:Y:S05]  /*5150*/  BRA `(.L_x_5937) ;  /* 0x0000000000087947 */ /* 0x000fea0003800000 */
.L_x_5963:
[----:B------:R-:W0:Y:S02]  /*5160*/  F2I.FTZ.U32.TRUNC.NTZ R3, R2 ;  /* 0x0000000200037305 */ /* 0x000e24000021f000 */
[----:B0-----:R0:W-:Y:S02]  /*5170*/  STG.E desc[UR36][R16.64], R3 ;  /* 0x0000000310007986 */ /* 0x0011e4000c101924 */
.L_x_5937:
[----:B------:R-:W-:-:S04]  /*5180*/  IMAD R18, R23, 0x200, R18 ;  /* 0x0000020017127824 */ /* 0x000fc800078e0212 */
[----:B------:R-:W-:-:S07]  /*5190*/  VIADD R19, R18, 0x80 ;  /* 0x0000008012137836 */ /* 0x000fce0000000000 */
.L_x_5846:
[----:B------:R-:W-:Y:S05]  /*51a0*/  BSYNC B7 ;  /* 0x0000000000077941 */ /* 0x000fea0003800000 */
.L_x_5845:
        /* <DEDUP_REMOVED lines=384> */
.L_x_5968:
        /* <DEDUP_REMOVED lines=20> */
[----:B--2---:R2:W3:Y:S01]  /*6af0*/  I2F.S16 R22, R2 ;  /* 0x0000000200167306 */ /* 0x0044e20000101400 */
[----:B------:R-:W-:Y:S05]  /*6b00*/  BRA `(.L_x_5975) ;  /* 0x0000000c00387947 */ /* 0x000fea0003800000 */
.L_x_5973:
[----:B------:R-:W2:Y:S02]  /*6b10*/  LDG.E.U8 R2, desc[UR36][R2.64] ;  /* 0x0000002402027981 */ /* 0x000ea4000c1e1100 */
[----:B--2---:R-:W-:Y:S01]  /*6b20*/  I2FP.F32.U32 R22, R2 ;  /* 0x0000000200167245 */ /* 0x004fe20000201000 */
[----:B------:R-:W-:Y:S06]  /*6b30*/  BRA `(.L_x_5975) ;  /* 0x0000000c002c7947 */ /* 0x000fec0003800000 */
.L_x_5972:
        /* <DEDUP_REMOVED lines=9> */
.L_x_5977:
[----:B------:R-:W2:Y:S02]  /*6bd0*/  LDG.E R2, desc[UR36][R2.64] ;  /* 0x0000002402027981 */ /* 0x000ea4000c1e1900 */
[----:B--2---:R-:W-:Y:S01]  /*6be0*/  I2FP.F32.S32 R22, R2 ;  /* 0x0000000200167245 */ /* 0x004fe20000201400 */
[----:B------:R-:W-:Y:S06]  /*6bf0*/  BRA `(.L_x_5975) ;  /* 0x0000000800fc7947 */ /* 0x000fec0003800000 */
.L_x_5976:
[----:B------:R-:W2:Y:S02]  /*6c00*/  LDG.E.U16 R2, desc[UR36][R2.64] ;  /* 0x0000002402027981 */ /* 0x000ea4000c1e1500 */
[----:B--2---:R0:W1:Y:S01]  /*6c10*/  I2F.S16 R22, R2 ;  /* 0x0000000200167306 */ /* 0x0040620000101400 */
[----:B------:R-:W-:Y:S05]  /*6c20*/  BRA `(.L_x_5975) ;  /* 0x0000000800f07947 */ /* 0x000fea0003800000 */
.L_x_5971:
        /* <DEDUP_REMOVED lines=8> */
.L_x_5979:
[----:B------:R-:W2:Y:S02]  /*6cb0*/  LDG.E.U16 R2, desc[UR36][R2.64] ;  /* 0x0000002402027981 */ /* 0x000ea4000c1e1500 */
[----:B--2---:R-:W-:Y:S01]  /*6cc0*/  HADD2.F32 R22, -RZ, R2.H0_H0 ;  /* 0x20000002ff167230 */ /* 0x004fe20000004100 */
[----:B------:R-:W-:Y:S06]  /*6cd0*/  BRA `(.L_x_5975) ;  /* 0x0000000800c47947 */ /* 0x000fec0003800000 */
.L_x_5978:
        /* <DEDUP_REMOVED lines=8> */
.L_x_5981:
[----:B------:R-:W2:Y:S02]  /*6d60*/  LDG.E.U16 R2, desc[UR36][R2.64] ;  /* 0x0000002402027981 */ /* 0x000ea4000c1e1500 */
[----:B--2---:R-:W-:Y:S01]  /*6d70*/  HADD2.F32 R22, -RZ, R2.H0_H0 ;  /* 0x20000002ff167230 */ /* 0x004fe20000004100 */
[----:B------:R-:W-:Y:S06]  /*6d80*/  BRA `(.L_x_5975) ;  /* 0x0000000800987947 */ /* 0x000fec0003800000 */
.L_x_5980:
[----:B------:R-:W2:Y:S01]  /*6d90*/  LDG.E.64 R2, desc[UR36][R2.64] ;  /* 0x0000002402027981 */ /* 0x000ea2000c1e1b00 */
[----:B------:R-:W-:Y:S01]  /*6da0*/  UMOV UR4, 0xf0000000 ;  /* 0xf000000000047882 */ /* 0x000fe20000000000 */
[----:B------:R-:W-:Y:S01]  /*6db0*/  UMOV UR5, 0x380fffff ;  /* 0x380fffff00057882 */ /* 0x000fe20000000000 */
[----:B--2---:R-:W0:Y:S01]  /*6dc0*/  F2F.F32.F64 R22, R2 ;  /* 0x0000000200167310 */ /* 0x004e220000301000 */
[----:B------:R-:W-:-:S14]  /*6dd0*/  DSETP.GEU.AND P0, PT, |R2|, UR4, PT ;  /* 0x0000000402007e2a */ /* 0x000fdc000bf0e200 */
[----:B0-----:R-:W-:Y:S01]  /*6de0*/  @!P0 FMUL R22, R22, 1.175494350822287508e-38 ;  /* 0x0080000016168820 */ /* 0x001fe20000400000 */
[----:B------:R-:W-:Y:S06]  /*6df0*/  BRA `(.L_x_5975) ;  /* 0x00000008007c7947 */ /* 0x000fec0003800000 */
.L_x_5970:
        /* <DEDUP_REMOVED lines=12> */
.L_x_5984:
[----:B------:R-:W2:Y:S01]  /*6ec0*/  LDG.E.64 R2, desc[UR36][R2.64] ;  /* 0x0000002402027981 */ /* 0x000ea2000c1e1b00 */
[----:B------:R-:W-:Y:S01]  /*6ed0*/  UMOV UR4, 0xf0000000 ;  /* 0xf000000000047882 */ /* 0x000fe20000000000 */
[----:B------:R-:W-:Y:S01]  /*6ee0*/  UMOV UR5, 0x380fffff ;  /* 0x380fffff00057882 */ /* 0x000fe20000000000 */
[----:B--2---:R-:W0:Y:S01]  /*6ef0*/  F2F.F32.F64 R22, R2 ;  /* 0x0000000200167310 */ /* 0x004e220000301000 */
[----:B------:R-:W-:-:S14]  /*6f00*/  DSETP.GEU.AND P0, PT, |R2|, UR4, PT ;  /* 0x0000000402007e2a */ /* 0x000fdc000bf0e200 */
[----:B0-----:R-:W-:Y:S01]  /*6f10*/  @!P0 FMUL R22, R22, 1.175494350822287508e-38 ;  /* 0x0080000016168820 */ /* 0x001fe20000400000 */
[----:B------:R-:W-:Y:S06]  /*6f20*/  BRA `(.L_x_5975) ;  /* 0x0000000800307947 */ /* 0x000fec0003800000 */
.L_x_5983:
        /* <DEDUP_REMOVED lines=26> */
.L_x_5986:
        /* <DEDUP_REMOVED lines=13> */
.L_x_5985:
[----:B------:R-:W2:Y:S02]  /*71a0*/  LDG.E.U16 R2, desc[UR36][R2.64] ;  /* 0x0000002402027981 */ /* 0x000ea4000c1e1500 */
[----:B--2---:R-:W-:Y:S01]  /*71b0*/  IMAD.U32 R22, R2, 0x10000, RZ ;  /* 0x0001000002167824 */ /* 0x004fe200078e00ff */
[----:B------:R-:W-:Y:S06]  /*71c0*/  BRA `(.L_x_5975) ;  /* 0x0000000400887947 */ /* 0x000fec0003800000 */
.L_x_5982:
        /* <DEDUP_REMOVED lines=11> */
.L_x_5989:
        /* <DEDUP_REMOVED lines=20> */
.L_x_5991:
[----:B------:R-:W-:Y:S05]  /*73c0*/  BSYNC B0 ;  /* 0x0000000000007941 */ /* 0x000fea0003800000 */
.L_x_5990:
[----:B------:R-:W-:Y:S01]  /*73d0*/  IMAD.SHL.U32 R2, R2, 0x100000, RZ ;  /* 0x0010000002027824 */ /* 0x000fe200078e00ff */
[----:B------:R-:W-:-:S04]  /*73e0*/  LEA R3, R0, 0x3b800000, 0x17 ;  /* 0x3b80000000037811 */ /* 0x000fc800078eb8ff */
[----:B------:R-:W-:Y:S01]  /*73f0*/  LOP3.LUT R22, R3, R2, R22, 0xfe, !PT ;  /* 0x0000000203167212 */ /* 0x000fe200078efe16 */
[----:B------:R-:W-:Y:S06]  /*7400*/  BRA `(.L_x_5975) ;  /* 0x0000000000f87947 */ /* 0x000fec0003800000 */
.L_x_5988:
        /* <DEDUP_REMOVED lines=20> */
.L_x_5993:
[----:B------:R-:W-:Y:S05]  /*7550*/  BSYNC B0 ;  /* 0x0000000000007941 */ /* 0x000fea0003800000 */
.L_x_5992:
[----:B------:R-:W-:Y:S01]  /*7560*/  IMAD.SHL.U32 R2, R2, 0x200000, RZ ;  /* 0x0020000002027824 */ /* 0x000fe200078e00ff */
[----:B------:R-:W-:-:S04]  /*7570*/  LEA R3, R0, 0x37800000, 0x17 ;  /* 0x3780000000037811 */ /* 0x000fc800078eb8ff */
[----:B------:R-:W-:Y:S01]  /*7580*/  LOP3.LUT R22, R3, R2, R22, 0xfe, !PT ;  /* 0x0000000203167212 */ /* 0x000fe200078efe16 */
[----:B------:R-:W-:Y:S06]  /*7590*/  BRA `(.L_x_5975) ;  /* 0x0000000000947947 */ /* 0x000fec0003800000 */
.L_x_5987:
        /* <DEDUP_REMOVED lines=14> */
.L_x_5974:
        /* <DEDUP_REMOVED lines=16> */
.L_x_5996:
[----:B------:R-:W-:Y:S01]  /*7780*/  IMAD.MOV.U32 R22, RZ, RZ, RZ ;  /* 0x000000ffff167224 */ /* 0x000fe200078e00ff */
[----:B------:R-:W-:Y:S06]  /*7790*/  BRA `(.L_x_5975) ;  /* 0x0000000000147947 */ /* 0x000fec0003800000 */
.L_x_5995:
[----:B------:R-:W2:Y:S02]  /*77a0*/  LDG.E.64 R2, desc[UR36][R2.64] ;  /* 0x0000002402027981 */ /* 0x000ea4000c1e1b00 */
[----:B--2---:R0:W1:Y:S01]  /*77b0*/  I2F.U64 R22, R2 ;  /* 0x0000000200167312 */ /* 0x0040620000301000 */
[----:B------:R-:W-:Y:S05]  /*77c0*/  BRA `(.L_x_5975) ;  /* 0x0000000000087947 */ /* 0x000fea0003800000 */
.L_x_5994:
[----:B------:R-:W2:Y:S02]  /*77d0*/  LDG.E R2, desc[UR36][R2.64] ;  /* 0x0000002402027981 */ /* 0x000ea4000c1e1900 */
[----:B--2---:R-:W-:-:S07]  /*77e0*/  I2FP.F32.U32 R22, R2 ;  /* 0x0000000200167245 */ /* 0x004fce0000201000 */
.L_x_5975:
[----:B------:R-:W-:Y:S05]  /*77f0*/  BSYNC B6 ;  /* 0x0000000000067941 */ /* 0x000fea0003800000 */
.L_x_5969:
[----:B------:R-:W1:Y:S01]  /*7800*/  LDC.U8 R4, c[0x0][0x4fb] ;  /* 0x00013ec0ff047b82 */ /* 0x000e620000000000 */
[----:B------:R-:W-:Y:S01]  /*7810*/  ULDC.64 UR4, c[0x0][0x4e8] ;  /* 0x00013a0000047ab9 */ /* 0x000fe20000000a00 */
[----:B------:R-:W-:Y:S01]  /*7820*/  BSSY B6, `(.L_x_5997) ;  /* 0x00000df000067945 */ /* 0x000fe20003800000 */
[----:B0-2-4-:R-:W-:-:S05]  /*7830*/  IADD3 R2, P0, R23, UR4, RZ ;  /* 0x0000000417027c10 */ /* 0x015fca000ff1e0ff */
        /* <DEDUP_REMOVED lines=15> */
.L_x_6001:
[----:B------:R-:W2:Y:S02]  /*7930*/  LDG.E.U8 R2, desc[UR36][R2.64] ;  /* 0x0000002402027981 */ /* 0x000ea4000c1e1100 */
[----:B--2---:R-:W-:Y:S01]  /*7940*/  I2FP.F32.U32 R23, R2 ;  /* 0x0000000200177245 */ /* 0x004fe20000201000 */
[----:B------:R-:W-:Y:S06]  /*7950*/  BRA `(.L_x_6003) ;  /* 0x0000000c002c7947 */ /* 0x000fec0003800000 */
.L_x_6000:
[----:B------:R-:W-:-:S13]  /*7960*/  ISETP.NE.AND P0, PT, R0, 0x2, PT ;  /* 0x000000020000780c */ /* 0x000fda0003f05270 */
[----:B------:R-:W-:Y:S05]  /*7970*/  @!P0 BRA `(.L_x_6004) ;  /* 0x0000000000288947 */ /* 0x000fea0003800000 */
[----:B------:R-:W-:-:S13]  /*7980*/  ISETP.NE.AND P0, PT, R0, 0x3, PT ;  /* 0x000000030000780c */ /* 0x000fda0003f05270 */
[----:B------:R-:W-:Y:S05]  /*7990*/  @!P0 BRA `(.L_x_6005) ;  /* 0x0000000000148947 */ /* 0x000fea0003800000 */
[----:B------:R-:W-:-:S13]  /*79a0*/  ISETP.NE.AND P0, PT, R0, 0x4, PT ;  /* 0x000000040000780c */ /* 0x000fda0003f05270 */
[----:B------:R-:W-:Y:S05]  /*79b0*/  @P0 BRA `(.L_x_6002) ;  /* 0x0000000800b80947 */ /* 0x000fea0003800000 */
[----:B------:R-:W2:Y:S02]  /*79c0*/  LDG.E.64 R2, desc[UR36][R2.64] ;  /* 0x0000002402027981 */ /* 0x000ea4000c1e1b00 */
[----:B--2---:R2:W4:Y:S01]  /*79d0*/  I2F.S64 R23, R2 ;  /* 0x0000000200177312 */ /* 0x0045220000301400 */
[----:B------:R-:W-:Y:S05]  /*79e0*/  BRA `(.L_x_6003) ;  /* 0x0000000c00087947 */ /* 0x000fea0003800000 */
.L_x_6005:
[----:B------:R-:W2:Y:S02]  /*79f0*/  LDG.E R2, desc[UR36][R2.64] ;  /* 0x0000002402027981 */ /* 0x000ea4000c1e1900 */
[----:B--2---:R-:W-:Y:S01]  /*7a00*/  I2FP.F32.S32 R23, R2 ;  /* 0x0000000200177245 */ /* 0x004fe20000201400 */
[----:B------:R-:W-:Y:S06]  /*7a10*/  BRA `(.L_x_6003) ;  /* 0x0000000800fc7947 */ /* 0x000fec0003800000 */
.L_x_6004:
[----:B------:R-:W2:Y:S02]  /*7a20*/  LDG.E.U16 R2, desc[UR36][R2.64] ;  /* 0x0000002402027981 */ /* 0x000ea4000c1e1500 */
[----:B--2---:R0:W1:Y:S01]  /*7a30*/  I2F.S16 R23, R2 ;  /* 0x0000000200177306 */ /* 0x0040620000101400 */
[----:B------:R-:W-:Y:S05]  /*7a40*/  BRA `(.L_x_6003) ;  /* 0x0000000800f07947 */ /* 0x000fea0003800000 */
.L_x_5999:
        /* <DEDUP_REMOVED lines=8> */
.L_x_6007:
[----:B------:R-:W2:Y:S02]  /*7ad0*/  LDG.E.U16 R2, desc[UR36][R2.64] ;  /* 0x0000002402027981 */ /* 0x000ea4000c1e1500 */
[----:B--2---:R-:W-:Y:S01]  /*7ae0*/  HADD2.F32 R23, -RZ, R2.H0_H0 ;  /* 0x20000002ff177230 */ /* 0x004fe20000004100 */
[----:B------:R-:W-:Y:S06]  /*7af0*/  BRA `(.L_x_6003) ;  /* 0x0000000800c47947 */ /* 0x000fec0003800000 */
.L_x_6006:
        /* <DEDUP_REMOVED lines=8> */
.L_x_6009:
[----:B------:R-:W2:Y:S02]  /*7b80*/  LDG.E.U16 R2, desc[UR36][R2.64] ;  /* 0x0000002402027981 */ /* 0x000ea4000c1e1500 */
[----:B--2---:R-:W-:Y:S01]  /*7b90*/  HADD2.F32 R23, -RZ, R2.H0_H0 ;  /* 0x20000002ff177230 */ /* 0x004fe20000004100 */
[----:B------:R-:W-:Y:S06]  /*7ba0*/  BRA `(.L_x_6003) ;  /* 0x0000000800987947 */ /* 0x000fec0003800000 */
.L_x_6008:
[----:B------:R-:W2:Y:S01]  /*7bb0*/  LDG.E.64 R2, desc[UR36][R2.64] ;  /* 0x0000002402027981 */ /* 0x000ea2000c1e1b00 */
[----:B------:R-:W-:Y:S01]  /*7bc0*/  UMOV UR4, 0xf0000000 ;  /* 0xf000000000047882 */ /* 0x000fe20000000000 */
[----:B------:R-:W-:Y:S01]  /*7bd0*/  UMOV UR5, 0x380fffff ;  /* 0x380fffff00057882 */ /* 0x000fe20000000000 */
[----:B--2---:R-:W0:Y:S01]  /*7be0*/  F2F.F32.F64 R23, R2 ;  /* 0x0000000200177310 */ /* 0x004e220000301000 */
[----:B------:R-:W-:-:S14]  /*7bf0*/  DSETP.GEU.AND P0, PT, |R2|, UR4, PT ;  /* 0x0000000402007e2a */ /* 0x000fdc000bf0e200 */
[----:B0-----:R-:W-:Y:S01]  /*7c00*/  @!P0 FMUL R23, R23, 1.175494350822287508e-38 ;  /* 0x0080000017178820 */ /* 0x001fe20000400000 */
[----:B------:R-:W-:Y:S06]  /*7c10*/  BRA `(.L_x_6003) ;  /* 0x00000008007c7947 */ /* 0x000fec0003800000 */
.L_x_5998:
        /* <DEDUP_REMOVED lines=12> */
.L_x_6012:
[----:B------:R-:W2:Y:S01]  /*7ce0*/  LDG.E.64 R2, desc[UR36][R2.64] ;  /* 0x0000002402027981 */ /* 0x000ea2000c1e1b00 */
[----:B------:R-:W-:Y:S01]  /*7cf0*/  UMOV UR4, 0xf0000000 ;  /* 0xf000000000047882 */ /* 0x000fe20000000000 */
[----:B------:R-:W-:Y:S01]  /*7d00*/  UMOV UR5, 0x380fffff ;  /* 0x380fffff00057882 */ /* 0x000fe20000000000 */
[----:B--2---:R-:W0:Y:S01]  /*7d10*/  F2F.F32.F64 R23, R2 ;  /* 0x0000000200177310 */ /* 0x004e220000301000 */
[----:B------:R-:W-:-:S14]  /*7d20*/  DSETP.GEU.AND P0, PT, |R2|, UR4, PT ;  /* 0x0000000402007e2a */ /* 0x000fdc000bf0e200 */
[----:B0-----:R-:W-:Y:S01]  /*7d30*/  @!P0 FMUL R23, R23, 1.175494350822287508e-38 ;  /* 0x0080000017178820 */ /* 0x001fe20000400000 */
[----:B------:R-:W-:Y:S06]  /*7d40*/  BRA `(.L_x_6003) ;  /* 0x0000000800307947 */ /* 0x000fec0003800000 */
.L_x_6011:
        /* <DEDUP_REMOVED lines=26> */
.L_x_6014:
        /* <DEDUP_REMOVED lines=13> */
.L_x_6013:
[----:B------:R-:W2:Y:S02]  /*7fc0*/  LDG.E.U16 R2, desc[UR36][R2.64] ;  /* 0x0000002402027981 */ /* 0x000ea4000c1e1500 */
[----:B--2---:R-:W-:Y:S01]  /*7fd0*/  IMAD.U32 R23, R2, 0x10000, RZ ;  /* 0x0001000002177824 */ /* 0x004fe200078e00ff */
[----:B------:R-:W-:Y:S06]  /*7fe0*/  BRA `(.L_x_6003) ;  /* 0x0000000400887947 */ /* 0x000fec0003800000 */
.L_x_6010:
        /* <DEDUP_REMOVED lines=11> */
.L_x_6017:
        /* <DEDUP_REMOVED lines=20> */
.L_x_6019:
[----:B------:R-:W-:Y:S05]  /*81e0*/  BSYNC B0 ;  /* 0x0000000000007941 */ /* 0x000fea0003800000 */
.L_x_6018:
[----:B------:R-:W-:Y:S01]  /*81f0*/  IMAD.SHL.U32 R2, R2, 0x100000, RZ ;  /* 0x0010000002027824 */ /* 0x000fe200078e00ff */
[----:B------:R-:W-:-:S04]  /*8200*/  LEA R0, R0, 0x3b800000, 0x17 ;  /* 0x3b80000000007811 */ /* 0x000fc800078eb8ff */
[----:B------:R-:W-:Y:S01]  /*8210*/  LOP3.LUT R23, R0, R2, R23, 0xfe, !PT ;  /* 0x0000000200177212 */ /* 0x000fe200078efe17 */
[----:B------:R-:W-:Y:S06]  /*8220*/  BRA `(.L_x_6003) ;  /* 0x0000000000f87947 */ /* 0x000fec0003800000 */
.L_x_6016:
        /* <DEDUP_REMOVED lines=20> */
.L_x_6021:
[----:B------:R-:W-:Y:S05]  /*8370*/  BSYNC B0 ;  /* 0x0000000000007941 */ /* 0x000fea0003800000 */
.L_x_6020:
[----:B------:R-:W-:Y:S01]  /*8380*/  IMAD.SHL.U32 R2, R2, 0x200000, RZ ;  /* 0x0020000002027824 */ /* 0x000fe200078e00ff */
[----:B------:R-:W-:-:S04]  /*8390*/  LEA R0, R0, 0x37800000, 0x17 ;  /* 0x3780000000007811 */ /* 0x000fc800078eb8ff */
[----:B------:R-:W-:Y:S01]  /*83a0*/  LOP3.LUT R23, R0, R2, R23, 0xfe, !PT ;  /* 0x0000000200177212 */ /* 0x000fe200078efe17 */
[----:B------:R-:W-:Y:S06]  /*83b0*/  BRA `(.L_x_6003) ;  /* 0x0000000000947947 */ /* 0x000fec0003800000 */
.L_x_6015:
        /* <DEDUP_REMOVED lines=14> */
.L_x_6002:
        /* <DEDUP_REMOVED lines=15> */
[----:B0--3-5:R-:W-:Y:S05]  /*8590*/  CALL.ABS.NOINC R2 ;  /* 0x0000000002007343 */ /* 0x029fea0003c00000 */
.L_x_6024:
[----:B------:R-:W-:Y:S01]  /*85a0*/  IMAD.MOV.U32 R23, RZ, RZ, RZ ;  /* 0x000000ffff177224 */ /* 0x000fe200078e00ff */
[----:B------:R-:W-:Y:S06]  /*85b0*/  BRA `(.L_x_6003) ;  /* 0x0000000000147947 */ /* 0x000fec0003800000 */
.L_x_6023:
[----:B------:R-:W2:Y:S02]  /*85c0*/  LDG.E.64 R2, desc[UR36][R2.64] ;  /* 0x0000002402027981 */ /* 0x000ea4000c1e1b00 */
[----:B--2---:R0:W1:Y:S01]  /*85d0*/  I2F.U64 R23, R2 ;  /* 0x0000000200177312 */ /* 0x0040620000301000 */
[----:B------:R-:W-:Y:S05]  /*85e0*/  BRA `(.L_x_6003) ;  /* 0x0000000000087947 */ /* 0x000fea0003800000 */
.L_x_6022:
[----:B------:R-:W2:Y:S02]  /*85f0*/  LDG.E R2, desc[UR36][R2.64] ;  /* 0x0000002402027981 */ /* 0x000ea4000c1e1900 */
[----:B--2---:R-:W-:-:S07]  /*8600*/  I2FP.F32.U32 R23, R2 ;  /* 0x0000000200177245 */ /* 0x004fce0000201000 */
.L_x_6003:
[----:B------:R-:W-:Y:S05]  /*8610*/  BSYNC B6 ;  /* 0x0000000000067941 */ /* 0x000fea0003800000 */
.L_x_5997:
[----:B------:R-:W3:Y:S01]  /*8620*/  LDC.U8 R4, c[0x0][0x4fc] ;  /* 0x00013f00ff047b82 */ /* 0x000ee20000000000 */
[----:B------:R-:W-:Y:S01]  /*8630*/  ULDC.64 UR4, c[0x0][0x4f0] ;  /* 0x00013c0000047ab9 */ /* 0x000fe20000000a00 */
[----:B------:R-:W-:Y:S01]  /*8640*/  BSSY B6, `(.L_x_6025) ;  /* 0x00000df000067945 */ /* 0x000fe20003800000 */
[----:B0-2---:R-:W-:-:S05]  /*8650*/  IADD3 R2, P0, R18, UR4, RZ ;  /* 0x0000000412027c10 */ /* 0x005fca000ff1e0ff */
[----:B------:R-:W-:Y:S01]  /*8660*/  IMAD.X R3, RZ, RZ, UR5, P0 ;  /* 0x00000005ff037e24 */ /* 0x000fe200080e06ff */
[----:B---3--:R-:W-:-:S04]  /*8670*/  PRMT R0, R4, 0x9910, RZ ;  /* 0x0000991004007816 */ /* 0x008fc800000000ff */
        /* <DEDUP_REMOVED lines=13> */
.L_x_6029:
[----:B------:R-:W2:Y:S02]  /*8750*/  LDG.E.U8 R2, desc[UR36][R2.64] ;  /* 0x0000002402027981 */ /* 0x000ea4000c1e1100 */
[----:B--2---:R-:W-:Y:S01]  /*8760*/  I2FP.F32.U32 R5, R2 ;  /* 0x0000000200057245 */ /* 0x004fe20000201000 */
[----:B------:R-:W-:Y:S06]  /*8770*/  BRA `(.L_x_6031) ;  /* 0x0000000c002c7947 */ /* 0x000fec0003800000 */
.L_x_6028:
        /* <DEDUP_REMOVED lines=9> */
.L_x_6033:
[----:B------:R-:W2:Y:S02]  /*8810*/  LDG.E R2, desc[UR36][R2.64] ;  /* 0x0000002402027981 */ /* 0x000ea4000c1e1900 */
[----:B--2---:R-:W-:Y:S01]  /*8820*/  I2FP.F32.S32 R5, R2 ;  /* 0x0000000200057245 */ /* 0x004fe20000201400 */
[----:B------:R-:W-:Y:S06]  /*8830*/  BRA `(.L_x_6031) ;  /* 0x0000000800fc7947 */ /* 0x000fec0003800000 */
.L_x_6032:
[----:B------:R-:W2:Y:S02]  /*8840*/  LDG.E.U16 R2, desc[UR36][R2.64] ;  /* 0x0000002402027981 */ /* 0x000ea4000c1e1500 */
[----:B--2---:R0:W2:Y:S01]  /*8850*/  I2F.S16 R5, R2 ;  /* 0x0000000200057306 */ /* 0x0040a20000101400 */
[----:B------:R-:W-:Y:S05]  /*8860*/  BRA `(.L_x_6031) ;  /* 0x0000000800f07947 */ /* 0x000fea0003800000 */
.L_x_6027:
        /* <DEDUP_REMOVED lines=8> */
.L_x_6035:
[----:B------:R-:W2:Y:S02]  /*88f0*/  LDG.E.U16 R2, desc[UR36][R2.64] ;  /* 0x0000002402027981 */ /* 0x000ea4000c1e1500 */
[----:B--2---:R-:W-:Y:S01]  /*8900*/  HADD2.F32 R5, -RZ, R2.H0_H0 ;  /* 0x20000002ff057230 */ /* 0x004fe20000004100 */
[----:B------:R-:W-:Y:S06]  /*8910*/  BRA `(.L_x_6031) ;  /* 0x0000000800c47947 */ /* 0x000fec0003800000 */
.L_x_6034:
        /* <DEDUP_REMOVED lines=8> */
.L_x_6037:
[----:B------:R-:W2:Y:S02]  /*89a0*/  LDG.E.U16 R2, desc[UR36][R2.64] ;  /* 0x0000002402027981 */ /* 0x000ea4000c1e1500 */
[----:B--2---:R-:W-:Y:S01]  /*89b0*/  HADD2.F32 R5, -RZ, R2.H0_H0 ;  /* 0x20000002ff057230 */ /* 0x004fe20000004100 */
[----:B------:R-:W-:Y:S06]  /*89c0*/  BRA `(.L_x_6031) ;  /* 0x0000000800987947 */ /* 0x000fec0003800000 */
.L_x_6036:
[----:B------:R-:W2:Y:S01]  /*89d0*/  LDG.E.64 R2, desc[UR36][R2.64] ;  /* 0x0000002402027981 */ /* 0x000ea2000c1e1b00 */
[----:B------:R-:W-:Y:S01]  /*89e0*/  UMOV UR4, 0xf0000000 ;  /* 0xf000000000047882 */ /* 0x000fe20000000000 */
[----:B------:R-:W-:Y:S01]  /*89f0*/  UMOV UR5, 0x380fffff ;  /* 0x380fffff00057882 */ /* 0x000fe20000000000 */
[----:B--2---:R-:W0:Y:S01]  /*8a00*/  F2F.F32.F64 R5, R2 ;  /* 0x0000000200057310 */ /* 0x004e220000301000 */
[----:B------:R-:W-:-:S14]  /*8a10*/  DSETP.GEU.AND P0, PT, |R2|, UR4, PT ;  /* 0x0000000402007e2a */ /* 0x000fdc000bf0e200 */
[----:B0-----:R-:W-:Y:S01]  /*8a20*/  @!P0 FMUL R5, R5, 1.175494350822287508e-38 ;  /* 0x0080000005058820 */ /* 0x001fe20000400000 */
[----:B------:R-:W-:Y:S06]  /*8a30*/  BRA `(.L_x_6031) ;  /* 0x00000008007c7947 */ /* 0x000fec0003800000 */
.L_x_6026:
        /* <DEDUP_REMOVED lines=12> */
.L_x_6040:
[----:B------:R-:W2:Y:S01]  /*8b00*/  LDG.E.64 R2, desc[UR36][R2.64] ;  /* 0x0000002402027981 */ /* 0x000ea2000c1e1b00 */
[----:B------:R-:W-:Y:S01]  /*8b10*/  UMOV UR4, 0xf0000000 ;  /* 0xf000000000047882 */ /* 0x000fe20000000000 */
[----:B------:R-:W-:Y:S01]  /*8b20*/  UMOV UR5, 0x380fffff ;  /* 0x380fffff00057882 */ /* 0x000fe20000000000 */
[----:B--2---:R-:W0:Y:S01]  /*8b30*/  F2F.F32.F64 R5, R2 ;  /* 0x0000000200057310 */ /* 0x004e220000301000 */
[----:B------:R-:W-:-:S14]  /*8b40*/  DSETP.GEU.AND P0, PT, |R2|, UR4, PT ;  /* 0x0000000402007e2a */ /* 0x000fdc000bf0e200 */
[----:B0-----:R-:W-:Y:S01]  /*8b50*/  @!P0 FMUL R5, R5, 1.175494350822287508e-38 ;  /* 0x0080000005058820 */ /* 0x001fe20000400000 */
[----:B------:R-:W-:Y:S06]  /*8b60*/  BRA `(.L_x_6031) ;  /* 0x0000000800307947 */ /* 0x000fec0003800000 */
.L_x_6039:
        /* <DEDUP_REMOVED lines=26> */
.L_x_6042:
        /* <DEDUP_REMOVED lines=13> */
.L_x_6041:
[----:B------:R-:W2:Y:S02]  /*8de0*/  LDG.E.U16 R2, desc[UR36][R2.64] ;  /* 0x0000002402027981 */ /* 0x000ea4000c1e1500 */
[----:B--2---:R-:W-:Y:S01]  /*8df0*/  IMAD.U32 R5, R2, 0x10000, RZ ;  /* 0x0001000002057824 */ /* 0x004fe200078e00ff */
[----:B------:R-:W-:Y:S06]  /*8e00*/  BRA `(.L_x_6031) ;  /* 0x0000000400887947 */ /* 0x000fec0003800000 */
.L_x_6038:
        /* <DEDUP_REMOVED lines=11> */
.L_x_6045:
        /* <DEDUP_REMOVED lines=20> */
.L_x_6047:
[----:B------:R-:W-:Y:S05]  /*9000*/  BSYNC B0 ;  /* 0x0000000000007941 */ /* 0x000fea0003800000 */
.L_x_6046:
[----:B------:R-:W-:Y:S01]  /*9010*/  IMAD.SHL.U32 R2, R2, 0x100000, RZ ;  /* 0x0010000002027824 */ /* 0x000fe200078e00ff */
[----:B------:R-:W-:-:S04]  /*9020*/  LEA R5, R0, 0x3b800000, 0x17 ;  /* 0x3b80000000057811 */ /* 0x000fc800078eb8ff */
[----:B------:R-:W-:Y:S01]  /*9030*/  LOP3.LUT R5, R5, R2, R4, 0xfe, !PT ;  /* 0x0000000205057212 */ /* 0x000fe200078efe04 */
[----:B------:R-:W-:Y:S06]  /*9040*/  BRA `(.L_x_6031) ;  /* 0x0000000000f87947 */ /* 0x000fec0003800000 */
.L_x_6044:
        /* <DEDUP_REMOVED lines=20> */
.L_x_6049:
[----:B------:R-:W-:Y:S05]  /*9190*/  BSYNC B0 ;  /* 0x0000000000007941 */ /* 0x000fea0003800000 */
.L_x_6048:
[----:B------:R-:W-:Y:S01]  /*91a0*/  IMAD.SHL.U32 R2, R2, 0x200000, RZ ;  /* 0x0020000002027824 */ /* 0x000fe200078e00ff */
[----:B------:R-:W-:-:S04]  /*91b0*/  LEA R5, R0, 0x37800000, 0x17 ;  /* 0x3780000000057811 */ /* 0x000fc800078eb8ff */
[----:B------:R-:W-:Y:S01]  /*91c0*/  LOP3.LUT R5, R5, R2, R4, 0xfe, !PT ;  /* 0x0000000205057212 */ /* 0x000fe200078efe04 */
[----:B------:R-:W-:Y:S06]  /*91d0*/  BRA `(.L_x_6031) ;  /* 0x0000000000947947 */ /* 0x000fec0003800000 */
.L_x_6043:
        /* <DEDUP_REMOVED lines=14> */
.L_x_6030:
        /* <DEDUP_REMOVED lines=16> */
.L_x_6052:
[----:B------:R-:W-:Y:S01]  /*93c0*/  IMAD.MOV.U32 R5, RZ, RZ, RZ ;  /* 0x000000ffff057224 */ /* 0x000fe200078e00ff */
[----:B------:R-:W-:Y:S06]  /*93d0*/  BRA `(.L_x_6031) ;  /* 0x0000000000147947 */ /* 0x000fec0003800000 */
.L_x_6051:
[----:B------:R-:W2:Y:S02]  /*93e0*/  LDG.E.64 R2, desc[UR36][R2.64] ;  /* 0x0000002402027981 */ /* 0x000ea4000c1e1b00 */
[----:B--2---:R0:W2:Y:S01]  /*93f0*/  I2F.U64 R5, R2 ;  /* 0x0000000200057312 */ /* 0x0040a20000301000 */
[----:B------:R-:W-:Y:S05]  /*9400*/  BRA `(.L_x_6031) ;  /* 0x0000000000087947 */ /* 0x000fea0003800000 */
.L_x_6050:
[----:B------:R-:W2:Y:S02]  /*9410*/  LDG.E R2, desc[UR36][R2.64] ;  /* 0x0000002402027981 */ /* 0x000ea4000c1e1900 */
[----:B--2---:R-:W-:-:S07]  /*9420*/  I2FP.F32.U32 R5, R2 ;  /* 0x0000000200057245 */ /* 0x004fce0000201000 */
.L_x_6031:
[----:B------:R-:W-:Y:S05]  /*9430*/  BSYNC B6 ;  /* 0x0000000000067941 */ /* 0x000fea0003800000 */
.L_x_6025:
[----:B------:R-:W1:Y:S01]  /*9440*/  LDC.U8 R4, c[0x0][0x4f9] ;  /* 0x00013e40ff047b82 */ /* 0x000e620000000000 */
[----:B0-2--5:R-:W-:Y:S01]  /*9450*/  FSETP.GEU.FTZ.AND P0, PT, |R5|, 0.5, PT ;  /* 0x3f0000000500780b */ /* 0x025fe20003f1e200 */
[----:B-1-34-:R-:W-:Y:S01]  /*9460*/  FADD.FTZ R3, R23, -R22 ;  /* 0x8000001617037221 */ /* 0x01afe20000010000 */
[----:B------:R-:W-:-:S03]  /*9470*/  FADD.FTZ R0, -R5, 1 ;  /* 0x3f80000005007421 */ /* 0x000fc60000010100 */
        /* <DEDUP_REMOVED lines=16> */
.L_x_6056:
[----:B------:R-:W0:Y:S02]  /*9580*/  F2I.S64.TRUNC R22, R22 ;  /* 0x0000001600167311 */ /* 0x000e24000020d900 */
[----:B0-----:R-:W-:-:S05]  /*9590*/  IMAD.MOV.U32 R3, RZ, RZ, R22 ;  /* 0x000000ffff037224 */ /* 0x001fca00078e0016 */
[----:B------:R0:W-:Y:S01]  /*95a0*/  STG.E.U8 desc[UR36][R16.64], R3 ;  /* 0x0000000310007986 */ /* 0x0001e2000c101124 */
[----:B------:R-:W-:Y:S05]  /*95b0*/  BRA `(.L_x_6058) ;  /* 0x0000000c00407947 */ /* 0x000fea0003800000 */
.L_x_6055:
        /* <DEDUP_REMOVED lines=9> */
.L_x_6060:
[----:B------:R-:W0:Y:S02]  /*9650*/  F2I.FTZ.TRUNC.NTZ R3, R22 ;  /* 0x0000001600037305 */ /* 0x000e24000021f100 */
[----:B0-----:R0:W-:Y:S01]  /*9660*/  STG.E desc[UR36][R16.64], R3 ;  /* 0x0000000310007986 */ /* 0x0011e2000c101924 */
[----:B------:R-:W-:Y:S05]  /*9670*/  BRA `(.L_x_6058) ;  /* 0x0000000c00107947 */ /* 0x000fea0003800000 */
.L_x_6059:
[----:B------:R-:W0:Y:S02]  /*9680*/  F2I.FTZ.TRUNC.NTZ R3, R22 ;  /* 0x0000001600037305 */ /* 0x000e24000021f100 */
[----:B0-----:R0:W-:Y:S01]  /*9690*/  STG.E.U16 desc[UR36][R16.64], R3 ;  /* 0x0000000310007986 */ /* 0x0011e2000c101524 */
[----:B------:R-:W-:Y:S05]  /*96a0*/  BRA `(.L_x_6058) ;  /* 0x0000000c00047947 */ /* 0x000fea0003800000 */
.L_x_6054:
        /* <DEDUP_REMOVED lines=8> */
.L_x_6062:
[----:B------:R-:W-:-:S05]  /*9730*/  F2FP.F16.F32.PACK_AB R22, RZ, R22 ;  /* 0x00000016ff16723e */ /* 0x000fca00000000ff */
[----:B------:R0:W-:Y:S01]  /*9740*/  STG.E.U16 desc[UR36][R16.64], R22 ;  /* 0x0000001610007986 */ /* 0x0001e2000c101524 */
[----:B------:R-:W-:Y:S05]  /*9750*/  BRA `(.L_x_6058) ;  /* 0x0000000800d87947 */ /* 0x000fea0003800000 */
.L_x_6061:
        /* <DEDUP_REMOVED lines=9> */
.L_x_6064:
[----:B------:R-:W-:-:S04]  /*97f0*/  F2FP.F16.F32.PACK_AB R3, RZ, R22 ;  /* 0x00000016ff03723e */ /* 0x000fc800000000ff */
[----:B------:R-:W-:-:S05]  /*9800*/  PRMT R3, R3, 0x5410, RZ ;  /* 0x0000541003037816 */ /* 0x000fca00000000ff */
[----:B------:R3:W-:Y:S01]  /*9810*/  STG.E desc[UR36][R16.64], R3 ;  /* 0x0000000310007986 */ /* 0x0007e2000c101924 */
[----:B------:R-:W-:Y:S05]  /*9820*/  BRA `(.L_x_6058) ;  /* 0x0000000800a47947 */ /* 0x000fea0003800000 */
.L_x_6063:
[----:B------:R-:W-:-:S06]  /*9830*/  FMUL.FTZ R2, R22, 1 ;  /* 0x3f80000016027820 */ /* 0x000fcc0000410000 */
[----:B------:R-:W0:Y:S02]  /*9840*/  F2F.F64.F32 R2, R2 ;  /* 0x0000000200027310 */ /* 0x000e240000201800 */
[----:B0-----:R4:W-:Y:S01]  /*9850*/  STG.E.64 desc[UR36][R16.64], R2 ;  /* 0x0000000210007986 */ /* 0x0019e2000c101b24 */
[----:B------:R-:W-:Y:S05]  /*9860*/  BRA `(.L_x_6058) ;  /* 0x0000000800947947 */ /* 0x000fea0003800000 */
.L_x_6053:
        /* <DEDUP_REMOVED lines=12> */
.L_x_6067:
[----:B------:R-:W-:Y:S01]  /*9930*/  FMUL.FTZ R4, R22, 1 ;  /* 0x3f80000016047820 */ /* 0x000fe20000410000 */
[----:B------:R-:W-:-:S05]  /*9940*/  CS2R R6, SRZ ;  /* 0x0000000000067805 */ /* 0x000fca000001ff00 */
[----:B------:R-:W0:Y:S02]  /*9950*/  F2F.F64.F32 R4, R4 ;  /* 0x0000000400047310 */ /* 0x000e240000201800 */
[----:B0-----:R0:W-:Y:S01]  /*9960*/  STG.E.128 desc[UR36][R16.64], R4 ;  /* 0x0000000410007986 */ /* 0x0011e2000c101d24 */
[----:B------:R-:W-:Y:S05]  /*9970*/  BRA `(.L_x_6058) ;  /* 0x0000000800507947 */ /* 0x000fea0003800000 */
.L_x_6066:
        /* <DEDUP_REMOVED lines=20> */
.L_x_6071:
[----:B------:R-:W-:Y:S05]  /*9ac0*/  BSYNC B0 ;  /* 0x0000000000007941 */ /* 0x000fea0003800000 */
.L_x_6070:
[----:B------:R-:W-:-:S05]  /*9ad0*/  LOP3.LUT R5, R0, R5, RZ, 0xfc, !PT ;  /* 0x0000000500057212 */ /* 0x000fca00078efcff */
[----:B------:R0:W-:Y:S01]  /*9ae0*/  STG.E.U8 desc[UR36][R16.64], R5 ;  /* 0x0000000510007986 */ /* 0x0001e2000c101124 */
[----:B------:R-:W-:Y:S05]  /*9af0*/  BRA `(.L_x_6058) ;  /* 0x0000000400f07947 */ /* 0x000fea0003800000 */
.L_x_6069:
        /* <DEDUP_REMOVED lines=12> */
.L_x_6073:
[----:B------:R-:W-:Y:S01]  /*9bc0*/  IMAD.MOV.U32 R0, RZ, RZ, 0x7f ;  /* 0x0000007fff007424 */ /* 0x000fe200078e00ff */
[----:B------:R-:W-:-:S04]  /*9bd0*/  ISETP.GT.U32.AND P0, PT, R2, 0x7f800000, PT ;  /* 0x7f8000000200780c */ /* 0x000fc80003f04070 */
[----:B------:R-:W-:-:S09]  /*9be0*/  SEL R0, R0, 0x7c, P0 ;  /* 0x0000007c00007807 */ /* 0x000fd20000000000 */
.L_x_6074:
[----:B------:R-:W-:Y:S05]  /*9bf0*/  BSYNC B0 ;  /* 0x0000000000007941 */ /* 0x000fea0003800000 */
.L_x_6072:
[----:B------:R-:W-:-:S04]  /*9c00*/  LOP3.LUT R22, R22, 0x80000000, RZ, 0xc0, !PT ;  /* 0x8000000016167812 */ /* 0x000fc800078ec0ff */
[----:B------:R-:W-:-:S04]  /*9c10*/  SHF.R.U32.HI R3, RZ, 0x18, R22 ;  /* 0x00000018ff037819 */ /* 0x000fc80000011616 */
[----:B------:R-:W-:-:S05]  /*9c20*/  LOP3.LUT R3, R0, R3, RZ, 0xfc, !PT ;  /* 0x0000000300037212 */ /* 0x000fca00078efcff */
[----:B------:R0:W-:Y:S01]  /*9c30*/  STG.E.U8 desc[UR36][R16.64], R3 ;  /* 0x0000000310007986 */ /* 0x0001e2000c101124 */
[----:B------:R-:W-:Y:S05]  /*9c40*/  BRA `(.L_x_6058) ;  /* 0x00000004009c7947 */ /* 0x000fea0003800000 */
.L_x_6068:
[----:B------:R-:W-:-:S05]  /*9c50*/  F2FP.BF16.F32.PACK_AB R22, RZ, R22 ;  /* 0x00000016ff16723e */ /* 0x000fca00000010ff */
[----:B------:R0:W-:Y:S01]  /*9c60*/  STG.E.U16 desc[UR36][R16.64], R22 ;  /* 0x0000001610007986 */ /* 0x0001e2000c101524 */
[----:B------:R-:W-:Y:S05]  /*9c70*/  BRA `(.L_x_6058) ;  /* 0x0000000400907947 */ /* 0x000fea0003800000 */
.L_x_6065:
        /* <DEDUP_REMOVED lines=11> */
.L_x_6077:
        /* <DEDUP_REMOVED lines=16> */
.L_x_6080:
[----:B------:R-:W-:-:S04]  /*9e30*/  LOP3.LUT R22, R22, 0x80000000, RZ, 0xc0, !PT ;  /* 0x8000000016167812 */ /* 0x000fc800078ec0ff */
[----:B------:R-:W-:-:S04]  /*9e40*/  SHF.R.U32.HI R3, RZ, 0x18, R22 ;  /* 0x00000018ff037819 */ /* 0x000fc80000011616 */
[----:B------:R-:W-:-:S04]  /*9e50*/  LOP3.LUT R0, R0, R3, RZ, 0xfc, !PT ;  /* 0x0000000300007212 */ /* 0x000fc800078efcff */
[----:B------:R-:W-:-:S07]  /*9e60*/  PRMT R8, R0, 0x7610, R8 ;  /* 0x0000761000087816 */ /* 0x000fce0000000008 */
.L_x_6079:
[----:B------:R-:W-:Y:S05]  /*9e70*/  BSYNC B0 ;  /* 0x0000000000007941 */ /* 0x000fea0003800000 */
.L_x_6078:
[----:B------:R0:W-:Y:S01]  /*9e80*/  STG.E.U8 desc[UR36][R16.64], R8 ;  /* 0x0000000810007986 */ /* 0x0001e2000c101124 */
[----:B------:R-:W-:Y:S05]  /*9e90*/  BRA `(.L_x_6058) ;  /* 0x0000000400087947 */ /* 0x000fea0003800000 */
.L_x_6076:
        /* <DEDUP_REMOVED lines=16> */
.L_x_6083:
[----:B------:R-:W-:-:S04]  /*9fa0*/  LOP3.LUT R22, R22, 0x80000000, RZ, 0xc0, !PT ;  /* 0x8000000016167812 */ /* 0x000fc800078ec0ff */
[----:B------:R-:W-:-:S04]  /*9fb0*/  SHF.R.U32.HI R3, RZ, 0x18, R22 ;  /* 0x00000018ff037819 */ /* 0x000fc80000011616 */
[----:B------:R-:W-:-:S04]  /*9fc0*/  LOP3.LUT R0, R0, R3, RZ, 0xfc, !PT ;  /* 0x0000000300007212 */ /* 0x000fc800078efcff */
[----:B------:R-:W-:-:S07]  /*9fd0*/  PRMT R8, R0, 0x7610, R8 ;  /* 0x0000761000087816 */ /* 0x000fce0000000008 */
.L_x_6082:
[----:B------:R-:W-:Y:S05]  /*9fe0*/  BSYNC B0 ;  /* 0x0000000000007941 */ /* 0x000fea0003800000 */
.L_x_6081:
[----:B------:R0:W-:Y:S01]  /*9ff0*/  STG.E.U8 desc[UR36][R16.64], R8 ;  /* 0x0000000810007986 */ /* 0x0001e2000c101124 */
[----:B------:R-:W-:Y:S05]  /*a000*/  BRA `(.L_x_6058) ;  /* 0x0000000000ac7947 */ /* 0x000fea0003800000 */
.L_x_6075:
        /* <DEDUP_REMOVED lines=21> */
.L_x_6057:
        /* <DEDUP_REMOVED lines=16> */
.L_x_6086:
[----:B------:R-:W-:Y:S05]  /*a260*/  BRA `(.L_x_6058) ;  /* 0x0000000000147947 */ /* 0x000fea0003800000 */
.L_x_6085:
[----:B------:R-:W0:Y:S02]  /*a270*/  F2I.U64.TRUNC R22, R22 ;  /* 0x0000001600167311 */ /* 0x000e24000020d800 */
[----:B0-----:R0:W-:Y:S01]  /*a280*/  STG.E.64 desc[UR36][R16.64], R22 ;  /* 0x0000001610007986 */ /* 0x0011e2000c101b24 */
[----:B------:R-:W-:Y:S05]  /*a290*/  BRA `(.L_x_6058) ;  /* 0x0000000000087947 */ /* 0x000fea0003800000 */
.L_x_6084:
[----:B------:R-:W0:Y:S02]  /*a2a0*/  F2I.FTZ.U32.TRUNC.NTZ R3, R22 ;  /* 0x0000001600037305 */ /* 0x000e24000021f000 */
[----:B0-----:R0:W-:Y:S02]  /*a2b0*/  STG.E desc[UR36][R16.64], R3 ;  /* 0x0000000310007986 */ /* 0x0011e4000c101924 */
.L_x_6058:
[----:B------:R-:W-:-:S07]  /*a2c0*/  VIADD R19, R19, 0x80 ;  /* 0x0000008013137836 */ /* 0x000fce0000000000 */
.L_x_5967:
[----:B------:R-:W-:Y:S05]  /*a2d0*/  BSYNC B7 ;  /* 0x0000000000077941 */ /* 0x000fea0003800000 */
.L_x_5966:
[----:B------:R-:W-:Y:S01]  /*a2e0*/  ULDC UR4, c[0x0][0x210] ;  /* 0x0000840000047ab9 */ /* 0x000fe20000000800 */
[----:B------:R-:W-:Y:S01]  /*a2f0*/  BSSY B7, `(.L_x_6087) ;  /* 0x0000511000077945 */ /* 0x000fe20003800000 */
[----:B------:R-:W-:-:S13]  /*a300*/  ISETP.GE.AND P0, PT, R19, UR4, PT ;  /* 0x0000000413007c0c */ /* 0x000fda000bf06270 */
[----:B------:R-:W-:Y:S05]  /*a310*/  @P0 BRA `(.L_x_6088) ;  /* 0x0000005000380947 */ /* 0x000fea0003800000 */
[----:B0-----:R-:W0:Y:S01]  /*a320*/  LDC R6, c[0x0][0x218] ;  /* 0x00008600ff067b82 */ /* 0x001e220000000800 */
[----:B------:R-:W-:Y:S02]  /*a330*/  IMAD.MOV.U32 R18, RZ, RZ, RZ ;  /* 0x000000ffff127224 */ /* 0x000fe400078e00ff */
[----:B--2---:R-:W-:Y:S02]  /*a340*/  IMAD.MOV.U32 R23, RZ, RZ, RZ ;  /* 0x000000ffff177224 */ /* 0x004fe400078e00ff */
[----:B------:R-:W-:Y:S02]  /*a350*/  IMAD.MOV.U32 R0, RZ, RZ, RZ ;  /* 0x000000ffff007224 */ /* 0x000fe400078e00ff */
[----:B-1-34-:R-:W-:Y:S01]  /*a360*/  IMAD.MOV.U32 R16, RZ, RZ, RZ ;  /* 0x000000ffff107224 */ /* 0x01afe200078e00ff */
        /* <DEDUP_REMOVED lines=375> */
.L_x_6089:
        /* <DEDUP_REMOVED lines=22> */
.L_x_6094:
[----:B------:R-:W2:Y:S02]  /*bc40*/  LDG.E.U8 R2, desc[UR36][R2.64] ;  /* 0x0000002402027981 */ /* 0x000ea4000c1e1100 */
[----:B--2---:R-:W-:Y:S01]  /*bc50*/  I2FP.F32.U32 R22, R2 ;  /* 0x0000000200167245 */ /* 0x004fe20000201000 */
[----:B------:R-:W-:Y:S06]  /*bc60*/  BRA `(.L_x_6096) ;  /* 0x0000000c002c7947 */ /* 0x000fec0003800000 */
.L_x_6093:
        /* <DEDUP_REMOVED lines=9> */
.L_x_6098:
[----:B------:R-:W2:Y:S02]  /*bd00*/  LDG.E R2, desc[UR36][R2.64] ;  /* 0x0000002402027981 */ /* 0x000ea4000c1e1900 */
[----:B--2---:R-:W-:Y:S01]  /*bd10*/  I2FP.F32.S32 R22, R2 ;  /* 0x0000000200167245 */ /* 0x004fe20000201400 */
[----:B------:R-:W-:Y:S06]  /*bd20*/  BRA `(.L_x_6096) ;  /* 0x0000000800fc7947 */ /* 0x000fec0003800000 */
.L_x_6097:
[----:B------:R-:W2:Y:S02]  /*bd30*/  LDG.E.U16 R2, desc[UR36][R2.64] ;  /* 0x0000002402027981 */ /* 0x000ea4000c1e1500 */
[----:B--2---:R0:W1:Y:S01]  /*bd40*/  I2F.S16 R22, R2 ;  /* 0x0000000200167306 */ /* 0x0040620000101400 */
[----:B------:R-:W-:Y:S05]  /*bd50*/  BRA `(.L_x_6096) ;  /* 0x0000000800f07947 */ /* 0x000fea0003800000 */
.L_x_6092:
        /* <DEDUP_REMOVED lines=8> */
.L_x_6100:
[----:B------:R-:W2:Y:S02]  /*bde0*/  LDG.E.U16 R2, desc[UR36][R2.64] ;  /* 0x0000002402027981 */ /* 0x000ea4000c1e1500 */
[----:B--2---:R-:W-:Y:S01]  /*bdf0*/  HADD2.F32 R22, -RZ, R2.H0_H0 ;  /* 0x20000002ff167230 */ /* 0x004fe20000004100 */
[----:B------:R-:W-:Y:S06]  /*be00*/  BRA `(.L_x_6096) ;  /* 0x0000000800c47947 */ /* 0x000fec0003800000 */
.L_x_6099:
        /* <DEDUP_REMOVED lines=8> */
.L_x_6102:
[----:B------:R-:W2:Y:S02]  /*be90*/  LDG.E.U16 R2, desc[UR36][R2.64] ;  /* 0x0000002402027981 */ /* 0x000ea4000c1e1500 */
[----:B--2---:R-:W-:Y:S01]  /*bea0*/  HADD2.F32 R22, -RZ, R2.H0_H0 ;  /* 0x20000002ff167230 */ /* 0x004fe20000004100 */
[----:B------:R-:W-:Y:S06]  /*beb0*/  BRA `(.L_x_6096) ;  /* 0x0000000800987947 */ /* 0x000fec0003800000 */
.L_x_6101:
[----:B------:R-:W2:Y:S01]  /*bec0*/  LDG.E.64 R2, desc[UR36][R2.64] ;  /* 0x0000002402027981 */ /* 0x000ea2000c1e1b00 */
[----:B------:R-:W-:Y:S01]  /*bed0*/  UMOV UR4, 0xf0000000 ;  /* 0xf000000000047882 */ /* 0x000fe20000000000 */
[----:B------:R-:W-:Y:S01]  /*bee0*/  UMOV UR5, 0x380fffff ;  /* 0x380fffff00057882 */ /* 0x000fe20000000000 */
[----:B--2---:R-:W0:Y:S01]  /*bef0*/  F2F.F32.F64 R22, R2 ;  /* 0x0000000200167310 */ /* 0x004e220000301000 */
[----:B------:R-:W-:-:S14]  /*bf00*/  DSETP.GEU.AND P0, PT, |R2|, UR4, PT ;  /* 0x0000000402007e2a */ /* 0x000fdc000bf0e200 */
[----:B0-----:R-:W-:Y:S01]  /*bf10*/  @!P0 FMUL R22, R22, 1.175494350822287508e-38 ;  /* 0x0080000016168820 */ /* 0x001fe20000400000 */
[----:B------:R-:W-:Y:S06]  /*bf20*/  BRA `(.L_x_6096) ;  /* 0x00000008007c7947 */ /* 0x000fec0003800000 */
.L_x_6091:
        /* <DEDUP_REMOVED lines=12> */
.L_x_6105:
[----:B------:R-:W2:Y:S01]  /*bff0*/  LDG.E.64 R2, desc[UR36][R2.64] ;  /* 0x0000002402027981 */ /* 0x000ea2000c1e1b00 */
[----:B------:R-:W-:Y:S01]  /*c000*/  UMOV UR4, 0xf0000000 ;  /* 0xf000000000047882 */ /* 0x000fe20000000000 */
[----:B------:R-:W-:Y:S01]  /*c010*/  UMOV UR5, 0x380fffff ;  /* 0x380fffff00057882 */ /* 0x000fe20000000000 */
[----:B--2---:R-:W0:Y:S01]  /*c020*/  F2F.F32.F64 R22, R2 ;  /* 0x0000000200167310 */ /* 0x004e220000301000 */
[----:B------:R-:W-:-:S14]  /*c030*/  DSETP.GEU.AND P0, PT, |R2|, UR4, PT ;  /* 0x0000000402007e2a */ /* 0x000fdc000bf0e200 */
[----:B0-----:R-:W-:Y:S01]  /*c040*/  @!P0 FMUL R22, R22, 1.175494350822287508e-38 ;  /* 0x0080000016168820 */ /* 0x001fe20000400000 */
[----:B------:R-:W-:Y:S06]  /*c050*/  BRA `(.L_x_6096) ;  /* 0x0000000800307947 */ /* 0x000fec0003800000 */
.L_x_6104:
        /* <DEDUP_REMOVED lines=26> */
.L_x_6107:
        /* <DEDUP_REMOVED lines=13> */
.L_x_6106:
[----:B------:R-:W2:Y:S02]  /*c2d0*/  LDG.E.U16 R2, desc[UR36][R2.64] ;  /* 0x0000002402027981 */ /* 0x000ea4000c1e1500 */
[----:B--2---:R-:W-:Y:S01]  /*c2e0*/  IMAD.U32 R22, R2, 0x10000, RZ ;  /* 0x0001000002167824 */ /* 0x004fe200078e00ff */
[----:B------:R-:W-:Y:S06]  /*c2f0*/  BRA `(.L_x_6096) ;  /* 0x0000000400887947 */ /* 0x000fec0003800000 */
.L_x_6103:
        /* <DEDUP_REMOVED lines=11> */
.L_x_6110:
        /* <DEDUP_REMOVED lines=20> */
.L_x_6112:
[----:B------:R-:W-:Y:S05]  /*c4f0*/  BSYNC B0 ;  /* 0x0000000000007941 */ /* 0x000fea0003800000 */
.L_x_6111:
[----:B------:R-:W-:Y:S01]  /*c500*/  IMAD.SHL.U32 R2, R2, 0x100000, RZ ;  /* 0x0010000002027824 */ /* 0x000fe200078e00ff */
[----:B------:R-:W-:-:S04]  /*c510*/  LEA R3, R0, 0x3b800000, 0x17 ;  /* 0x3b80000000037811 */ /* 0x000fc800078eb8ff */
[----:B------:R-:W-:Y:S01]  /*c520*/  LOP3.LUT R22, R3, R2, R22, 0xfe, !PT ;  /* 0x0000000203167212 */ /* 0x000fe200078efe16 */
[----:B------:R-:W-:Y:S06]  /*c530*/  BRA `(.L_x_6096) ;  /* 0x0000000000f87947 */ /* 0x000fec0003800000 */
.L_x_6109:
        /* <DEDUP_REMOVED lines=20> */
.L_x_6114:
[----:B------:R-:W-:Y:S05]  /*c680*/  BSYNC B0 ;  /* 0x0000000000007941 */ /* 0x000fea0003800000 */
.L_x_6113:
[----:B------:R-:W-:Y:S01]  /*c690*/  IMAD.SHL.U32 R2, R2, 0x200000, RZ ;  /* 0x0020000002027824 */ /* 0x000fe200078e00ff */
[----:B------:R-:W-:-:S04]  /*c6a0*/  LEA R3, R0, 0x37800000, 0x17 ;  /* 0x3780000000037811 */ /* 0x000fc800078eb8ff */
[----:B------:R-:W-:Y:S01]  /*c6b0*/  LOP3.LUT R22, R3, R2, R22, 0xfe, !PT ;  /* 0x0000000203167212 */ /* 0x000fe200078efe16 */
[----:B------:R-:W-:Y:S06]  /*c6c0*/  BRA `(.L_x_6096) ;  /* 0x0000000000947947 */ /* 0x000fec0003800000 */
.L_x_6108:
        /* <DEDUP_REMOVED lines=14> */
.L_x_6095:
        /* <DEDUP_REMOVED lines=16> */
.L_x_6117:
[----:B------:R-:W-:Y:S01]  /*c8b0*/  IMAD.MOV.U32 R22, RZ, RZ, RZ ;  /* 0x000000ffff167224 */ /* 0x000fe200078e00ff */
[----:B------:R-:W-:Y:S06]  /*c8c0*/  BRA `(.L_x_6096) ;  /* 0x0000000000147947 */ /* 0x000fec0003800000 */
.L_x_6116:
[----:B------:R-:W2:Y:S02]  /*c8d0*/  LDG.E.64 R2, desc[UR36][R2.64] ;  /* 0x0000002402027981 */ /* 0x000ea4000c1e1b00 */
[----:B--2---:R0:W1:Y:S01]  /*c8e0*/  I2F.U64 R22, R2 ;  /* 0x0000000200167312 */ /* 0x0040620000301000 */
[----:B------:R-:W-:Y:S05]  /*c8f0*/  BRA `(.L_x_6096) ;  /* 0x0000000000087947 */ /* 0x000fea0003800000 */
.L_x_6115:
[----:B------:R-:W2:Y:S02]  /*c900*/  LDG.E R2, desc[UR36][R2.64] ;  /* 0x0000002402027981 */ /* 0x000ea4000c1e1900 */
[----:B--2---:R-:W-:-:S07]  /*c910*/  I2FP.F32.U32 R22, R2 ;  /* 0x0000000200167245 */ /* 0x004fce0000201000 */
.L_x_6096:
[----:B------:R-:W-:Y:S05]  /*c920*/  BSYNC B6 ;  /* 0x0000000000067941 */ /* 0x000fea0003800000 */
.L_x_6090:
[----:B------:R-:W3:Y:S01]  /*c930*/  LDC.U8 R4, c[0x0][0x4fb] ;  /* 0x00013ec0ff047b82 */ /* 0x000ee20000000000 */
[----:B------:R-:W-:Y:S01]  /*c940*/  ULDC.64 UR4, c[0x0][0x4e8] ;  /* 0x00013a0000047ab9 */ /* 0x000fe20000000a00 */
[----:B------:R-:W-:Y:S01]  /*c950*/  BSSY B6, `(.L_x_6118) ;  /* 0x00000df000067945 */ /* 0x000fe20003800000 */
[----:B012-4-:R-:W-:-:S05]  /*c960*/  IADD3 R2, P0, R23, UR4, RZ ;  /* 0x0000000417027c10 */ /* 0x017fca000ff1e0ff */
        /* <DEDUP_REMOVED lines=15> */
.L_x_6122:
[----:B------:R-:W2:Y:S02]  /*ca60*/  LDG.E.U8 R2, desc[UR36][R2.64] ;  /* 0x0000002402027981 */ /* 0x000ea4000c1e1100 */
[----:B--2---:R-:W-:Y:S01]  /*ca70*/  I2FP.F32.U32 R23, R2 ;  /* 0x0000000200177245 */ /* 0x004fe20000201000 */
[----:B------:R-:W-:Y:S06]  /*ca80*/  BRA `(.L_x_6124) ;  /* 0x0000000c002c7947 */ /* 0x000fec0003800000 */
.L_x_6121:
        /* <DEDUP_REMOVED lines=9> */
.L_x_6126:
[----:B------:R-:W2:Y:S02]  /*cb20*/  LDG.E R2, desc[UR36][R2.64] ;  /* 0x0000002402027981 */ /* 0x000ea4000c1e1900 */
[----:B--2---:R-:W-:Y:S01]  /*cb30*/  I2FP.F32.S32 R23, R2 ;  /* 0x0000000200177245 */ /* 0x004fe20000201400 */
[----:B------:R-:W-:Y:S06]  /*cb40*/  BRA `(.L_x_6124) ;  /* 0x0000000800fc7947 */ /* 0x000fec0003800000 */
.L_x_6125:
[----:B------:R-:W2:Y:S02]  /*cb50*/  LDG.E.U16 R2, desc[UR36][R2.64] ;  /* 0x0000002402027981 */ /* 0x000ea4000c1e1500 */
[----:B--2---:R0:W1:Y:S01]  /*cb60*/  I2F.S16 R23, R2 ;  /* 0x0000000200177306 */ /* 0x0040620000101400 */
[----:B------:R-:W-:Y:S05]  /*cb70*/  BRA `(.L_x_6124) ;  /* 0x0000000800f07947 */ /* 0x000fea0003800000 */
.L_x_6120:
        /* <DEDUP_REMOVED lines=8> */
.L_x_6128:
[----:B------:R-:W2:Y:S02]  /*cc00*/  LDG.E.U16 R2, desc[UR36][R2.64] ;  /* 0x0000002402027981 */ /* 0x000ea4000c1e1500 */
[----:B--2---:R-:W-:Y:S01]  /*cc10*/  HADD2.F32 R23, -RZ, R2.H0_H0 ;  /* 0x20000002ff177230 */ /* 0x004fe20000004100 */
[----:B------:R-:W-:Y:S06]  /*cc20*/  BRA `(.L_x_6124) ;  /* 0x0000000800c47947 */ /* 0x000fec0003800000 */
.L_x_6127:
        /* <DEDUP_REMOVED lines=8> */
.L_x_6130:
[----:B------:R-:W2:Y:S02]  /*ccb0*/  LDG.E.U16 R2, desc[UR36][R2.64] ;  /* 0x0000002402027981 */ /* 0x000ea4000c1e1500 */
[----:B--2---:R-:W-:Y:S01]  /*ccc0*/  HADD2.F32 R23, -RZ, R2.H0_H0 ;  /* 0x20000002ff177230 */ /* 0x004fe20000004100 */
[----:B------:R-:W-:Y:S06]  /*ccd0*/  BRA `(.L_x_6124) ;  /* 0x0000000800987947 */ /* 0x000fec0003800000 */
.L_x_6129:
[----:B------:R-:W2:Y:S01]  /*cce0*/  LDG.E.64 R2, desc[UR36][R2.64] ;  /* 0x0000002402027981 */ /* 0x000ea2000c1e1b00 */
[----:B------:R-:W-:Y:S01]  /*ccf0*/  UMOV UR4, 0xf0000000 ;  /* 0xf000000000047882 */ /* 0x000fe20000000000 */
[----:B------:R-:W-:Y:S01]  /*cd00*/  UMOV UR5, 0x380fffff ;  /* 0x380fffff00057882 */ /* 0x000fe20000000000 */
[----:B--2---:R-:W0:Y:S01]  /*cd10*/  F2F.F32.F64 R23, R2 ;  /* 0x0000000200177310 */ /* 0x004e220000301000 */
[----:B------:R-:W-:-:S14]  /*cd20*/  DSETP.GEU.AND P0, PT, |R2|, UR4, PT ;  /* 0x0000000402007e2a */ /* 0x000fdc000bf0e200 */
[----:B0-----:R-:W-:Y:S01]  /*cd30*/  @!P0 FMUL R23, R23, 1.175494350822287508e-38 ;  /* 0x0080000017178820 */ /* 0x001fe20000400000 */
[----:B------:R-:W-:Y:S06]  /*cd40*/  BRA `(.L_x_6124) ;  /* 0x00000008007c7947 */ /* 0x000fec0003800000 */
.L_x_6119:
        /* <DEDUP_REMOVED lines=12> */
.L_x_6133:
[----:B------:R-:W2:Y:S01]  /*ce10*/  LDG.E.64 R2, desc[UR36][R2.64] ;  /* 0x0000002402027981 */ /* 0x000ea2000c1e1b00 */
[----:B------:R-:W-:Y:S01]  /*ce20*/  UMOV UR4, 0xf0000000 ;  /* 0xf000000000047882 */ /* 0x000fe20000000000 */
[----:B------:R-:W-:Y:S01]  /*ce30*/  UMOV UR5, 0x380fffff ;  /* 0x380fffff00057882 */ /* 0x000fe20000000000 */
[----:B--2---:R-:W0:Y:S01]  /*ce40*/  F2F.F32.F64 R23, R2 ;  /* 0x0000000200177310 */ /* 0x004e220000301000 */
[----:B------:R-:W-:-:S14]  /*ce50*/  DSETP.GEU.AND P0, PT, |R2|, UR4, PT ;  /* 0x0000000402007e2a */ /* 0x000fdc000bf0e200 */
[----:B0-----:R-:W-:Y:S01]  /*ce60*/  @!P0 FMUL R23, R23, 1.175494350822287508e-38 ;  /* 0x0080000017178820 */ /* 0x001fe20000400000 */
[----:B------:R-:W-:Y:S06]  /*ce70*/  BRA `(.L_x_6124) ;  /* 0x0000000800307947 */ /* 0x000fec0003800000 */
.L_x_6132:
        /* <DEDUP_REMOVED lines=26> */
.L_x_6135:
        /* <DEDUP_REMOVED lines=13> */
.L_x_6134:
[----:B------:R-:W2:Y:S02]  /*d0f0*/  LDG.E.U16 R2, desc[UR36][R2.64] ;  /* 0x0000002402027981 */ /* 0x000ea4000c1e1500 */
[----:B--2---:R-:W-:Y:S01]  /*d100*/  IMAD.U32 R23, R2, 0x10000, RZ ;  /* 0x0001000002177824 */ /* 0x004fe200078e00ff */
[----:B------:R-:W-:Y:S06]  /*d110*/  BRA `(.L_x_6124) ;  /* 0x0000000400887947 */ /* 0x000fec0003800000 */
.L_x_6131:
        /* <DEDUP_REMOVED lines=11> */
.L_x_6138:
        /* <DEDUP_REMOVED lines=20> */
.L_x_6140:
[----:B------:R-:W-:Y:S05]  /*d310*/  BSYNC B0 ;  /* 0x0000000000007941 */ /* 0x000fea0003800000 */
.L_x_6139:
[----:B------:R-:W-:Y:S01]  /*d320*/  IMAD.SHL.U32 R2, R2, 0x100000, RZ ;  /* 0x0010000002027824 */ /* 0x000fe200078e00ff */
[----:B------:R-:W-:-:S04]  /*d330*/  LEA R0, R0, 0x3b800000, 0x17 ;  /* 0x3b80000000007811 */ /* 0x000fc800078eb8ff */
[----:B------:R-:W-:Y:S01]  /*d340*/  LOP3.LUT R23, R0, R2, R23, 0xfe, !PT ;  /* 0x0000000200177212 */ /* 0x000fe200078efe17 */
[----:B------:R-:W-:Y:S06]  /*d350*/  BRA `(.L_x_6124) ;  /* 0x0000000000f87947 */ /* 0x000fec0003800000 */
.L_x_6137:
        /* <DEDUP_REMOVED lines=20> */
.L_x_6142:
[----:B------:R-:W-:Y:S05]  /*d4a0*/  BSYNC B0 ;  /* 0x0000000000007941 */ /* 0x000fea0003800000 */
.L_x_6141:
[----:B------:R-:W-:Y:S01]  /*d4b0*/  IMAD.SHL.U32 R2, R2, 0x200000, RZ ;  /* 0x0020000002027824 */ /* 0x000fe200078e00ff */
[----:B------:R-:W-:-:S04]  /*d4c0*/  LEA R0, R0, 0x37800000, 0x17 ;  /* 0x3780000000007811 */ /* 0x000fc800078eb8ff */
[----:B------:R-:W-:Y:S01]  /*d4d0*/  LOP3.LUT R23, R0, R2, R23, 0xfe, !PT ;  /* 0x0000000200177212 */ /* 0x000fe200078efe17 */
[----:B------:R-:W-:Y:S06]  /*d4e0*/  BRA `(.L_x_6124) ;  /* 0x0000000000947947 */ /* 0x000fec0003800000 */
.L_x_6136:
        /* <DEDUP_REMOVED lines=14> */
.L_x_6123:
        /* <DEDUP_REMOVED lines=16> */
.L_x_6145:
[----:B------:R-:W-:Y:S01]  /*d6d0*/  IMAD.MOV.U32 R23, RZ, RZ, RZ ;  /* 0x000000ffff177224 */ /* 0x000fe200078e00ff */
[----:B------:R-:W-:Y:S06]  /*d6e0*/  BRA `(.L_x_6124) ;  /* 0x0000000000147947 */ /* 0x000fec0003800000 */
.L_x_6144:
[----:B------:R-:W2:Y:S02]  /*d6f0*/  LDG.E.64 R2, desc[UR36][R2.64] ;  /* 0x0000002402027981 */ /* 0x000ea4000c1e1b00 */
[----:B--2---:R0:W1:Y:S01]  /*d700*/  I2F.U64 R23, R2 ;  /* 0x0000000200177312 */ /* 0x0040620000301000 */
[----:B------:R-:W-:Y:S05]  /*d710*/  BRA `(.L_x_6124) ;  /* 0x0000000000087947 */ /* 0x000fea0003800000 */
.L_x_6143:
[----:B------:R-:W2:Y:S02]  /*d720*/  LDG.E R2, desc[UR36][R2.64] ;  /* 0x0000002402027981 */ /* 0x000ea4000c1e1900 */
[----:B--2---:R-:W-:-:S07]  /*d730*/  I2FP.F32.U32 R23, R2 ;  /* 0x0000000200177245 */ /* 0x004fce0000201000 */
.L_x_6124:
[----:B------:R-:W-:Y:S05]  /*d740*/  BSYNC B6 ;  /* 0x0000000000067941 */ /* 0x000fea0003800000 */
.L_x_6118:
        /* <DEDUP_REMOVED lines=19> */
.L_x_6150:
[----:B------:R-:W2:Y:S02]  /*d880*/  LDG.E.U8 R2, desc[UR36][R2.64] ;  /* 0x0000002402027981 */ /* 0x000ea4000c1e1100 */
[----:B--2---:R-:W-:Y:S01]  /*d890*/  I2FP.F32.U32 R5, R2 ;  /* 0x0000000200057245 */ /* 0x004fe20000201000 */
[----:B------:R-:W-:Y:S06]  /*d8a0*/  BRA `(.L_x_6152) ;  /* 0x0000000c002c7947 */ /* 0x000fec0003800000 */
.L_x_6149:
        /* <DEDUP_REMOVED lines=9> */
.L_x_6154:
[----:B------:R-:W2:Y:S02]  /*d940*/  LDG.E R2, desc[UR36][R2.64] ;  /* 0x0000002402027981 */ /* 0x000ea4000c1e1900 */
[----:B--2---:R-:W-:Y:S01]  /*d950*/  I2FP.F32.S32 R5, R2 ;  /* 0x0000000200057245 */ /* 0x004fe20000201400 */
[----:B------:R-:W-:Y:S06]  /*d960*/  BRA `(.L_x_6152) ;  /* 0x0000000800fc7947 */ /* 0x000fec0003800000 */
.L_x_6153:
[----:B------:R-:W2:Y:S02]  /*d970*/  LDG.E.U16 R2, desc[UR36][R2.64] ;  /* 0x0000002402027981 */ /* 0x000ea4000c1e1500 */
[----:B--2---:R4:W0:Y:S01]  /*d980*/  I2F.S16 R5, R2 ;  /* 0x0000000200057306 */ /* 0x0048220000101400 */
[----:B------:R-:W-:Y:S05]  /*d990*/  BRA `(.L_x_6152) ;  /* 0x0000000800f07947 */ /* 0x000fea0003800000 */
.L_x_6148:
        /* <DEDUP_REMOVED lines=8> */
.L_x_6156:
[----:B------:R-:W2:Y:S02]  /*da20*/  LDG.E.U16 R2, desc[UR36][R2.64] ;  /* 0x0000002402027981 */ /* 0x000ea4000c1e1500 */
[----:B--2---:R-:W-:Y:S01]  /*da30*/  HADD2.F32 R5, -RZ, R2.H0_H0 ;  /* 0x20000002ff057230 */ /* 0x004fe20000004100 */
[----:B------:R-:W-:Y:S06]  /*da40*/  BRA `(.L_x_6152) ;  /* 0x0000000800c47947 */ /* 0x000fec0003800000 */
.L_x_6155:
        /* <DEDUP_REMOVED lines=8> */
.L_x_6158:
[----:B------:R-:W2:Y:S02]  /*dad0*/  LDG.E.U16 R2, desc[UR36][R2.64] ;  /* 0x0000002402027981 */ /* 0x000ea4000c1e1500 */
[----:B--2---:R-:W-:Y:S01]  /*dae0*/  HADD2.F32 R5, -RZ, R2.H0_H0 ;  /* 0x20000002ff057230 */ /* 0x004fe20000004100 */
[----:B------:R-:W-:Y:S06]  /*daf0*/  BRA `(.L_x_6152) ;  /* 0x0000000800987947 */ /* 0x000fec0003800000 */
.L_x_6157:
[----:B------:R-:W2:Y:S01]  /*db00*/  LDG.E.64 R2, desc[UR36][R2.64] ;  /* 0x0000002402027981 */ /* 0x000ea2000c1e1b00 */
[----:B------:R-:W-:Y:S01]  /*db10*/  UMOV UR4, 0xf0000000 ;  /* 0xf000000000047882 */ /* 0x000fe20000000000 */
[----:B------:R-:W-:Y:S01]  /*db20*/  UMOV UR5, 0x380fffff ;  /* 0x380fffff00057882 */ /* 0x000fe20000000000 */
[----:B--2---:R-:W0:Y:S01]  /*db30*/  F2F.F32.F64 R5, R2 ;  /* 0x0000000200057310 */ /* 0x004e220000301000 */
[----:B------:R-:W-:-:S14]  /*db40*/  DSETP.GEU.AND P0, PT, |R2|, UR4, PT ;  /* 0x0000000402007e2a */ /* 0x000fdc000bf0e200 */
[----:B0-----:R-:W-:Y:S01]  /*db50*/  @!P0 FMUL R5, R5, 1.175494350822287508e-38 ;  /* 0x0080000005058820 */ /* 0x001fe20000400000 */
[----:B------:R-:W-:Y:S06]  /*db60*/  BRA `(.L_x_6152) ;  /* 0x00000008007c7947 */ /* 0x000fec0003800000 */
.L_x_6147:
        /* <DEDUP_REMOVED lines=12> */
.L_x_6161:
[----:B------:R-:W2:Y:S01]  /*dc30*/  LDG.E.64 R2, desc[UR36][R2.64] ;  /* 0x0000002402027981 */ /* 0x000ea2000c1e1b00 */
[----:B------:R-:W-:Y:S01]  /*dc40*/  UMOV UR4, 0xf0000000 ;  /* 0xf000000000047882 */ /* 0x000fe20000000000 */
[----:B------:R-:W-:Y:S01]  /*dc50*/  UMOV UR5, 0x380fffff ;  /* 0x380fffff00057882 */ /* 0x000fe20000000000 */
[----:B--2---:R-:W0:Y:S01]  /*dc60*/  F2F.F32.F64 R5, R2 ;  /* 0x0000000200057310 */ /* 0x004e220000301000 */
[----:B------:R-:W-:-:S14]  /*dc70*/  DSETP.GEU.AND P0, PT, |R2|, UR4, PT ;  /* 0x0000000402007e2a */ /* 0x000fdc000bf0e200 */
[----:B0-----:R-:W-:Y:S01]  /*dc80*/  @!P0 FMUL R5, R5, 1.175494350822287508e-38 ;  /* 0x0080000005058820 */ /* 0x001fe20000400000 */
[----:B------:R-:W-:Y:S06]  /*dc90*/  BRA `(.L_x_6152) ;  /* 0x0000000800307947 */ /* 0x000fec0003800000 */
.L_x_6160:
        /* <DEDUP_REMOVED lines=26> */
.L_x_6163:
        /* <DEDUP_REMOVED lines=13> */
.L_x_6162:
[----:B------:R-:W2:Y:S02]  /*df10*/  LDG.E.U16 R2, desc[UR36][R2.64] ;  /* 0x0000002402027981 */ /* 0x000ea4000c1e1500 */
[----:B--2---:R-:W-:Y:S01]  /*df20*/  IMAD.U32 R5, R2, 0x10000, RZ ;  /* 0x0001000002057824 */ /* 0x004fe200078e00ff */
[----:B------:R-:W-:Y:S06]  /*df30*/  BRA `(.L_x_6152) ;  /* 0x0000000400887947 */ /* 0x000fec0003800000 */
.L_x_6159:
        /* <DEDUP_REMOVED lines=11> */
.L_x_6166:
        /* <DEDUP_REMOVED lines=20> */
.L_x_6168:
[----:B------:R-:W-:Y:S05]  /*e130*/  BSYNC B0 ;  /* 0x0000000000007941 */ /* 0x000fea0003800000 */
.L_x_6167:
[----:B------:R-:W-:Y:S01]  /*e140*/  IMAD.SHL.U32 R2, R2, 0x100000, RZ ;  /* 0x0010000002027824 */ /* 0x000fe200078e00ff */
[----:B------:R-:W-:-:S04]  /*e150*/  LEA R5, R0, 0x3b800000, 0x17 ;  /* 0x3b80000000057811 */ /* 0x000fc800078eb8ff */
[----:B------:R-:W-:Y:S01]  /*e160*/  LOP3.LUT R5, R5, R2, R4, 0xfe, !PT ;  /* 0x0000000205057212 */ /* 0x000fe200078efe04 */
[----:B------:R-:W-:Y:S06]  /*e170*/  BRA `(.L_x_6152) ;  /* 0x0000000000f87947 */ /* 0x000fec0003800000 */
.L_x_6165:
        /* <DEDUP_REMOVED lines=20> */
.L_x_6170:
[----:B------:R-:W-:Y:S05]  /*e2c0*/  BSYNC B0 ;  /* 0x0000000000007941 */ /* 0x000fea0003800000 */
.L_x_6169:
[----:B------:R-:W-:Y:S01]  /*e2d0*/  IMAD.SHL.U32 R2, R2, 0x200000, RZ ;  /* 0x0020000002027824 */ /* 0x000fe200078e00ff */
[----:B------:R-:W-:-:S04]  /*e2e0*/  LEA R5, R0, 0x37800000, 0x17 ;  /* 0x3780000000057811 */ /* 0x000fc800078eb8ff */
[----:B------:R-:W-:Y:S01]  /*e2f0*/  LOP3.LUT R5, R5, R2, R4, 0xfe, !PT ;  /* 0x0000000205057212 */ /* 0x000fe200078efe04 */
[----:B------:R-:W-:Y:S06]  /*e300*/  BRA `(.L_x_6152) ;  /* 0x0000000000947947 */ /* 0x000fec0003800000 */
.L_x_6164:
        /* <DEDUP_REMOVED lines=14> */
.L_x_6151:
        /* <DEDUP_REMOVED lines=16> */
.L_x_6173:
[----:B------:R-:W-:Y:S01]  /*e4f0*/  IMAD.MOV.U32 R5, RZ, RZ, RZ ;  /* 0x000000ffff057224 */ /* 0x000fe200078e00ff */
[----:B------:R-:W-:Y:S06]  /*e500*/  BRA `(.L_x_6152) ;  /* 0x0000000000147947 */ /* 0x000fec0003800000 */
.L_x_6172:
[----:B------:R-:W2:Y:S02]  /*e510*/  LDG.E.64 R2, desc[UR36][R2.64] ;  /* 0x0000002402027981 */ /* 0x000ea4000c1e1b00 */
[----:B--2---:R0:W1:Y:S01]  /*e520*/  I2F.U64 R5, R2 ;  /* 0x0000000200057312 */ /* 0x0040620000301000 */
[----:B------:R-:W-:Y:S05]  /*e530*/  BRA `(.L_x_6152) ;  /* 0x0000000000087947 */ /* 0x000fea0003800000 */
.L_x_6171:
[----:B------:R-:W2:Y:S02]  /*e540*/  LDG.E R2, desc[UR36][R2.64] ;  /* 0x0000002402027981 */ /* 0x000ea4000c1e1900 */
[----:B--2---:R-:W-:-:S07]  /*e550*/  I2FP.F32.U32 R5, R2 ;  /* 0x0000000200057245 */ /* 0x004fce0000201000 */
.L_x_6152:
[----:B------:R-:W-:Y:S05]  /*e560*/  BSYNC B6 ;  /* 0x0000000000067941 */ /* 0x000fea0003800000 */
.L_x_6146:
[----:B------:R-:W4:Y:S01]  /*e570*/  LDC.U8 R4, c[0x0][0x4f9] ;  /* 0x00013e40ff047b82 */ /* 0x000f220000000000 */
[----:B01---5:R-:W-:Y:S01]  /*e580*/  FSETP.GEU.FTZ.AND P0, PT, |R5|, 0.5, PT ;  /* 0x3f0000000500780b */ /* 0x023fe20003f1e200 */
[----:B--23--:R-:W-:Y:S01]  /*e590*/  FADD.FTZ R3, R23, -R22 ;  /* 0x8000001617037221 */ /* 0x00cfe20000010000 */
[----:B------:R-:W-:-:S03]  /*e5a0*/  FADD.FTZ R0, -R5, 1 ;  /* 0x3f80000005007421 */ /* 0x000fc60000010100 */
[----:B------:R-:W-:-:S08]  /*e5b0*/  FFMA.FTZ R22, R3, R5, R22 ;  /* 0x0000000503167223 */ /* 0x000fd00000010016 */
[----:B------:R-:W-:Y:S01]  /*e5c0*/  @P0 FFMA.FTZ R22, -R3, R0, R23 ;  /* 0x0000000003160223 */ /* 0x000fe20000010117 */
        /* <DEDUP_REMOVED lines=14> */
.L_x_6177:
[----:B------:R-:W0:Y:S02]  /*e6b0*/  F2I.S64.TRUNC R22, R22 ;  /* 0x0000001600167311 */ /* 0x000e24000020d900 */
[----:B0-----:R-:W-:-:S05]  /*e6c0*/  IMAD.MOV.U32 R3, RZ, RZ, R22 ;  /* 0x000000ffff037224 */ /* 0x001fca00078e0016 */
[----:B------:R0:W-:Y:S01]  /*e6d0*/  STG.E.U8 desc[UR36][R16.64], R3 ;  /* 0x0000000310007986 */ /* 0x0001e2000c101124 */
[----:B------:R-:W-:Y:S05]  /*e6e0*/  BRA `(.L_x_6179) ;  /* 0x0000000c00407947 */ /* 0x000fea0003800000 */
.L_x_6176:
        /* <DEDUP_REMOVED lines=9> */
.L_x_6181:
[----:B------:R-:W0:Y:S02]  /*e780*/  F2I.FTZ.TRUNC.NTZ R3, R22 ;  /* 0x0000001600037305 */ /* 0x000e24000021f100 */
[----:B0-----:R0:W-:Y:S01]  /*e790*/  STG.E desc[UR36][R16.64], R3 ;  /* 0x0000000310007986 */ /* 0x0011e2000c101924 */
[----:B------:R-:W-:Y:S05]  /*e7a0*/  BRA `(.L_x_6179) ;  /* 0x0000000c00107947 */ /* 0x000fea0003800000 */
.L_x_6180:
[----:B------:R-:W0:Y:S02]  /*e7b0*/  F2I.FTZ.TRUNC.NTZ R3, R22 ;  /* 0x0000001600037305 */ /* 0x000e24000021f100 */
[----:B0-----:R0:W-:Y:S01]  /*e7c0*/  STG.E.U16 desc[UR36][R16.64], R3 ;  /* 0x0000000310007986 */ /* 0x0011e2000c101524 */
[----:B------:R-:W-:Y:S05]  /*e7d0*/  BRA `(.L_x_6179) ;  /* 0x0000000c00047947 */ /* 0x000fea0003800000 */
.L_x_6175:
        /* <DEDUP_REMOVED lines=8> */
.L_x_6183:
[----:B------:R-:W-:-:S05]  /*e860*/  F2FP.F16.F32.PACK_AB R22, RZ, R22 ;  /* 0x00000016ff16723e */ /* 0x000fca00000000ff */
[----:B------:R1:W-:Y:S01]  /*e870*/  STG.E.U16 desc[UR36][R16.64], R22 ;  /* 0x0000001610007986 */ /* 0x0003e2000c101524 */
[----:B------:R-:W-:Y:S05]  /*e880*/  BRA `(.L_x_6179) ;  /* 0x0000000800d87947 */ /* 0x000fea0003800000 */
.L_x_6182:
        /* <DEDUP_REMOVED lines=9> */
.L_x_6185:
[----:B------:R-:W-:-:S04]  /*e920*/  F2FP.F16.F32.PACK_AB R3, RZ, R22 ;  /* 0x00000016ff03723e */ /* 0x000fc800000000ff */
[----:B------:R-:W-:-:S05]  /*e930*/  PRMT R3, R3, 0x5410, RZ ;  /* 0x0000541003037816 */ /* 0x000fca00000000ff */
[----:B------:R4:W-:Y:S01]  /*e940*/  STG.E desc[UR36][R16.64], R3 ;  /* 0x0000000310007986 */ /* 0x0009e2000c101924 */
[----:B------:R-:W-:Y:S05]  /*e950*/  BRA `(.L_x_6179) ;  /* 0x0000000800a47947 */ /* 0x000fea0003800000 */
.L_x_6184:
[----:B------:R-:W-:-:S06]  /*e960*/  FMUL.FTZ R2, R22, 1 ;  /* 0x3f80000016027820 */ /* 0x000fcc0000410000 */
[----:B------:R-:W0:Y:S02]  /*e970*/  F2F.F64.F32 R2, R2 ;  /* 0x0000000200027310 */ /* 0x000e240000201800 */
[----:B0-----:R2:W-:Y:S01]  /*e980*/  STG.E.64 desc[UR36][R16.64], R2 ;  /* 0x0000000210007986 */ /* 0x0015e2000c101b24 */
[----:B------:R-:W-:Y:S05]  /*e990*/  BRA `(.L_x_6179) ;  /* 0x0000000800947947 */ /* 0x000fea0003800000 */
.L_x_6174:
        /* <DEDUP_REMOVED lines=12> */
.L_x_6188:
[----:B------:R-:W-:Y:S01]  /*ea60*/  FMUL.FTZ R4, R22, 1 ;  /* 0x3f80000016047820 */ /* 0x000fe20000410000 */
[----:B------:R-:W-:-:S05]  /*ea70*/  CS2R R6, SRZ ;  /* 0x0000000000067805 */ /* 0x000fca000001ff00 */
[----:B------:R-:W0:Y:S02]  /*ea80*/  F2F.F64.F32 R4, R4 ;  /* 0x0000000400047310 */ /* 0x000e240000201800 */
[----:B0-----:R0:W-:Y:S01]  /*ea90*/  STG.E.128 desc[UR36][R16.64], R4 ;  /* 0x0000000410007986 */ /* 0x0011e2000c101d24 */
[----:B------:R-:W-:Y:S05]  /*eaa0*/  BRA `(.L_x_6179) ;  /* 0x0000000800507947 */ /* 0x000fea0003800000 */
.L_x_6187:
        /* <DEDUP_REMOVED lines=20> */
.L_x_6192:
[----:B------:R-:W-:Y:S05]  /*ebf0*/  BSYNC B0 ;  /* 0x0000000000007941 */ /* 0x000fea0003800000 */
.L_x_6191:
[----:B------:R-:W-:-:S05]  /*ec00*/  LOP3.LUT R5, R0, R5, RZ, 0xfc, !PT ;  /* 0x0000000500057212 */ /* 0x000fca00078efcff */
[----:B------:R0:W-:Y:S01]  /*ec10*/  STG.E.U8 desc[UR36][R16.64], R5 ;  /* 0x0000000510007986 */ /* 0x0001e2000c101124 */
[----:B------:R-:W-:Y:S05]  /*ec20*/  BRA `(.L_x_6179) ;  /* 0x0000000400f07947 */ /* 0x000fea0003800000 */
.L_x_6190:
        /* <DEDUP_REMOVED lines=12> */
.L_x_6194:
[----:B------:R-:W-:Y:S01]  /*ecf0*/  IMAD.MOV.U32 R0, RZ, RZ, 0x7f ;  /* 0x0000007fff007424 */ /* 0x000fe200078e00ff */
[----:B------:R-:W-:-:S04]  /*ed00*/  ISETP.GT.U32.AND P0, PT, R2, 0x7f800000, PT ;  /* 0x7f8000000200780c */ /* 0x000fc80003f04070 */
[----:B------:R-:W-:-:S09]  /*ed10*/  SEL R0, R0, 0x7c, P0 ;  /* 0x0000007c00007807 */ /* 0x000fd20000000000 */
.L_x_6195:
[----:B------:R-:W-:Y:S05]  /*ed20*/  BSYNC B0 ;  /* 0x0000000000007941 */ /* 0x000fea0003800000 */
.L_x_6193:
[----:B------:R-:W-:-:S04]  /*ed30*/  LOP3.LUT R22, R22, 0x80000000, RZ, 0xc0, !PT ;  /* 0x8000000016167812 */ /* 0x000fc800078ec0ff */
[----:B------:R-:W-:-:S04]  /*ed40*/  SHF.R.U32.HI R3, RZ, 0x18, R22 ;  /* 0x00000018ff037819 */ /* 0x000fc80000011616 */
[----:B------:R-:W-:-:S05]  /*ed50*/  LOP3.LUT R3, R0, R3, RZ, 0xfc, !PT ;  /* 0x0000000300037212 */ /* 0x000fca00078efcff */
[----:B------:R0:W-:Y:S01]  /*ed60*/  STG.E.U8 desc[UR36][R16.64], R3 ;  /* 0x0000000310007986 */ /* 0x0001e2000c101124 */
[----:B------:R-:W-:Y:S05]  /*ed70*/  BRA `(.L_x_6179) ;  /* 0x00000004009c7947 */ /* 0x000fea0003800000 */
.L_x_6189:
[----:B------:R-:W-:-:S05]  /*ed80*/  F2FP.BF16.F32.PACK_AB R22, RZ, R22 ;  /* 0x00000016ff16723e */ /* 0x000fca00000010ff */
[----:B------:R0:W-:Y:S01]  /*ed90*/  STG.E.U16 desc[UR36][R16.64], R22 ;  /* 0x0000001610007986 */ /* 0x0001e2000c101524 */
[----:B------:R-:W-:Y:S05]  /*eda0*/  BRA `(.L_x_6179) ;  /* 0x0000000400907947 */ /* 0x000fea0003800000 */
.L_x_6186:
        /* <DEDUP_REMOVED lines=11> */
.L_x_6198:
        /* <DEDUP_REMOVED lines=16> */
.L_x_6201:
[----:B------:R-:W-:-:S04]  /*ef60*/  LOP3.LUT R22, R22, 0x80000000, RZ, 0xc0, !PT ;  /* 0x8000000016167812 */ /* 0x000fc800078ec0ff */
[----:B------:R-:W-:-:S04]  /*ef70*/  SHF.R.U32.HI R3, RZ, 0x18, R22 ;  /* 0x00000018ff037819 */ /* 0x000fc80000011616 */
[----:B------:R-:W-:-:S04]  /*ef80*/  LOP3.LUT R0, R0, R3, RZ, 0xfc, !PT ;  /* 0x0000000300007212 */ /* 0x000fc800078efcff */
[----:B------:R-:W-:-:S07]  /*ef90*/  PRMT R8, R0, 0x7610, R8 ;  /* 0x0000761000087816 */ /* 0x000fce0000000008 */
.L_x_6200:
[----:B------:R-:W-:Y:S05]  /*efa0*/  BSYNC B0 ;  /* 0x0000000000007941 */ /* 0x000fea0003800000 */
.L_x_6199:
[----:B------:R0:W-:Y:S01]  /*efb0*/  STG.E.U8 desc[UR36][R16.64], R8 ;  /* 0x0000000810007986 */ /* 0x0001e2000c101124 */
[----:B------:R-:W-:Y:S05]  /*efc0*/  BRA `(.L_x_6179) ;  /* 0x0000000400087947 */ /* 0x000fea0003800000 */
.L_x_6197:
        /* <DEDUP_REMOVED lines=16> */
.L_x_6204:
[----:B------:R-:W-:-:S04]  /*f0d0*/  LOP3.LUT R22, R22, 0x80000000, RZ, 0xc0, !PT ;  /* 0x8000000016167812 */ /* 0x000fc800078ec0ff */
[----:B------:R-:W-:-:S04]  /*f0e0*/  SHF.R.U32.HI R3, RZ, 0x18, R22 ;  /* 0x00000018ff037819 */ /* 0x000fc80000011616 */
[----:B------:R-:W-:-:S04]  /*f0f0*/  LOP3.LUT R0, R0, R3, RZ, 0xfc, !PT ;  /* 0x0000000300007212 */ /* 0x000fc800078efcff */
[----:B------:R-:W-:-:S07]  /*f100*/  PRMT R8, R0, 0x7610, R8 ;  /* 0x0000761000087816 */ /* 0x000fce0000000008 */
.L_x_6203:
[----:B------:R-:W-:Y:S05]  /*f110*/  BSYNC B0 ;  /* 0x0000000000007941 */ /* 0x000fea0003800000 */
.L_x_6202:
[----:B------:R0:W-:Y:S01]  /*f120*/  STG.E.U8 desc[UR36][R16.64], R8 ;  /* 0x0000000810007986 */ /* 0x0001e2000c101124 */
[----:B------:R-:W-:Y:S05]  /*f130*/  BRA `(.L_x_6179) ;  /* 0x0000000000ac7947 */ /* 0x000fea0003800000 */
.L_x_6196:
        /* <DEDUP_REMOVED lines=21> */
.L_x_6178:
        /* <DEDUP_REMOVED lines=16> */
.L_x_6207:
[----:B------:R-:W-:Y:S05]  /*f390*/  BRA `(.L_x_6179) ;  /* 0x0000000000147947 */ /* 0x000fea0003800000 */
.L_x_6206:
[----:B------:R-:W0:Y:S02]  /*f3a0*/  F2I.U64.TRUNC R22, R22 ;  /* 0x0000001600167311 */ /* 0x000e24000020d800 */
[----:B0-----:R0:W-:Y:S01]  /*f3b0*/  STG.E.64 desc[UR36][R16.64], R22 ;  /* 0x0000001610007986 */ /* 0x0011e2000c101b24 */
[----:B------:R-:W-:Y:S05]  /*f3c0*/  BRA `(.L_x_6179) ;  /* 0x0000000000087947 */ /* 0x000fea0003800000 */
.L_x_6205:
[----:B------:R-:W0:Y:S02]  /*f3d0*/  F2I.FTZ.U32.TRUNC.NTZ R3, R22 ;  /* 0x0000001600037305 */ /* 0x000e24000021f000 */
[----:B0-----:R0:W-:Y:S02]  /*f3e0*/  STG.E desc[UR36][R16.64], R3 ;  /* 0x0000000310007986 */ /* 0x0011e4000c101924 */
.L_x_6179:
[----:B------:R-:W-:-:S07]  /*f3f0*/  VIADD R19, R19, 0x80 ;  /* 0x0000008013137836 */ /* 0x000fce0000000000 */
.L_x_6088:
[----:B------:R-:W-:Y:S05]  /*f400*/  BSYNC B7 ;  /* 0x0000000000077941 */ /* 0x000fea0003800000 */
.L_x_6087:
[----:B------:R-:W-:Y:S02]  /*f410*/  ULDC UR4, c[0x0][0x210] ;  /* 0x0000840000047ab9 */ /* 0x000fe40000000800 */
[----:B------:R-:W-:-:S13]  /*f420*/  ISETP.GE.AND P0, PT, R19, UR4, PT ;  /* 0x0000000413007c0c */ /* 0x000fda000bf06270 */
[----:B------:R-:W-:Y:S05]  /*f430*/  @P0 EXIT ;  /* 0x000000000000094d */ /* 0x000fea0003800000 */
[----:B0-----:R-:W0:Y:S01]  /*f440*/  LDC R6, c[0x0][0x218] ;  /* 0x00008600ff067b82 */ /* 0x001e220000000800 */
[----:B------:R-:W-:Y:S02]  /*f450*/  IMAD.MOV.U32 R18, RZ, RZ, RZ ;  /* 0x000000ffff127224 */ /* 0x000fe400078e00ff */
[----:B-123--:R-:W-:Y:S02]  /*f460*/  IMAD.MOV.U32 R22, RZ, RZ, RZ ;  /* 0x000000ffff167224 */ /* 0x00efe400078e00ff */
[----:B------:R-:W-:Y:S02]  /*f470*/  IMAD.MOV.U32 R0, RZ, RZ, RZ ;  /* 0x000000ffff007224 */ /* 0x000fe400078e00ff */
[----:B----4-:R-:W-:Y:S01]  /*f480*/  IMAD.MOV.U32 R16, RZ, RZ, RZ ;  /* 0x000000ffff107224 */ /* 0x010fe200078e00ff */
        /* <DEDUP_REMOVED lines=375> */
.L_x_6208:
        /* <DEDUP_REMOVED lines=22> */
.L_x_6213:
[----:B------:R-:W2:Y:S02]  /*10d60*/  LDG.E.U8 R2, desc[UR36][R2.64] ;  /* 0x0000002402027981 */ /* 0x000ea4000c1e1100 */
[----:B--2---:R-:W-:Y:S01]  /*10d70*/  I2FP.F32.U32 R19, R2 ;  /* 0x0000000200137245 */ /* 0x004fe20000201000 */
[----:B------:R-:W-:Y:S06]  /*10d80*/  BRA `(.L_x_6215) ;  /* 0x0000000c002c7947 */ /* 0x000fec0003800000 */
.L_x_6212:
        /* <DEDUP_REMOVED lines=9> */
.L_x_6217:
[----:B------:R-:W2:Y:S02]  /*10e20*/  LDG.E R2, desc[UR36][R2.64] ;  /* 0x0000002402027981 */ /* 0x000ea4000c1e1900 */
[----:B--2---:R-:W-:Y:S01]  /*10e30*/  I2FP.F32.S32 R19, R2 ;  /* 0x0000000200137245 */ /* 0x004fe20000201400 */
[----:B------:R-:W-:Y:S06]  /*10e40*/  BRA `(.L_x_6215) ;  /* 0x0000000800fc7947 */ /* 0x000fec0003800000 */
.L_x_6216:
[----:B------:R-:W2:Y:S02]  /*10e50*/  LDG.E.U16 R2, desc[UR36][R2.64] ;  /* 0x0000002402027981 */ /* 0x000ea4000c1e1500 */
[----:B--2---:R2:W3:Y:S01]  /*10e60*/  I2F.S16 R19, R2 ;  /* 0x0000000200137306 */ /* 0x0044e20000101400 */
[----:B------:R-:W-:Y:S05]  /*10e70*/  BRA `(.L_x_6215) ;  /* 0x0000000800f07947 */ /* 0x000fea0003800000 */
.L_x_6211:
        /* <DEDUP_REMOVED lines=8> */
.L_x_6219:
[----:B------:R-:W2:Y:S02]  /*10f00*/  LDG.E.U16 R2, desc[UR36][R2.64] ;  /* 0x0000002402027981 */ /* 0x000ea4000c1e1500 */
[----:B--2---:R-:W-:Y:S01]  /*10f10*/  HADD2.F32 R19, -RZ, R2.H0_H0 ;  /* 0x20000002ff137230 */ /* 0x004fe20000004100 */
[----:B------:R-:W-:Y:S06]  /*10f20*/  BRA `(.L_x_6215) ;  /* 0x0000000800c47947 */ /* 0x000fec0003800000 */
.L_x_6218:
        /* <DEDUP_REMOVED lines=8> */
.L_x_6221:
[----:B------:R-:W2:Y:S02]  /*10fb0*/  LDG.E.U16 R2, desc[UR36][R2.64] ;  /* 0x0000002402027981 */ /* 0x000ea4000c1e1500 */
[----:B--2---:R-:W-:Y:S01]  /*10fc0*/  HADD2.F32 R19, -RZ, R2.H0_H0 ;  /* 0x20000002ff137230 */ /* 0x004fe20000004100 */
[----:B------:R-:W-:Y:S06]  /*10fd0*/  BRA `(.L_x_6215) ;  /* 0x0000000800987947 */ /* 0x000fec0003800000 */
.L_x_6220:
[----:B------:R-:W2:Y:S01]  /*10fe0*/  LDG.E.64 R2, desc[UR36][R2.64] ;  /* 0x0000002402027981 */ /* 0x000ea2000c1e1b00 */
[----:B------:R-:W-:Y:S01]  /*10ff0*/  UMOV UR4, 0xf0000000 ;  /* 0xf000000000047882 */ /* 0x000fe20000000000 */
[----:B------:R-:W-:Y:S01]  /*11000*/  UMOV UR5, 0x380fffff ;  /* 0x380fffff00057882 */ /* 0x000fe20000000000 */
[----:B--2---:R-:W0:Y:S01]  /*11010*/  F2F.F32.F64 R19, R2 ;  /* 0x0000000200137310 */ /* 0x004e220000301000 */
[----:B------:R-:W-:-:S14]  /*11020*/  DSETP.GEU.AND P0, PT, |R2|, UR4, PT ;  /* 0x0000000402007e2a */ /* 0x000fdc000bf0e200 */
[----:B0-----:R-:W-:Y:S01]  /*11030*/  @!P0 FMUL R19, R19, 1.175494350822287508e-38 ;  /* 0x0080000013138820 */ /* 0x001fe20000400000 */
[----:B------:R-:W-:Y:S06]  /*11040*/  BRA `(.L_x_6215) ;  /* 0x00000008007c7947 */ /* 0x000fec0003800000 */
.L_x_6210:
        /* <DEDUP_REMOVED lines=12> */
.L_x_6224:
[----:B------:R-:W2:Y:S01]  /*11110*/  LDG.E.64 R2, desc[UR36][R2.64] ;  /* 0x0000002402027981 */ /* 0x000ea2000c1e1b00 */
[----:B------:R-:W-:Y:S01]  /*11120*/  UMOV UR4, 0xf0000000 ;  /* 0xf000000000047882 */ /* 0x000fe20000000000 */
[----:B------:R-:W-:Y:S01]  /*11130*/  UMOV UR5, 0x380fffff ;  /* 0x380fffff00057882 */ /* 0x000fe20000000000 */
[----:B--2---:R-:W0:Y:S01]  /*11140*/  F2F.F32.F64 R19, R2 ;  /* 0x0000000200137310 */ /* 0x004e220000301000 */
[----:B------:R-:W-:-:S14]  /*11150*/  DSETP.GEU.AND P0, PT, |R2|, UR4, PT ;  /* 0x0000000402007e2a */ /* 0x000fdc000bf0e200 */
[----:B0-----:R-:W-:Y:S01]  /*11160*/  @!P0 FMUL R19, R19, 1.175494350822287508e-38 ;  /* 0x0080000013138820 */ /* 0x001fe20000400000 */
[----:B------:R-:W-:Y:S06]  /*11170*/  BRA `(.L_x_6215) ;  /* 0x0000000800307947 */ /* 0x000fec0003800000 */
.L_x_6223:
        /* <DEDUP_REMOVED lines=26> */
.L_x_6226:
        /* <DEDUP_REMOVED lines=13> */
.L_x_6225:
[----:B------:R-:W2:Y:S02]  /*113f0*/  LDG.E.U16 R2, desc[UR36][R2.64] ;  /* 0x0000002402027981 */ /* 0x000ea4000c1e1500 */
[----:B--2---:R-:W-:Y:S01]  /*11400*/  IMAD.U32 R19, R2, 0x10000, RZ ;  /* 0x0001000002137824 */ /* 0x004fe200078e00ff */
[----:B------:R-:W-:Y:S06]  /*11410*/  BRA `(.L_x_6215) ;  /* 0x0000000400887947 */ /* 0x000fec0003800000 */
.L_x_6222:
        /* <DEDUP_REMOVED lines=11> */
.L_x_6229:
        /* <DEDUP_REMOVED lines=20> */
.L_x_6231:
[----:B------:R-:W-:Y:S05]  /*11610*/  BSYNC B0 ;  /* 0x0000000000007941 */ /* 0x000fea0003800000 */
.L_x_6230:
[----:B------:R-:W-:Y:S01]  /*11620*/  IMAD.SHL.U32 R2, R2, 0x100000, RZ ;  /* 0x0010000002027824 */ /* 0x000fe200078e00ff */
[----:B------:R-:W-:-:S04]  /*11630*/  LEA R0, R0, 0x3b800000, 0x17 ;  /* 0x3b80000000007811 */ /* 0x000fc800078eb8ff */
[----:B------:R-:W-:Y:S01]  /*11640*/  LOP3.LUT R19, R0, R2, R19, 0xfe, !PT ;  /* 0x0000000200137212 */ /* 0x000fe200078efe13 */
[----:B------:R-:W-:Y:S06]  /*11650*/  BRA `(.L_x_6215) ;  /* 0x0000000000f87947 */ /* 0x000fec0003800000 */
.L_x_6228:
        /* <DEDUP_REMOVED lines=20> */
.L_x_6233:
[----:B------:R-:W-:Y:S05]  /*117a0*/  BSYNC B0 ;  /* 0x0000000000007941 */ /* 0x000fea0003800000 */
.L_x_6232:
[----:B------:R-:W-:Y:S01]  /*117b0*/  IMAD.SHL.U32 R2, R2, 0x200000, RZ ;  /* 0x0020000002027824 */ /* 0x000fe200078e00ff */
[----:B------:R-:W-:-:S04]  /*117c0*/  LEA R0, R0, 0x37800000, 0x17 ;  /* 0x3780000000007811 */ /* 0x000fc800078eb8ff */
[----:B------:R-:W-:Y:S01]  /*117d0*/  LOP3.LUT R19, R0, R2, R19, 0xfe, !PT ;  /* 0x0000000200137212 */ /* 0x000fe200078efe13 */
[----:B------:R-:W-:Y:S06]  /*117e0*/  BRA `(.L_x_6215) ;  /* 0x0000000000947947 */ /* 0x000fec0003800000 */
.L_x_6227:
        /* <DEDUP_REMOVED lines=14> */
.L_x_6214:
        /* <DEDUP_REMOVED lines=16> */
.L_x_6236:
[----:B------:R-:W-:Y:S01]  /*119d0*/  IMAD.MOV.U32 R19, RZ, RZ, RZ ;  /* 0x000000ffff137224 */ /* 0x000fe200078e00ff */
[----:B------:R-:W-:Y:S06]  /*119e0*/  BRA `(.L_x_6215) ;  /* 0x0000000000147947 */ /* 0x000fec0003800000 */
.L_x_6235:
[----:B------:R-:W2:Y:S02]  /*119f0*/  LDG.E.64 R2, desc[UR36][R2.64] ;  /* 0x0000002402027981 */ /* 0x000ea4000c1e1b00 */
[----:B--2---:R0:W1:Y:S01]  /*11a00*/  I2F.U64 R19, R2 ;  /* 0x0000000200137312 */ /* 0x0040620000301000 */
[----:B------:R-:W-:Y:S05]  /*11a10*/  BRA `(.L_x_6215) ;  /* 0x0000000000087947 */ /* 0x000fea0003800000 */
.L_x_6234:
[----:B------:R-:W2:Y:S02]  /*11a20*/  LDG.E R2, desc[UR36][R2.64] ;  /* 0x0000002402027981 */ /* 0x000ea4000c1e1900 */
[----:B--2---:R-:W-:-:S07]  /*11a30*/  I2FP.F32.U32 R19, R2 ;  /* 0x0000000200137245 */ /* 0x004fce0000201000 */
.L_x_6215:
[----:B------:R-:W-:Y:S05]  /*11a40*/  BSYNC B6 ;  /* 0x0000000000067941 */ /* 0x000fea0003800000 */
.L_x_6209:
        /* <DEDUP_REMOVED lines=19> */
.L_x_6241:
[----:B------:R-:W2:Y:S02]  /*11b80*/  LDG.E.U8 R2, desc[UR36][R2.64] ;  /* 0x0000002402027981 */ /* 0x000ea4000c1e1100 */
[----:B--2---:R-:W-:Y:S01]  /*11b90*/  I2FP.F32.U32 R22, R2 ;  /* 0x0000000200167245 */ /* 0x004fe20000201000 */
[----:B------:R-:W-:Y:S06]  /*11ba0*/  BRA `(.L_x_6243) ;  /* 0x0000000c002c7947 */ /* 0x000fec0003800000 */
.L_x_6240:
        /* <DEDUP_REMOVED lines=9> */
.L_x_6245:
[----:B------:R-:W2:Y:S02]  /*11c40*/  LDG.E R2, desc[UR36][R2.64] ;  /* 0x0000002402027981 */ /* 0x000ea4000c1e1900 */
[----:B--2---:R-:W-:Y:S01]  /*11c50*/  I2FP.F32.S32 R22, R2 ;  /* 0x0000000200167245 */ /* 0x004fe20000201400 */
[----:B------:R-:W-:Y:S06]  /*11c60*/  BRA `(.L_x_6243) ;  /* 0x0000000800fc7947 */ /* 0x000fec0003800000 */
.L_x_6244:
[----:B------:R-:W2:Y:S02]  /*11c70*/  LDG.E.U16 R2, desc[UR36][R2.64] ;  /* 0x0000002402027981 */ /* 0x000ea4000c1e1500 */
[----:B--2---:R0:W1:Y:S01]  /*11c80*/  I2F.S16 R22, R2 ;  /* 0x0000000200167306 */ /* 0x0040620000101400 */
[----:B------:R-:W-:Y:S05]  /*11c90*/  BRA `(.L_x_6243) ;  /* 0x0000000800f07947 */ /* 0x000fea0003800000 */
.L_x_6239:
        /* <DEDUP_REMOVED lines=8> */
.L_x_6247:
[----:B------:R-:W2:Y:S02]  /*11d20*/  LDG.E.U16 R2, desc[UR36][R2.64] ;  /* 0x0000002402027981 */ /* 0x000ea4000c1e1500 */
[----:B--2---:R-:W-:Y:S01]  /*11d30*/  HADD2.F32 R22, -RZ, R2.H0_H0 ;  /* 0x20000002ff167230 */ /* 0x004fe20000004100 */
[----:B------:R-:W-:Y:S06]  /*11d40*/  BRA `(.L_x_6243) ;  /* 0x0000000800c47947 */ /* 0x000fec0003800000 */
.L_x_6246:
        /* <DEDUP_REMOVED lines=8> */
.L_x_6249:
[----:B------:R-:W2:Y:S02]  /*11dd0*/  LDG.E.U16 R2, desc[UR36][R2.64] ;  /* 0x0000002402027981 */ /* 0x000ea4000c1e1500 */
[----:B--2---:R-:W-:Y:S01]  /*11de0*/  HADD2.F32 R22, -RZ, R2.H0_H0 ;  /* 0x20000002ff167230 */ /* 0x004fe20000004100 */
[----:B------:R-:W-:Y:S06]  /*11df0*/  BRA `(.L_x_6243) ;  /* 0x0000000800987947 */ /* 0x000fec0003800000 */
.L_x_6248:
[----:B------:R-:W2:Y:S01]  /*11e00*/  LDG.E.64 R2, desc[UR36][R2.64] ;  /* 0x0000002402027981 */ /* 0x000ea2000c1e1b00 */
[----:B------:R-:W-:Y:S01]  /*11e10*/  UMOV UR4, 0xf0000000 ;  /* 0xf000000000047882 */ /* 0x000fe20000000000 */
[----:B------:R-:W-:Y:S01]  /*11e20*/  UMOV UR5, 0x380fffff ;  /* 0x380fffff00057882 */ /* 0x000fe20000000000 */
[----:B--2---:R-:W0:Y:S01]  /*11e30*/  F2F.F32.F64 R22, R2 ;  /* 0x0000000200167310 */ /* 0x004e220000301000 */
[----:B------:R-:W-:-:S14]  /*11e40*/  DSETP.GEU.AND P0, PT, |R2|, UR4, PT ;  /* 0x0000000402007e2a */ /* 0x000fdc000bf0e200 */
[----:B0-----:R-:W-:Y:S01]  /*11e50*/  @!P0 FMUL R22, R22, 1.175494350822287508e-38 ;  /* 0x0080000016168820 */ /* 0x001fe20000400000 */
[----:B------:R-:W-:Y:S06]  /*11e60*/  BRA `(.L_x_6243) ;  /* 0x00000008007c7947 */ /* 0x000fec0003800000 */
.L_x_6238:
        /* <DEDUP_REMOVED lines=12> */
.L_x_6252:
[----:B------:R-:W2:Y:S01]  /*11f30*/  LDG.E.64 R2, desc[UR36][R2.64] ;  /* 0x0000002402027981 */ /* 0x000ea2000c1e1b00 */
[----:B------:R-:W-:Y:S01]  /*11f40*/  UMOV UR4, 0xf0000000 ;  /* 0xf000000000047882 */ /* 0x000fe20000000000 */
[----:B------:R-:W-:Y:S01]  /*11f50*/  UMOV UR5, 0x380fffff ;  /* 0x380fffff00057882 */ /* 0x000fe20000000000 */
[----:B--2---:R-:W0:Y:S01]  /*11f60*/  F2F.F32.F64 R22, R2 ;  /* 0x0000000200167310 */ /* 0x004e220000301000 */
[----:B------:R-:W-:-:S14]  /*11f70*/  DSETP.GEU.AND P0, PT, |R2|, UR4, PT ;  /* 0x0000000402007e2a */ /* 0x000fdc000bf0e200 */
[----:B0-----:R-:W-:Y:S01]  /*11f80*/  @!P0 FMUL R22, R22, 1.175494350822287508e-38 ;  /* 0x0080000016168820 */ /* 0x001fe20000400000 */
[----:B------:R-:W-:Y:S06]  /*11f90*/  BRA `(.L_x_6243) ;  /* 0x0000000800307947 */ /* 0x000fec0003800000 */
.L_x_6251:
        /* <DEDUP_REMOVED lines=26> */
.L_x_6254:
        /* <DEDUP_REMOVED lines=13> */
.L_x_6253:
[----:B------:R-:W2:Y:S02]  /*12210*/  LDG.E.U16 R2, desc[UR36][R2.64] ;  /* 0x0000002402027981 */ /* 0x000ea4000c1e1500 */
[----:B--2---:R-:W-:Y:S01]  /*12220*/  IMAD.U32 R22, R2, 0x10000, RZ ;  /* 0x0001000002167824 */ /* 0x004fe200078e00ff */
[----:B------:R-:W-:Y:S06]  /*12230*/  BRA `(.L_x_6243) ;  /* 0x0000000400887947 */ /* 0x000fec0003800000 */
.L_x_6250:
        /* <DEDUP_REMOVED lines=11> */
.L_x_6257:
        /* <DEDUP_REMOVED lines=20> */
.L_x_6259:
[----:B------:R-:W-:Y:S05]  /*12430*/  BSYNC B0 ;  /* 0x0000000000007941 */ /* 0x000fea0003800000 */
.L_x_6258:
[----:B------:R-:W-:Y:S01]  /*12440*/  IMAD.SHL.U32 R2, R2, 0x100000, RZ ;  /* 0x0010000002027824 */ /* 0x000fe200078e00ff */
[----:B------:R-:W-:-:S04]  /*12450*/  LEA R3, R0, 0x3b800000, 0x17 ;  /* 0x3b80000000037811 */ /* 0x000fc800078eb8ff */
[----:B------:R-:W-:Y:S01]  /*12460*/  LOP3.LUT R22, R3, R2, R22, 0xfe, !PT ;  /* 0x0000000203167212 */ /* 0x000fe200078efe16 */
[----:B------:R-:W-:Y:S06]  /*12470*/  BRA `(.L_x_6243) ;  /* 0x0000000000f87947 */ /* 0x000fec0003800000 */
.L_x_6256:
        /* <DEDUP_REMOVED lines=20> */
.L_x_6261:
[----:B------:R-:W-:Y:S05]  /*125c0*/  BSYNC B0 ;  /* 0x0000000000007941 */ /* 0x000fea0003800000 */
.L_x_6260:
[----:B------:R-:W-:Y:S01]  /*125d0*/  IMAD.SHL.U32 R2, R2, 0x200000, RZ ;  /* 0x0020000002027824 */ /* 0x000fe200078e00ff */
[----:B------:R-:W-:-:S04]  /*125e0*/  LEA R3, R0, 0x37800000, 0x17 ;  /* 0x3780000000037811 */ /* 0x000fc800078eb8ff */
[----:B------:R-:W-:Y:S01]  /*125f0*/  LOP3.LUT R22, R3, R2, R22, 0xfe, !PT ;  /* 0x0000000203167212 */ /* 0x000fe200078efe16 */
[----:B------:R-:W-:Y:S06]  /*12600*/  BRA `(.L_x_6243) ;  /* 0x0000000000947947 */ /* 0x000fec0003800000 */
.L_x_6255:
        /* <DEDUP_REMOVED lines=14> */
.L_x_6242:
        /* <DEDUP_REMOVED lines=16> */
.L_x_6264:
[----:B------:R-:W-:Y:S01]  /*127f0*/  IMAD.MOV.U32 R22, RZ, RZ, RZ ;  /* 0x000000ffff167224 */ /* 0x000fe200078e00ff */
[----:B------:R-:W-:Y:S06]  /*12800*/  BRA `(.L_x_6243) ;  /* 0x0000000000147947 */ /* 0x000fec0003800000 */
.L_x_6263:
[----:B------:R-:W2:Y:S02]  /*12810*/  LDG.E.64 R22, desc[UR36][R2.64] ;  /* 0x0000002402167981 */ /* 0x000ea4000c1e1b00 */
[----:B--2---:R0:W1:Y:S01]  /*12820*/  I2F.U64 R22, R22 ;  /* 0x0000001600167312 */ /* 0x0040620000301000 */
[----:B------:R-:W-:Y:S05]  /*12830*/  BRA `(.L_x_6243) ;  /* 0x0000000000087947 */ /* 0x000fea0003800000 */
.L_x_6262:
[----:B------:R-:W2:Y:S02]  /*12840*/  LDG.E R2, desc[UR36][R2.64] ;  /* 0x0000002402027981 */ /* 0x000ea4000c1e1900 */
[----:B--2---:R-:W-:-:S07]  /*12850*/  I2FP.F32.U32 R22, R2 ;  /* 0x0000000200167245 */ /* 0x004fce0000201000 */
.L_x_6243:
[----:B------:R-:W-:Y:S05]  /*12860*/  BSYNC B6 ;  /* 0x0000000000067941 */ /* 0x000fea0003800000 */
.L_x_6237:
[----:B------:R-:W2:Y:S01]  /*12870*/  LDC.U8 R4, c[0x0][0x4fc] ;  /* 0x00013f00ff047b82 */ /* 0x000ea20000000000 */
[----:B------:R-:W-:Y:S01]  /*12880*/  ULDC.64 UR4, c[0x0][0x4f0] ;  /* 0x00013c0000047ab9 */ /* 0x000fe20000000a00 */
[----:B------:R-:W-:Y:S01]  /*12890*/  BSSY B6, `(.L_x_6265) ;  /* 0x00000df000067945 */ /* 0x000fe20003800000 */
[----:B0-----:R-:W-:-:S05]  /*128a0*/  IADD3 R2, P0, R18, UR4, RZ ;  /* 0x0000000412027c10 */ /* 0x001fca000ff1e0ff */
        /* <DEDUP_REMOVED lines=15> */
.L_x_6269:
[----:B------:R-:W2:Y:S02]  /*129a0*/  LDG.E.U8 R0, desc[UR36][R2.64] ;  /* 0x0000002402007981 */ /* 0x000ea4000c1e1100 */
[----:B--2---:R-:W-:Y:S01]  /*129b0*/  I2FP.F32.U32 R0, R0 ;  /* 0x0000000000007245 */ /* 0x004fe20000201000 */
[----:B------:R-:W-:Y:S06]  /*129c0*/  BRA `(.L_x_6271) ;  /* 0x0000000c002c7947 */ /* 0x000fec0003800000 */
.L_x_6268:
        /* <DEDUP_REMOVED lines=9> */
.L_x_6273:
[----:B------:R-:W2:Y:S02]  /*12a60*/  LDG.E R0, desc[UR36][R2.64] ;  /* 0x0000002402007981 */ /* 0x000ea4000c1e1900 */
[----:B--2---:R-:W-:Y:S01]  /*12a70*/  I2FP.F32.S32 R0, R0 ;  /* 0x0000000000007245 */ /* 0x004fe20000201400 */
[----:B------:R-:W-:Y:S06]  /*12a80*/  BRA `(.L_x_6271) ;  /* 0x0000000800fc7947 */ /* 0x000fec0003800000 */
.L_x_6272:
[----:B------:R-:W2:Y:S02]  /*12a90*/  LDG.E.U16 R0, desc[UR36][R2.64] ;  /* 0x0000002402007981 */ /* 0x000ea4000c1e1500 */
[----:B--2---:R-:W0:Y:S01]  /*12aa0*/  I2F.S16 R0, R0 ;  /* 0x0000000000007306 */ /* 0x004e220000101400 */
[----:B------:R-:W-:Y:S05]  /*12ab0*/  BRA `(.L_x_6271) ;  /* 0x0000000800f07947 */ /* 0x000fea0003800000 */
.L_x_6267:
        /* <DEDUP_REMOVED lines=8> */
.L_x_6275:
[----:B------:R-:W2:Y:S02]  /*12b40*/  LDG.E.U16 R0, desc[UR36][R2.64] ;  /* 0x0000002402007981 */ /* 0x000ea4000c1e1500 */
[----:B--2---:R-:W-:Y:S01]  /*12b50*/  HADD2.F32 R0, -RZ, R0.H0_H0 ;  /* 0x20000000ff007230 */ /* 0x004fe20000004100 */
[----:B------:R-:W-:Y:S06]  /*12b60*/  BRA `(.L_x_6271) ;  /* 0x0000000800c47947 */ /* 0x000fec0003800000 */
.L_x_6274:
        /* <DEDUP_REMOVED lines=8> */
.L_x_6277:
[----:B------:R-:W2:Y:S02]  /*12bf0*/  LDG.E.U16 R0, desc[UR36][R2.64] ;  /* 0x0000002402007981 */ /* 0x000ea4000c1e1500 */
[----:B--2---:R-:W-:Y:S01]  /*12c00*/  HADD2.F32 R0, -RZ, R0.H0_H0 ;  /* 0x20000000ff007230 */ /* 0x004fe20000004100 */
[----:B------:R-:W-:Y:S06]  /*12c10*/  BRA `(.L_x_6271) ;  /* 0x0000000800987947 */ /* 0x000fec0003800000 */
.L_x_6276:
[----:B------:R-:W2:Y:S01]  /*12c20*/  LDG.E.64 R2, desc[UR36][R2.64] ;  /* 0x0000002402027981 */ /* 0x000ea2000c1e1b00 */
[----:B------:R-:W-:Y:S01]  /*12c30*/  UMOV UR4, 0xf0000000 ;  /* 0xf000000000047882 */ /* 0x000fe20000000000 */
[----:B------:R-:W-:Y:S01]  /*12c40*/  UMOV UR5, 0x380fffff ;  /* 0x380fffff00057882 */ /* 0x000fe20000000000 */
[----:B--2---:R-:W0:Y:S01]  /*12c50*/  F2F.F32.F64 R0, R2 ;  /* 0x0000000200007310 */ /* 0x004e220000301000 */
[----:B------:R-:W-:-:S14]  /*12c60*/  DSETP.GEU.AND P0, PT, |R2|, UR4, PT ;  /* 0x0000000402007e2a */ /* 0x000fdc000bf0e200 */
[----:B0-----:R-:W-:Y:S01]  /*12c70*/  @!P0 FMUL R0, R0, 1.175494350822287508e-38 ;  /* 0x0080000000008820 */ /* 0x001fe20000400000 */
[----:B------:R-:W-:Y:S06]  /*12c80*/  BRA `(.L_x_6271) ;  /* 0x00000008007c7947 */ /* 0x000fec0003800000 */
.L_x_6266:
        /* <DEDUP_REMOVED lines=12> */
.L_x_6280:
[----:B------:R-:W2:Y:S01]  /*12d50*/  LDG.E.64 R2, desc[UR36][R2.64] ;  /* 0x0000002402027981 */ /* 0x000ea2000c1e1b00 */
[----:B------:R-:W-:Y:S01]  /*12d60*/  UMOV UR4, 0xf0000000 ;  /* 0xf000000000047882 */ /* 0x000fe20000000000 */
[----:B------:R-:W-:Y:S01]  /*12d70*/  UMOV UR5, 0x380fffff ;  /* 0x380fffff00057882 */ /* 0x000fe20000000000 */
[----:B--2---:R-:W0:Y:S01]  /*12d80*/  F2F.F32.F64 R0, R2 ;  /* 0x0000000200007310 */ /* 0x004e220000301000 */
[----:B------:R-:W-:-:S14]  /*12d90*/  DSETP.GEU.AND P0, PT, |R2|, UR4, PT ;  /* 0x0000000402007e2a */ /* 0x000fdc000bf0e200 */
[----:B0-----:R-:W-:Y:S01]  /*12da0*/  @!P0 FMUL R0, R0, 1.175494350822287508e-38 ;  /* 0x0080000000008820 */ /* 0x001fe20000400000 */
[----:B------:R-:W-:Y:S06]  /*12db0*/  BRA `(.L_x_6271) ;  /* 0x0000000800307947 */ /* 0x000fec0003800000 */
.L_x_6279:
        /* <DEDUP_REMOVED lines=26> */
.L_x_6282:
        /* <DEDUP_REMOVED lines=13> */
.L_x_6281:
[----:B------:R-:W2:Y:S02]  /*13030*/  LDG.E.U16 R0, desc[UR36][R2.64] ;  /* 0x0000002402007981 */ /* 0x000ea4000c1e1500 */
[----:B--2---:R-:W-:Y:S01]  /*13040*/  IMAD.U32 R0, R0, 0x10000, RZ ;  /* 0x0001000000007824 */ /* 0x004fe200078e00ff */
[----:B------:R-:W-:Y:S06]  /*13050*/  BRA `(.L_x_6271) ;  /* 0x0000000400887947 */ /* 0x000fec0003800000 */
.L_x_6278:
        /* <DEDUP_REMOVED lines=11> */
.L_x_6285:
        /* <DEDUP_REMOVED lines=20> */
.L_x_6287:
[----:B------:R-:W-:Y:S05]  /*13250*/  BSYNC B0 ;  /* 0x0000000000007941 */ /* 0x000fea0003800000 */
.L_x_6286:
[----:B------:R-:W-:Y:S01]  /*13260*/  LEA R3, R0, 0x3b800000, 0x17 ;  /* 0x3b80000000037811 */ /* 0x000fe200078eb8ff */
[----:B------:R-:W-:-:S05]  /*13270*/  IMAD.SHL.U32 R0, R2, 0x100000, RZ ;  /* 0x0010000002007824 */ /* 0x000fca00078e00ff */
[----:B------:R-:W-:Y:S01]  /*13280*/  LOP3.LUT R0, R3, R0, R4, 0xfe, !PT ;  /* 0x0000000003007212 */ /* 0x000fe200078efe04 */
[----:B------:R-:W-:Y:S06]  /*13290*/  BRA `(.L_x_6271) ;  /* 0x0000000000f87947 */ /* 0x000fec0003800000 */
.L_x_6284:
        /* <DEDUP_REMOVED lines=20> */
.L_x_6289:
[----:B------:R-:W-:Y:S05]  /*133e0*/  BSYNC B0 ;  /* 0x0000000000007941 */ /* 0x000fea0003800000 */
.L_x_6288:
[----:B------:R-:W-:Y:S01]  /*133f0*/  LEA R3, R0, 0x37800000, 0x17 ;  /* 0x3780000000037811 */ /* 0x000fe200078eb8ff */
[----:B------:R-:W-:-:S05]  /*13400*/  IMAD.SHL.U32 R0, R2, 0x200000, RZ ;  /* 0x0020000002007824 */ /* 0x000fca00078e00ff */
[----:B------:R-:W-:Y:S01]  /*13410*/  LOP3.LUT R0, R3, R0, R4, 0xfe, !PT ;  /* 0x0000000003007212 */ /* 0x000fe200078efe04 */
[----:B------:R-:W-:Y:S06]  /*13420*/  BRA `(.L_x_6271) ;  /* 0x0000000000947947 */ /* 0x000fec0003800000 */
.L_x_6283:
        /* <DEDUP_REMOVED lines=14> */
.L_x_6270:
        /* <DEDUP_REMOVED lines=16> */
.L_x_6292:
[----:B------:R-:W-:Y:S01]  /*13610*/  IMAD.MOV.U32 R0, RZ, RZ, RZ ;  /* 0x000000ffff007224 */ /* 0x000fe200078e00ff */
[----:B------:R-:W-:Y:S06]  /*13620*/  BRA `(.L_x_6271) ;  /* 0x0000000000147947 */ /* 0x000fec0003800000 */
.L_x_6291:
[----:B------:R-:W2:Y:S02]  /*13630*/  LDG.E.64 R2, desc[UR36][R2.64] ;  /* 0x0000002402027981 */ /* 0x000ea4000c1e1b00 */
[----:B--2---:R0:W2:Y:S01]  /*13640*/  I2F.U64 R0, R2 ;  /* 0x0000000200007312 */ /* 0x0040a20000301000 */
[----:B------:R-:W-:Y:S05]  /*13650*/  BRA `(.L_x_6271) ;  /* 0x0000000000087947 */ /* 0x000fea0003800000 */
.L_x_6290:
[----:B------:R-:W2:Y:S02]  /*13660*/  LDG.E R0, desc[UR36][R2.64] ;  /* 0x0000002402007981 */ /* 0x000ea4000c1e1900 */
[----:B--2---:R-:W-:-:S07]  /*13670*/  I2FP.F32.U32 R0, R0 ;  /* 0x0000000000007245 */ /* 0x004fce0000201000 */
.L_x_6271:
[----:B------:R-:W-:Y:S05]  /*13680*/  BSYNC B6 ;  /* 0x0000000000067941 */ /* 0x000fea0003800000 */
.L_x_6265:
        /* <DEDUP_REMOVED lines=20> */
.L_x_6296:
[----:B------:R-:W0:Y:S02]  /*137d0*/  F2I.S64.TRUNC R2, R2 ;  /* 0x0000000200027311 */ /* 0x000e24000020d900 */
[----:B0-----:R-:W-:-:S05]  /*137e0*/  IMAD.MOV.U32 R5, RZ, RZ, R2 ;  /* 0x000000ffff057224 */ /* 0x001fca00078e0002 */
[----:B------:R-:W-:Y:S01]  /*137f0*/  STG.E.U8 desc[UR36][R16.64], R5 ;  /* 0x0000000510007986 */ /* 0x000fe2000c101124 */
[----:B------:R-:W-:Y:S05]  /*13800*/  EXIT ;  /* 0x000000000000794d */ /* 0x000fea0003800000 */
.L_x_6295:
        /* <DEDUP_REMOVED lines=9> */
.L_x_6299:
[----:B------:R-:W0:Y:S02]  /*138a0*/  F2I.FTZ.TRUNC.NTZ R3, R2 ;  /* 0x0000000200037305 */ /* 0x000e24000021f100 */
[----:B0-----:R-:W-:Y:S01]  /*138b0*/  STG.E desc[UR36][R16.64], R3 ;  /* 0x0000000310007986 */ /* 0x001fe2000c101924 */
[----:B------:R-:W-:Y:S05]  /*138c0*/  EXIT ;  /* 0x000000000000794d */ /* 0x000fea0003800000 */
.L_x_6298:
[----:B------:R-:W0:Y:S02]  /*138d0*/  F2I.FTZ.TRUNC.NTZ R3, R2 ;  /* 0x0000000200037305 */ /* 0x000e24000021f100 */
[----:B0-----:R-:W-:Y:S01]  /*138e0*/  STG.E.U16 desc[UR36][R16.64], R3 ;  /* 0x0000000310007986 */ /* 0x001fe2000c101524 */
[----:B------:R-:W-:Y:S05]  /*138f0*/  EXIT ;  /* 0x000000000000794d */ /* 0x000fea0003800000 */
.L_x_6294:
        /* <DEDUP_REMOVED lines=8> */
.L_x_6301:
[----:B------:R-:W-:-:S05]  /*13980*/  F2FP.F16.F32.PACK_AB R2, RZ, R2 ;  /* 0x00000002ff02723e */ /* 0x000fca00000000ff */
[----:B------:R-:W-:Y:S01]  /*13990*/  STG.E.U16 desc[UR36][R16.64], R2 ;  /* 0x0000000210007986 */ /* 0x000fe2000c101524 */
[----:B------:R-:W-:Y:S05]  /*139a0*/  EXIT ;  /* 0x000000000000794d */ /* 0x000fea0003800000 */
.L_x_6300:
        /* <DEDUP_REMOVED lines=9> */
.L_x_6303:
[----:B------:R-:W-:-:S04]  /*13a40*/  F2FP.F16.F32.PACK_AB R3, RZ, R2 ;  /* 0x00000002ff03723e */ /* 0x000fc800000000ff */
[----:B------:R-:W-:-:S05]  /*13a50*/  PRMT R3, R3, 0x5410, RZ ;  /* 0x0000541003037816 */ /* 0x000fca00000000ff */
[----:B------:R-:W-:Y:S01]  /*13a60*/  STG.E desc[UR36][R16.64], R3 ;  /* 0x0000000310007986 */ /* 0x000fe2000c101924 */
[----:B------:R-:W-:Y:S05]  /*13a70*/  EXIT ;  /* 0x000000000000794d */ /* 0x000fea0003800000 */
.L_x_6302:
[----:B------:R-:W-:-:S06]  /*13a80*/  FMUL.FTZ R2, R2, 1 ;  /* 0x3f80000002027820 */ /* 0x000fcc0000410000 */
[----:B------:R-:W0:Y:S02]  /*13a90*/  F2F.F64.F32 R2, R2 ;  /* 0x0000000200027310 */ /* 0x000e240000201800 */
[----:B0-----:R-:W-:Y:S01]  /*13aa0*/  STG.E.64 desc[UR36][R16.64], R2 ;  /* 0x0000000210007986 */ /* 0x001fe2000c101b24 */
[----:B------:R-:W-:Y:S05]  /*13ab0*/  EXIT ;  /* 0x000000000000794d */ /* 0x000fea0003800000 */
.L_x_6293:
        /* <DEDUP_REMOVED lines=12> */
.L_x_6306:
[----:B------:R-:W-:Y:S01]  /*13b80*/  FMUL.FTZ R4, R2, 1 ;  /* 0x3f80000002047820 */ /* 0x000fe20000410000 */
[----:B------:R-:W-:-:S05]  /*13b90*/  CS2R R6, SRZ ;  /* 0x0000000000067805 */ /* 0x000fca000001ff00 */
[----:B------:R-:W0:Y:S02]  /*13ba0*/  F2F.F64.F32 R4, R4 ;  /* 0x0000000400047310 */ /* 0x000e240000201800 */
[----:B0-----:R-:W-:Y:S01]  /*13bb0*/  STG.E.128 desc[UR36][R16.64], R4 ;  /* 0x0000000410007986 */ /* 0x001fe2000c101d24 */
[----:B------:R-:W-:Y:S05]  /*13bc0*/  EXIT ;  /* 0x000000000000794d */ /* 0x000fea0003800000 */
.L_x_6305:
        /* <DEDUP_REMOVED lines=20> */
.L_x_6310:
[----:B------:R-:W-:Y:S05]  /*13d10*/  BSYNC B0 ;  /* 0x0000000000007941 */ /* 0x000fea0003800000 */
.L_x_6309:
[----:B------:R-:W-:-:S05]  /*13d20*/  LOP3.LUT R5, R0, R5, RZ, 0xfc, !PT ;  /* 0x0000000500057212 */ /* 0x000fca00078efcff */
[----:B------:R-:W-:Y:S01]  /*13d30*/  STG.E.U8 desc[UR36][R16.64], R5 ;  /* 0x0000000510007986 */ /* 0x000fe2000c101124 */
[----:B------:R-:W-:Y:S05]  /*13d40*/  EXIT ;  /* 0x000000000000794d */ /* 0x000fea0003800000 */
.L_x_6308:
        /* <DEDUP_REMOVED lines=12> */
.L_x_6312:
[----:B------:R-:W-:Y:S01]  /*13e10*/  IMAD.MOV.U32 R0, RZ, RZ, 0x7f ;  /* 0x0000007fff007424 */ /* 0x000fe200078e00ff */
[----:B------:R-:W-:-:S04]  /*13e20*/  ISETP.GT.U32.AND P0, PT, R4, 0x7f800000, PT ;  /* 0x7f8000000400780c */ /* 0x000fc80003f04070 */
[----:B------:R-:W-:-:S09]  /*13e30*/  SEL R0, R0, 0x7c, P0 ;  /* 0x0000007c00007807 */ /* 0x000fd20000000000 */
.L_x_6313:
[----:B------:R-:W-:Y:S05]  /*13e40*/  BSYNC B0 ;  /* 0x0000000000007941 */ /* 0x000fea0003800000 */
.L_x_6311:
[----:B------:R-:W-:-:S04]  /*13e50*/  LOP3.LUT R2, R2, 0x80000000, RZ, 0xc0, !PT ;  /* 0x8000000002027812 */ /* 0x000fc800078ec0ff */
[----:B------:R-:W-:-:S04]  /*13e60*/  SHF.R.U32.HI R3, RZ, 0x18, R2 ;  /* 0x00000018ff037819 */ /* 0x000fc80000011602 */
[----:B------:R-:W-:-:S05]  /*13e70*/  LOP3.LUT R3, R0, R3, RZ, 0xfc, !PT ;  /* 0x0000000300037212 */ /* 0x000fca00078efcff */
[----:B------:R-:W-:Y:S01]  /*13e80*/  STG.E.U8 desc[UR36][R16.64], R3 ;  /* 0x0000000310007986 */ /* 0x000fe2000c101124 */
[----:B------:R-:W-:Y:S05]  /*13e90*/  EXIT ;  /* 0x000000000000794d */ /* 0x000fea0003800000 */
.L_x_6307:
[----:B------:R-:W-:-:S05]  /*13ea0*/  F2FP.BF16.F32.PACK_AB R2, RZ, R2 ;  /* 0x00000002ff02723e */ /* 0x000fca00000010ff */
[----:B------:R-:W-:Y:S01]  /*13eb0*/  STG.E.U16 desc[UR36][R16.64], R2 ;  /* 0x0000000210007986 */ /* 0x000fe2000c101524 */
[----:B------:R-:W-:Y:S05]  /*13ec0*/  EXIT ;  /* 0x000000000000794d */ /* 0x000fea0003800000 */
.L_x_6304:
        /* <DEDUP_REMOVED lines=11> */
.L_x_6316:
        /* <DEDUP_REMOVED lines=16> */
.L_x_6319:
[----:B------:R-:W-:-:S04]  /*14080*/  LOP3.LUT R2, R2, 0x80000000, RZ, 0xc0, !PT ;  /* 0x8000000002027812 */ /* 0x000fc800078ec0ff */
[----:B------:R-:W-:-:S04]  /*14090*/  SHF.R.U32.HI R3, RZ, 0x18, R2 ;  /* 0x00000018ff037819 */ /* 0x000fc80000011602 */
[----:B------:R-:W-:-:S04]  /*140a0*/  LOP3.LUT R0, R0, R3, RZ, 0xfc, !PT ;  /* 0x0000000300007212 */ /* 0x000fc800078efcff */
[----:B------:R-:W-:-:S07]  /*140b0*/  PRMT R8, R0, 0x7610, R8 ;  /* 0x0000761000087816 */ /* 0x000fce0000000008 */
.L_x_6318:
[----:B------:R-:W-:Y:S05]  /*140c0*/  BSYNC B0 ;  /* 0x0000000000007941 */ /* 0x000fea0003800000 */
.L_x_6317:
[----:B------:R-:W-:Y:S01]  /*140d0*/  STG.E.U8 desc[UR36][R16.64], R8 ;  /* 0x0000000810007986 */ /* 0x000fe2000c101124 */
[----:B------:R-:W-:Y:S05]  /*140e0*/  EXIT ;  /* 0x000000000000794d */ /* 0x000fea0003800000 */
.L_x_6315:
        /* <DEDUP_REMOVED lines=16> */
.L_x_6322:
[----:B------:R-:W-:-:S04]  /*141f0*/  LOP3.LUT R2, R2, 0x80000000, RZ, 0xc0, !PT ;  /* 0x8000000002027812 */ /* 0x000fc800078ec0ff */
[----:B------:R-:W-:-:S04]  /*14200*/  SHF.R.U32.HI R3, RZ, 0x18, R2 ;  /* 0x00000018ff037819 */ /* 0x000fc80000011602 */
[----:B------:R-:W-:-:S04]  /*14210*/  LOP3.LUT R0, R0, R3, RZ, 0xfc, !PT ;  /* 0x0000000300007212 */ /* 0x000fc800078efcff */
[----:B------:R-:W-:-:S07]  /*14220*/  PRMT R8, R0, 0x7610, R8 ;  /* 0x0000761000087816 */ /* 0x000fce0000000008 */
.L_x_6321:
[----:B------:R-:W-:Y:S05]  /*14230*/  BSYNC B0 ;  /* 0x0000000000007941 */ /* 0x000fea0003800000 */
.L_x_6320:
[----:B------:R-:W-:Y:S01]  /*14240*/  STG.E.U8 desc[UR36][R16.64], R8 ;  /* 0x0000000810007986 */ /* 0x000fe2000c101124 */
[----:B------:R-:W-:Y:S05]  /*14250*/  EXIT ;  /* 0x000000000000794d */ /* 0x000fea0003800000 */
.L_x_6314:
        /* <DEDUP_REMOVED lines=21> */
.L_x_6297:
        /* <DEDUP_REMOVED lines=16> */
.L_x_6325:
[----:B------:R-:W-:Y:S05]  /*144b0*/  EXIT ;  /* 0x000000000000794d */ /* 0x000fea0003800000 */
.L_x_6324:
[----:B------:R-:W0:Y:S02]  /*144c0*/  F2I.U64.TRUNC R2, R2 ;  /* 0x0000000200027311 */ /* 0x000e24000020d800 */
[----:B0-----:R-:W-:Y:S01]  /*144d0*/  STG.E.64 desc[UR36][R16.64], R2 ;  /* 0x0000000210007986 */ /* 0x001fe2000c101b24 */
[----:B------:R-:W-:Y:S05]  /*144e0*/  EXIT ;  /* 0x000000000000794d */ /* 0x000fea0003800000 */
.L_x_6323:
[----:B------:R-:W0:Y:S02]  /*144f0*/  F2I.FTZ.U32.TRUNC.NTZ R3, R2 ;  /* 0x0000000200037305 */ /* 0x000e24000021f000 */
[----:B0-----:R-:W-:Y:S01]  /*14500*/  STG.E desc[UR36][R16.64], R3 ;  /* 0x0000000310007986 */ /* 0x001fe2000c101924 */
[----:B------:R-:W-:Y:S05]  /*14510*/  EXIT ;  /* 0x000000000000794d */ /* 0x000fea0003800000 */
.L_x_6326:
        /* <DEDUP_REMOVED lines=14> */
.L_x_8004:


//--------------------- .text._ZN2at6native27unrolled_elementwise_kernelIZZZNS0_44_GLOBAL__N__40a83637_7_Lerp_cu_f5210f67_358318lerp_tensor_kernelERNS_18TensorIteratorBaseEENKUlvE0_clEvENKUlvE0_clEvEUlfffE_St5arrayIPcLm4EELi4E23TrivialOffsetCalculatorILi3EjESB_ILi1EjENS0_6memory12LoadWithCastILi3EEENSE_13StoreWithCastILi1EEEEEviT_T0_T2_T3_T4_T5_ --------------------------
	.section	.text._ZN2at6native27unrolled_elementwise_kernelIZZZNS0_44_GLOBAL__N__40a83637_7_Lerp_cu_f5210f67_358318lerp_tensor_kernelERNS_18TensorIteratorBaseEENKUlvE0_clEvENKUlvE0_clEvEUlfffE_St5arrayIPcLm4EELi4E23TrivialOffsetCalculatorILi3EjESB_ILi1EjENS0_6memory12LoadWithCastILi3EEENSE_13StoreWithCastILi1EEEEEviT_T0_T2_T3_T4_T5_,"ax",@progbits
	.align	128
        .global         _ZN2at6native27unrolled_elementwise_kernelIZZZNS0_44_GLOBAL__N__40a83637_7_Lerp_cu_f5210f67_358318lerp_tensor_kernelERNS_18TensorIteratorBaseEENKUlvE0_clEvENKUlvE0_clEvEUlfffE_St5arrayIPcLm4EELi4E23TrivialOffsetCalculatorILi3EjESB_ILi1EjENS0_6memory12LoadWithCastILi3EEENSE_13StoreWithCastILi1EEEEEviT_T0_T2_T3_T4_T5_
        .type           _ZN2at6native27unrolled_elementwise_kernelIZZZNS0_44_GLOBAL__N__40a83637_7_Lerp_cu_f5210f67_358318lerp_tensor_kernelERNS_18TensorIteratorBaseEENKUlvE0_clEvENKUlvE0_clEvEUlfffE_St5arrayIPcLm4EELi4E23TrivialOffsetCalculatorILi3EjESB_ILi1EjENS0_6memory12LoadWithCastILi3EEENSE_13StoreWithCastILi1EEEEEviT_T0_T2_T3_T4_T5_,@function
        .size           _ZN2at6native27unrolled_elementwise_kernelIZZZNS0_44_GLOBAL__N__40a83637_7_Lerp_cu_f5210f67_358318lerp_tensor_kernelERNS_18TensorIteratorBaseEENKUlvE0_clEvENKUlvE0_clEvEUlfffE_St5arrayIPcLm4EELi4E23TrivialOffsetCalculatorILi3EjESB_ILi1EjENS0_6memory12LoadWithCastILi3EEENSE_13StoreWithCastILi1EEEEEviT_T0_T2_T3_T4_T5_,(.L_x_8005 - _ZN2at6native27unrolled_elementwise_kernelIZZZNS0_44_GLOBAL__N__40a83637_7_Lerp_cu_f5210f67_358318lerp_tensor_kernelERNS_18TensorIteratorBaseEENKUlvE0_clEvENKUlvE0_clEvEUlfffE_St5arrayIPcLm4EELi4E23TrivialOffsetCalculatorILi3EjESB_ILi1EjENS0_6memory12LoadWithCastILi3EEENSE_13StoreWithCastILi1EEEEEviT_T0_T2_T3_T4_T5_)
        .other          _ZN2at6native27unrolled_elementwise_kernelIZZZNS0_44_GLOBAL__N__40a83637_7_Lerp_cu_f5210f67_358318lerp_tensor_kernelERNS_18TensorIteratorBaseEENKUlvE0_clEvENKUlvE0_clEvEUlfffE_St5arrayIPcLm4EELi4E23TrivialOffsetCalculatorILi3EjESB_ILi1EjENS0_6memory12LoadWithCastILi3EEENSE_13StoreWithCastILi1EEEEEviT_T0_T2_T3_T4_T5_,@"STO_CUDA_ENTRY STV_DEFAULT"
_ZN2at6native27unrolled_elementwise_kernelIZZZNS0_44_GLOBAL__N__40a83637_7_Lerp_cu_f5210f67_358318lerp_tensor_kernelERNS_18TensorIteratorBaseEENKUlvE0_clEvENKUlvE0_clEvEUlfffE_St5arrayIPcLm4EELi4E23TrivialOffsetCalculatorILi3EjESB_ILi1EjENS0_6memory12LoadWithCastILi3EEENSE_13StoreWithCastILi1EEEEEviT_T0_T2_T3_T4_T5_:
.text._ZN2at6native27unrolled_elementwise_kernelIZZZNS0_44_GLOBAL__N__40a83637_7_Lerp_cu_f5210f67_358318lerp_tensor_kernelERNS_18TensorIteratorBaseEENKUlvE0_clEvENKUlvE0_clEvEUlfffE_St5arrayIPcLm4EELi4E23TrivialOffsetCalculatorILi3EjESB_ILi1EjENS0_6memory12LoadWithCastILi3EEENSE_13StoreWithCastILi1EEEEEviT_T0_T2_T3_T4_T5_:
[----:B------:R-:W0:Y:S01]  /*0000*/  LDC R1, c[0x0][0x28] ;  /* 0x00000a00ff017b82 */ /* 0x000e220000000800 */
[----:B------:R-:W1:Y:S07]  /*0010*/  S2R R17, SR_CTAID.X ;  /* 0x0000000000117919 */ /* 0x000e6e0000002500 */
[----:B------:R-:W1:Y:S01]  /*0020*/  LDC R0, c[0x0][0x210] ;  /* 0x00008400ff007b82 */ /* 0x000e620000000800 */
[----:B------:R-:W-:Y:S01]  /*0030*/  ULDC.64 UR36, c[0x0][0x208] ;  /* 0x0000820000247ab9 */ /* 0x000fe20000000a00 */
[----:B------:R-:W-:Y:S01]  /*0040*/  BSSY B7, `(.L_x_6327) ;  /* 0x00002b6000077945 */ /* 0x000fe20003800000 */
[----:B------:R-:W2:Y:S01]  /*0050*/  S2R R34, SR_TID.X ;  /* 0x0000000000227919 */ /* 0x000ea20000002100 */
[----:B------:R-:W-:Y:S01]  /*0060*/  CS2R R30, SRZ ;  /* 0x00000000001e7805 */ /* 0x000fe2000001ff00 */
[----:B------:R-:W-:-:S02]  /*0070*/  IMAD.MOV.U32 R32, RZ, RZ, RZ ;  /* 0x000000ffff207224 */ /* 0x000fc400078e00ff */
[----:B------:R-:W-:Y:S01]  /*0080*/  IMAD.MOV.U32 R16, RZ, RZ, RZ ;  /* 0x000000ffff107224 */ /* 0x000fe200078e00ff */
[----:B------:R-:W3:Y:S08]  /*0090*/  LDC.U8 R2, c[0x0][0x23c] ;  /* 0x00008f00ff027b82 */ /* 0x000ef00000000000 */
        /* <DEDUP_REMOVED lines=8> */
[----:B------:R-:W-:Y:S01]  /*0120*/  ULDC UR4, c[0x0][0x240] ;  /* 0x0000900000047ab9 */ /* 0x000fe20000000800 */
[----:B------:R-:W-:Y:S01]  /*0130*/  BSSY B6, `(.L_x_6329) ;  /* 0x00000df000067945 */ /* 0x000fe20003800000 */
        /* <DEDUP_REMOVED lines=16> */
.L_x_6333:
[----:B------:R-:W2:Y:S02]  /*0240*/  LDG.E.U8 R4, desc[UR36][R4.64] ;  /* 0x0000002404047981 */ /* 0x000ea4000c1e1100 */
[----:B--2---:R-:W-:Y:S01]  /*0250*/  I2FP.F32.U32 R32, R4 ;  /* 0x0000000400207245 */ /* 0x004fe20000201000 */
[----:B------:R-:W-:Y:S06]  /*0260*/  BRA `(.L_x_6335) ;  /* 0x0000000c002c7947 */ /* 0x000fec0003800000 */
.L_x_6332:
        /* <DEDUP_REMOVED lines=9> */
.L_x_6337:
[----:B------:R-:W2:Y:S02]  /*0300*/  LDG.E R4, desc[UR36][R4.64] ;  /* 0x0000002404047981 */ /* 0x000ea4000c1e1900 */
[----:B--2---:R-:W-:Y:S01]  /*0310*/  I2FP.F32.S32 R32, R4 ;  /* 0x0000000400207245 */ /* 0x004fe20000201400 */
[----:B------:R-:W-:Y:S06]  /*0320*/  BRA `(.L_x_6335) ;  /* 0x0000000800fc7947 */ /* 0x000fec0003800000 */
.L_x_6336:
[----:B------:R-:W2:Y:S02]  /*0330*/  LDG.E.U16 R4, desc[UR36][R4.64] ;  /* 0x0000002404047981 */ /* 0x000ea4000c1e1500 */
[----:B--2---:R3:W4:Y:S01]  /*0340*/  I2F.S16 R32, R4 ;  /* 0x0000000400207306 */ /* 0x0047220000101400 */
[----:B------:R-:W-:Y:S05]  /*0350*/  BRA `(.L_x_6335) ;  /* 0x0000000800f07947 */ /* 0x000fea0003800000 */
.L_x_6331:
        /* <DEDUP_REMOVED lines=8> */
.L_x_6339:
[----:B------:R-:W2:Y:S02]  /*03e0*/  LDG.E.U16 R4, desc[UR36][R4.64] ;  /* 0x0000002404047981 */ /* 0x000ea4000c1e1500 */
[----:B--2---:R-:W-:Y:S01]  /*03f0*/  HADD2.F32 R32, -RZ, R4.H0_H0 ;  /* 0x20000004ff207230 */ /* 0x004fe20000004100 */
[----:B------:R-:W-:Y:S06]  /*0400*/  BRA `(.L_x_6335) ;  /* 0x0000000800c47947 */ /* 0x000fec0003800000 */
.L_x_6338:
        /* <DEDUP_REMOVED lines=8> */
.L_x_6341:
[----:B------:R-:W2:Y:S02]  /*0490*/  LDG.E.U16 R4, desc[UR36][R4.64] ;  /* 0x0000002404047981 */ /* 0x000ea4000c1e1500 */
[----:B--2---:R-:W-:Y:S01]  /*04a0*/  HADD2.F32 R32, -RZ, R4.H0_H0 ;  /* 0x20000004ff207230 */ /* 0x004fe20000004100 */
[----:B------:R-:W-:Y:S06]  /*04b0*/  BRA `(.L_x_6335) ;  /* 0x0000000800987947 */ /* 0x000fec0003800000 */
.L_x_6340:
[----:B------:R-:W2:Y:S01]  /*04c0*/  LDG.E.64 R4, desc[UR36][R4.64] ;  /* 0x0000002404047981 */ /* 0x000ea2000c1e1b00 */
[----:B------:R-:W-:Y:S01]  /*04d0*/  UMOV UR4, 0xf0000000 ;  /* 0xf000000000047882 */ /* 0x000fe20000000000 */
[----:B------:R-:W-:Y:S01]  /*04e0*/  UMOV UR5, 0x380fffff ;  /* 0x380fffff00057882 */ /* 0x000fe20000000000 */
[----:B--2---:R-:W1:Y:S01]  /*04f0*/  F2F.F32.F64 R32, R4 ;  /* 0x0000000400207310 */ /* 0x004e620000301000 */
[----:B------:R-:W-:-:S14]  /*0500*/  DSETP.GEU.AND P0, PT, |R4|, UR4, PT ;  /* 0x0000000404007e2a */ /* 0x000fdc000bf0e200 */
[----:B-1----:R-:W-:Y:S01]  /*0510*/  @!P0 FMUL R32, R32, 1.175494350822287508e-38 ;  /* 0x0080000020208820 */ /* 0x002fe20000400000 */
[----:B------:R-:W-:Y:S06]  /*0520*/  BRA `(.L_x_6335) ;  /* 0x00000008007c7947 */ /* 0x000fec0003800000 */
.L_x_6330:
        /* <DEDUP_REMOVED lines=12> */
.L_x_6344:
[----:B------:R-:W2:Y:S01]  /*05f0*/  LDG.E.64 R4, desc[UR36][R4.64] ;  /* 0x0000002404047981 */ /* 0x000ea2000c1e1b00 */
[----:B------:R-:W-:Y:S01]  /*0600*/  UMOV UR4, 0xf0000000 ;  /* 0xf000000000047882 */ /* 0x000fe20000000000 */
[----:B------:R-:W-:Y:S01]  /*0610*/  UMOV UR5, 0x380fffff ;  /* 0x380fffff00057882 */ /* 0x000fe20000000000 */
[----:B--2---:R-:W1:Y:S01]  /*0620*/  F2F.F32.F64 R32, R4 ;  /* 0x0000000400207310 */ /* 0x004e620000301000 */
[----:B------:R-:W-:-:S14]  /*0630*/  DSETP.GEU.AND P0, PT, |R4|, UR4, PT ;  /* 0x0000000404007e2a */ /* 0x000fdc000bf0e200 */
[----:B-1----:R-:W-:Y:S01]  /*0640*/  @!P0 FMUL R32, R32, 1.175494350822287508e-38 ;  /* 0x0080000020208820 */ /* 0x002fe20000400000 */
[----:B------:R-:W-:Y:S06]  /*0650*/  BRA `(.L_x_6335) ;  /* 0x0000000800307947 */ /* 0x000fec0003800000 */
.L_x_6343:
        /* <DEDUP_REMOVED lines=11> */
[----:B------:R-:W-:-:S05]  /*0710*/  VIADD R6, R0, 0x1000000 ;  /* 0x0100000000067836 */ /* 0x000fca0000000000 */
[----:B------:R-:W-:Y:S02]  /*0720*/  SHF.R.S32.HI R6, RZ, 0x8, R6 ;  /* 0x00000008ff067819 */ /* 0x000fe40000011406 */
[----:B-1----:R-:W-:-:S04]  /*0730*/  IADD3 R3, -R3, 0x1f, RZ ;  /* 0x0000001f03037810 */ /* 0x002fc80007ffe1ff */
        /* <DEDUP_REMOVED lines=12> */
.L_x_6346:
        /* <DEDUP_REMOVED lines=13> */
.L_x_6345:
[----:B------:R-:W2:Y:S02]  /*08d0*/  LDG.E.U16 R4, desc[UR36][R4.64] ;  /* 0x0000002404047981 */ /* 0x000ea4000c1e1500 */
[----:B--2---:R-:W-:Y:S01]  /*08e0*/  IMAD.U32 R32, R4, 0x10000, RZ ;  /* 0x0001000004207824 */ /* 0x004fe200078e00ff */
[----:B------:R-:W-:Y:S06]  /*08f0*/  BRA `(.L_x_6335) ;  /* 0x0000000400887947 */ /* 0x000fec0003800000 */
.L_x_6342:
        /* <DEDUP_REMOVED lines=11> */
.L_x_6349:
        /* <DEDUP_REMOVED lines=20> */
.L_x_6351:
[----:B------:R-:W-:Y:S05]  /*0af0*/  BSYNC B0 ;  /* 0x0000000000007941 */ /* 0x000fea0003800000 */
.L_x_6350:
[----:B------:R-:W-:Y:S01]  /*0b00*/  IMAD.SHL.U32 R3, R3, 0x100000, RZ ;  /* 0x0010000003037824 */ /* 0x000fe200078e00ff */
[----:B------:R-:W-:-:S04]  /*0b10*/  LEA R5, R0, 0x3b800000, 0x17 ;  /* 0x3b80000000057811 */ /* 0x000fc800078eb8ff */
[----:B------:R-:W-:Y:S01]  /*0b20*/  LOP3.LUT R32, R5, R3, R32, 0xfe, !PT ;  /* 0x0000000305207212 */ /* 0x000fe200078efe20 */
[----:B------:R-:W-:Y:S06]  /*0b30*/  BRA `(.L_x_6335) ;  /* 0x0000000000f87947 */ /* 0x000fec0003800000 */
.L_x_6348:
        /* <DEDUP_REMOVED lines=20> */
.L_x_6353:
[----:B------:R-:W-:Y:S05]  /*0c80*/  BSYNC B0 ;  /* 0x0000000000007941 */ /* 0x000fea0003800000 */
.L_x_6352:
[----:B------:R-:W-:Y:S01]  /*0c90*/  IMAD.SHL.U32 R3, R3, 0x200000, RZ ;  /* 0x0020000003037824 */ /* 0x000fe200078e00ff */
[----:B------:R-:W-:-:S04]  /*0ca0*/  LEA R5, R0, 0x37800000, 0x17 ;  /* 0x3780000000057811 */ /* 0x000fc800078eb8ff */
[----:B------:R-:W-:Y:S01]  /*0cb0*/  LOP3.LUT R32, R5, R3, R32, 0xfe, !PT ;  /* 0x0000000305207212 */ /* 0x000fe200078efe20 */
[----:B------:R-:W-:Y:S06]  /*0cc0*/  BRA `(.L_x_6335) ;  /* 0x0000000000947947 */ /* 0x000fec0003800000 */
.L_x_6347:
        /* <DEDUP_REMOVED lines=14> */
.L_x_6334:
        /* <DEDUP_REMOVED lines=16> */
.L_x_6356:
[----:B------:R-:W-:Y:S01]  /*0eb0*/  IMAD.MOV.U32 R32, RZ, RZ, RZ ;  /* 0x000000ffff207224 */ /* 0x000fe200078e00ff */
[----:B------:R-:W-:Y:S06]  /*0ec0*/  BRA `(.L_x_6335) ;  /* 0x0000000000147947 */ /* 0x000fec0003800000 */
.L_x_6355:
[----:B------:R-:W2:Y:S02]  /*0ed0*/  LDG.E.64 R32, desc[UR36][R4.64] ;  /* 0x0000002404207981 */ /* 0x000ea4000c1e1b00 */
[----:B--2---:R1:W2:Y:S01]  /*0ee0*/  I2F.U64 R32, R32 ;  /* 0x0000002000207312 */ /* 0x0042a20000301000 */
[----:B------:R-:W-:Y:S05]  /*0ef0*/  BRA `(.L_x_6335) ;  /* 0x0000000000087947 */ /* 0x000fea0003800000 */
.L_x_6354:
[----:B------:R-:W2:Y:S02]  /*0f00*/  LDG.E R4, desc[UR36][R4.64] ;  /* 0x0000002404047981 */ /* 0x000ea4000c1e1900 */
[----:B--2---:R-:W-:-:S07]  /*0f10*/  I2FP.F32.U32 R32, R4 ;  /* 0x0000000400207245 */ /* 0x004fce0000201000 */
.L_x_6335:
[----:B------:R-:W-:Y:S05]  /*0f20*/  BSYNC B6 ;  /* 0x0000000000067941 */ /* 0x000fea0003800000 */
.L_x_6329:
[----:B-1-3--:R-:W1:Y:S01]  /*0f30*/  LDC.64 R4, c[0x0][0x228] ;  /* 0x00008a00ff047b82 */ /* 0x00ae620000000a00 */
[----:B------:R-:W-:Y:S01]  /*0f40*/  PRMT R0, R22, 0x9910, RZ ;  /* 0x0000991016007816 */ /* 0x000fe200000000ff */
[----:B------:R-:W-:Y:S01]  /*0f50*/  ULDC UR4, c[0x0][0x244] ;  /* 0x0000910000047ab9 */ /* 0x000fe20000000800 */
[----:B------:R-:W-:Y:S01]  /*0f60*/  BSSY B6, `(.L_x_6357) ;  /* 0x00000df000067945 */ /* 0x000fe20003800000 */
        /* <DEDUP_REMOVED lines=14> */
[----:B---3--:R1:W3:Y:S01]  /*1050*/  I2F.S16 R31, R4 ;  /* 0x00000004001f7306 */ /* 0x0082e20000101400 */
[----:B------:R-:W-:Y:S05]  /*1060*/  BRA `(.L_x_6363) ;  /* 0x0000000c00387947 */ /* 0x000fea0003800000 */
.L_x_6361:
[----:B------:R-:W3:Y:S02]  /*1070*/  LDG.E.U8 R4, desc[UR36][R4.64] ;  /* 0x0000002404047981 */ /* 0x000ee4000c1e1100 */
[----:B---3--:R-:W-:Y:S01]  /*1080*/  I2FP.F32.U32 R31, R4 ;  /* 0x00000004001f7245 */ /* 0x008fe20000201000 */
[----:B------:R-:W-:Y:S06]  /*1090*/  BRA `(.L_x_6363) ;  /* 0x0000000c002c7947 */ /* 0x000fec0003800000 */
.L_x_6360:
[----:B------:R-:W-:-:S13]  /*10a0*/  ISETP.NE.AND P0, PT, R0, 0x2, PT ;  /* 0x000000020000780c */ /* 0x000fda0003f05270 */
[----:B------:R-:W-:Y:S05]  /*10b0*/  @!P0 BRA `(.L_x_6364) ;  /* 0x0000000000288947 */ /* 0x000fea0003800000 */
[----:B------:R-:W-:-:S13]  /*10c0*/  ISETP.NE.AND P0, PT, R0, 0x3, PT ;  /* 0x000000030000780c */ /* 0x000fda0003f05270 */
[----:B------:R-:W-:Y:S05]  /*10d0*/  @!P0 BRA `(.L_x_6365) ;  /* 0x0000000000148947 */ /* 0x000fea0003800000 */
[----:B------:R-:W-:-:S13]  /*10e0*/  ISETP.NE.AND P0, PT, R0, 0x4, PT ;  /* 0x000000040000780c */ /* 0x000fda0003f05270 */
[----:B------:R-:W-:Y:S05]  /*10f0*/  @P0 BRA `(.L_x_6362) ;  /* 0x0000000800b80947 */ /* 0x000fea0003800000 */
[----:B------:R-:W3:Y:S02]  /*1100*/  LDG.E.64 R4, desc[UR36][R4.64] ;  /* 0x0000002404047981 */ /* 0x000ee4000c1e1b00 */
[----:B---3--:R1:W3:Y:S01]  /*1110*/  I2F.S64 R31, R4 ;  /* 0x00000004001f7312 */ /* 0x0082e20000301400 */
[----:B------:R-:W-:Y:S05]  /*1120*/  BRA `(.L_x_6363) ;  /* 0x0000000c00087947 */ /* 0x000fea0003800000 */
.L_x_6365:
[----:B------:R-:W3:Y:S02]  /*1130*/  LDG.E R4, desc[UR36][R4.64] ;  /* 0x0000002404047981 */ /* 0x000ee4000c1e1900 */
[----:B---3--:R-:W-:Y:S01]  /*1140*/  I2FP.F32.S32 R31, R4 ;  /* 0x00000004001f7245 */ /* 0x008fe20000201400 */
[----:B------:R-:W-:Y:S06]  /*1150*/  BRA `(.L_x_6363) ;  /* 0x0000000800fc7947 */ /* 0x000fec0003800000 */
.L_x_6364:
[----:B------:R-:W3:Y:S02]  /*1160*/  LDG.E.U16 R4, desc[UR36][R4.64] ;  /* 0x0000002404047981 */ /* 0x000ee4000c1e1500 */
[----:B---3--:R1:W3:Y:S01]  /*1170*/  I2F.S16 R31, R4 ;  /* 0x00000004001f7306 */ /* 0x0082e20000101400 */
[----:B------:R-:W-:Y:S05]  /*1180*/  BRA `(.L_x_6363) ;  /* 0x0000000800f07947 */ /* 0x000fea0003800000 */
.L_x_6359:
        /* <DEDUP_REMOVED lines=8> */
.L_x_6367:
[----:B------:R-:W3:Y:S02]  /*1210*/  LDG.E.U16 R4, desc[UR36][R4.64] ;  /* 0x0000002404047981 */ /* 0x000ee4000c1e1500 */
[----:B---3--:R-:W-:Y:S01]  /*1220*/  HADD2.F32 R31, -RZ, R4.H0_H0 ;  /* 0x20000004ff1f7230 */ /* 0x008fe20000004100 */
[----:B------:R-:W-:Y:S06]  /*1230*/  BRA `(.L_x_6363) ;  /* 0x0000000800c47947 */ /* 0x000fec0003800000 */
.L_x_6366:
        /* <DEDUP_REMOVED lines=8> */
.L_x_6369:
[----:B------:R-:W3:Y:S02]  /*12c0*/  LDG.E.U16 R4, desc[UR36][R4.64] ;  /* 0x0000002404047981 */ /* 0x000ee4000c1e1500 */
[----:B---3--:R-:W-:Y:S01]  /*12d0*/  HADD2.F32 R31, -RZ, R4.H0_H0 ;  /* 0x20000004ff1f7230 */ /* 0x008fe20000004100 */
[----:B------:R-:W-:Y:S06]  /*12e0*/  BRA `(.L_x_6363) ;  /* 0x0000000800987947 */ /* 0x000fec0003800000 */
.L_x_6368:
[----:B------:R-:W3:Y:S01]  /*12f0*/  LDG.E.64 R4, desc[UR36][R4.64] ;  /* 0x0000002404047981 */ /* 0x000ee2000c1e1b00 */
[----:B------:R-:W-:Y:S01]  /*1300*/  UMOV UR4, 0xf0000000 ;  /* 0xf000000000047882 */ /* 0x000fe20000000000 */
[----:B------:R-:W-:Y:S01]  /*1310*/  UMOV UR5, 0x380fffff ;  /* 0x380fffff00057882 */ /* 0x000fe20000000000 */
[----:B---3--:R-:W1:Y:S01]  /*1320*/  F2F.F32.F64 R31, R4 ;  /* 0x00000004001f7310 */ /* 0x008e620000301000 */
[----:B------:R-:W-:-:S14]  /*1330*/  DSETP.GEU.AND P0, PT, |R4|, UR4, PT ;  /* 0x0000000404007e2a */ /* 0x000fdc000bf0e200 */
[----:B-1----:R-:W-:Y:S01]  /*1340*/  @!P0 FMUL R31, R31, 1.175494350822287508e-38 ;  /* 0x008000001f1f8820 */ /* 0x002fe20000400000 */
[----:B------:R-:W-:Y:S06]  /*1350*/  BRA `(.L_x_6363) ;  /* 0x00000008007c7947 */ /* 0x000fec0003800000 */
.L_x_6358:
        /* <DEDUP_REMOVED lines=8> */
[----:B------:R-:W3:Y:S02]  /*13e0*/  LDG.E.U8 R4, desc[UR36][R4.64] ;  /* 0x0000002404047981 */ /* 0x000ee4000c1e1100 */
[----:B---3--:R-:W-:-:S04]  /*13f0*/  ISETP.NE.AND P0, PT, R4, RZ, PT ;  /* 0x000000ff0400720c */ /* 0x008fc80003f05270 */
[----:B------:R-:W-:Y:S01]  /*1400*/  FSEL R31, RZ, 1, !P0 ;  /* 0x3f800000ff1f7808 */ /* 0x000fe20004000000 */
[----:B------:R-:W-:Y:S08]  /*1410*/  BRA `(.L_x_6363) ;  /* 0x00000008004c7947 */ /* 0x000ff00003800000 */
.L_x_6372:
[----:B------:R-:W3:Y:S01]  /*1420*/  LDG.E.64 R4, desc[UR36][R4.64] ;  /* 0x0000002404047981 */ /* 0x000ee2000c1e1b00 */
[----:B------:R-:W-:Y:S01]  /*1430*/  UMOV UR4, 0xf0000000 ;  /* 0xf000000000047882 */ /* 0x000fe20000000000 */
[----:B------:R-:W-:Y:S01]  /*1440*/  UMOV UR5, 0x380fffff ;  /* 0x380fffff00057882 */ /* 0x000fe20000000000 */
[----:B---3--:R-:W1:Y:S01]  /*1450*/  F2F.F32.F64 R31, R4 ;  /* 0x00000004001f7310 */ /* 0x008e620000301000 */
[----:B------:R-:W-:-:S14]  /*1460*/  DSETP.GEU.AND P0, PT, |R4|, UR4, PT ;  /* 0x0000000404007e2a */ /* 0x000fdc000bf0e200 */
[----:B-1----:R-:W-:Y:S01]  /*1470*/  @!P0 FMUL R31, R31, 1.175494350822287508e-38 ;  /* 0x008000001f1f8820 */ /* 0x002fe20000400000 */
[----:B------:R-:W-:Y:S06]  /*1480*/  BRA `(.L_x_6363) ;  /* 0x0000000800307947 */ /* 0x000fec0003800000 */
.L_x_6371:
        /* <DEDUP_REMOVED lines=26> */
.L_x_6374:
        /* <DEDUP_REMOVED lines=13> */
.L_x_6373:
[----:B------:R-:W3:Y:S02]  /*1700*/  LDG.E.U16 R4, desc[UR36][R4.64] ;  /* 0x0000002404047981 */ /* 0x000ee4000c1e1500 */
[----:B---3--:R-:W-:Y:S01]  /*1710*/  IMAD.U32 R31, R4, 0x10000, RZ ;  /* 0x00010000041f7824 */ /* 0x008fe200078e00ff */
[----:B------:R-:W-:Y:S06]  /*1720*/  BRA `(.L_x_6363) ;  /* 0x0000000400887947 */ /* 0x000fec0003800000 */
.L_x_6370:
        /* <DEDUP_REMOVED lines=9> */
[----:B---3--:R-:W-:Y:S01]  /*17c0*/  I2FP.F32.U32 R31, R4 ;  /* 0x00000004001f7245 */ /* 0x008fe20000201000 */
[----:B------:R-:W-:Y:S06]  /*17d0*/  BRA `(.L_x_6363) ;  /* 0x00000004005c7947 */ /* 0x000fec0003800000 */
.L_x_6377:
[----:B------:R-:W3:Y:S01]  /*17e0*/  LDG.E.U8 R3, desc[UR36][R4.64] ;  /* 0x0000002404037981 */ /* 0x000ee2000c1e1100 */
        /* <DEDUP_REMOVED lines=19> */
.L_x_6379:
[----:B------:R-:W-:Y:S05]  /*1920*/  BSYNC B0 ;  /* 0x0000000000007941 */ /* 0x000fea0003800000 */
.L_x_6378:
[----:B------:R-:W-:Y:S01]  /*1930*/  IMAD.SHL.U32 R3, R3, 0x100000, RZ ;  /* 0x0010000003037824 */ /* 0x000fe200078e00ff */
[----:B------:R-:W-:-:S04]  /*1940*/  LEA R0, R0, 0x3b800000, 0x17 ;  /* 0x3b80000000007811 */ /* 0x000fc800078eb8ff */
[----:B------:R-:W-:Y:S01]  /*1950*/  LOP3.LUT R31, R0, R3, R31, 0xfe, !PT ;  /* 0x00000003001f7212 */ /* 0x000fe200078efe1f */
[----:B------:R-:W-:Y:S06]  /*1960*/  BRA `(.L_x_6363) ;  /* 0x0000000000f87947 */ /* 0x000fec0003800000 */
.L_x_6376:
        /* <DEDUP_REMOVED lines=20> */
.L_x_6381:
[----:B------:R-:W-:Y:S05]  /*1ab0*/  BSYNC B0 ;  /* 0x0000000000007941 */ /* 0x000fea0003800000 */
.L_x_6380:
[----:B------:R-:W-:Y:S01]  /*1ac0*/  IMAD.SHL.U32 R3, R3, 0x200000, RZ ;  /* 0x0020000003037824 */ /* 0x000fe200078e00ff */
[----:B------:R-:W-:-:S04]  /*1ad0*/  LEA R0, R0, 0x37800000, 0x17 ;  /* 0x3780000000007811 */ /* 0x000fc800078eb8ff */
[----:B------:R-:W-:Y:S01]  /*1ae0*/  LOP3.LUT R31, R0, R3, R31, 0xfe, !PT ;  /* 0x00000003001f7212 */ /* 0x000fe200078efe1f */
[----:B------:R-:W-:Y:S06]  /*1af0*/  BRA `(.L_x_6363) ;  /* 0x0000000000947947 */ /* 0x000fec0003800000 */
.L_x_6375:
[----:B------:R-:W-:-:S13]  /*1b00*/  ISETP.NE.AND P0, PT, R0, 0x1c, PT ;  /* 0x0000001c0000780c */ /* 0x000fda0003f05270 */
[----:B------:R-:W-:Y:S05]  /*1b10*/  @!P0 BRA `(.L_x_6382) ;  /* 0x0000000000848947 */ /* 0x000fea0003800000 */
[----:B------:R-:W-:-:S13]  /*1b20*/  ISETP.NE.AND P0, PT, R0, 0x1d, PT ;  /* 0x0000001d0000780c */ /* 0x000fda0003f05270 */
[----:B------:R-:W-:Y:S05]  /*1b30*/  @!P0 BRA `(.L_x_6383) ;  /* 0x0000000000708947 */ /* 0x000fea0003800000 */
[----:B------:R-:W-:-:S13]  /*1b40*/  ISETP.NE.AND P0, PT, R0, 0x2c, PT ;  /* 0x0000002c0000780c */ /* 0x000fda0003f05270 */
[----:B------:R-:W-:Y:S05]  /*1b50*/  @P0 BRA `(.L_x_6362) ;  /* 0x0000000000200947 */ /* 0x000fea0003800000 */
[----:B------:R-:W3:Y:S01]  /*1b60*/  LDG.E.U8 R4, desc[UR36][R4.64] ;  /* 0x0000002404047981 */ /* 0x000ee2000c1e1100 */
[----:B------:R-:W-:Y:S01]  /*1b70*/  IMAD.MOV.U32 R31, RZ, RZ, 0x400000 ;  /* 0x00400000ff1f7424 */ /* 0x000fe200078e00ff */
[----:B---3--:R-:W-:-:S13]  /*1b80*/  ISETP.NE.AND P0, PT, R4, RZ, PT ;  /* 0x000000ff0400720c */ /* 0x008fda0003f05270 */
[----:B------:R-:W-:Y:S05]  /*1b90*/  @!P0 BRA `(.L_x_6363) ;  /* 0x00000000006c8947 */ /* 0x000fea0003800000 */
[----:B------:R-:W-:-:S13]  /*1ba0*/  ISETP.NE.AND P0, PT, R4, 0xff, PT ;  /* 0x000000ff0400780c */ /* 0x000fda0003f05270 */
[----:B------:R-:W-:Y:S02]  /*1bb0*/  @!P0 IMAD.MOV.U32 R31, RZ, RZ, 0x7f800001 ;  /* 0x7f800001ff1f8424 */ /* 0x000fe400078e00ff */
[----:B------:R-:W-:Y:S01]  /*1bc0*/  @P0 IMAD.SHL.U32 R31, R4, 0x800000, RZ ;  /* 0x00800000041f0824 */ /* 0x000fe200078e00ff */
[----:B------:R-:W-:Y:S06]  /*1bd0*/  BRA `(.L_x_6363) ;  /* 0x00000000005c7947 */ /* 0x000fec0003800000 */
.L_x_6362:
        /* <DEDUP_REMOVED lines=16> */
.L_x_6384:
[----:B------:R-:W-:Y:S01]  /*1ce0*/  IMAD.MOV.U32 R31, RZ, RZ, RZ ;  /* 0x000000ffff1f7224 */ /* 0x000fe200078e00ff */
[----:B------:R-:W-:Y:S06]  /*1cf0*/  BRA `(.L_x_6363) ;  /* 0x0000000000147947 */ /* 0x000fec0003800000 */
.L_x_6383:
[----:B------:R-:W3:Y:S02]  /*1d00*/  LDG.E.64 R4, desc[UR36][R4.64] ;  /* 0x0000002404047981 */ /* 0x000ee4000c1e1b00 */
[----:B---3--:R1:W3:Y:S01]  /*1d10*/  I2F.U64 R31, R4 ;  /* 0x00000004001f7312 */ /* 0x0082e20000301000 */
[----:B------:R-:W-:Y:S05]  /*1d20*/  BRA `(.L_x_6363) ;  /* 0x0000000000087947 */ /* 0x000fea0003800000 */
.L_x_6382:
[----:B------:R-:W3:Y:S02]  /*1d30*/  LDG.E R4, desc[UR36][R4.64] ;  /* 0x0000002404047981 */ /* 0x000ee4000c1e1900 */
[----:B---3--:R-:W-:-:S07]  /*1d40*/  I2FP.F32.U32 R31, R4 ;  /* 0x00000004001f7245 */ /* 0x008fce0000201000 */
.L_x_6363:
[----:B------:R-:W-:Y:S05]  /*1d50*/  BSYNC B6 ;  /* 0x0000000000067941 */ /* 0x000fea0003800000 */
.L_x_6357:
[----:B-1----:R-:W1:Y:S01]  /*1d60*/  LDC.64 R4, c[0x0][0x230] ;  /* 0x00008c00ff047b82 */ /* 0x002e620000000a00 */
[----:B0-----:R-:W-:Y:S01]  /*1d70*/  PRMT R0, R18, 0x9910, RZ ;  /* 0x0000991012007816 */ /* 0x001fe200000000ff */
        /* <DEDUP_REMOVED lines=18> */
.L_x_6389:
[----:B------:R-:W2:Y:S02]  /*1ea0*/  LDG.E.U8 R4, desc[UR36][R4.64] ;  /* 0x0000002404047981 */ /* 0x000ea4000c1e1100 */
[----:B--2---:R-:W-:Y:S01]  /*1eb0*/  I2FP.F32.U32 R16, R4 ;  /* 0x0000000400107245 */ /* 0x004fe20000201000 */
[----:B------:R-:W-:Y:S06]  /*1ec0*/  BRA `(.L_x_6391) ;  /* 0x0000000c002c7947 */ /* 0x000fec0003800000 */
.L_x_6388:
        /* <DEDUP_REMOVED lines=9> */
.L_x_6393:
[----:B------:R-:W2:Y:S02]  /*1f60*/  LDG.E R4, desc[UR36][R4.64] ;  /* 0x0000002404047981 */ /* 0x000ea4000c1e1900 */
[----:B--2---:R-:W-:Y:S01]  /*1f70*/  I2FP.F32.S32 R16, R4 ;  /* 0x0000000400107245 */ /* 0x004fe20000201400 */
[----:B------:R-:W-:Y:S06]  /*1f80*/  BRA `(.L_x_6391) ;  /* 0x0000000800fc7947 */ /* 0x000fec0003800000 */
.L_x_6392:
[----:B------:R-:W2:Y:S02]  /*1f90*/  LDG.E.U16 R4, desc[UR36][R4.64] ;  /* 0x0000002404047981 */ /* 0x000ea4000c1e1500 */
[----:B--2---:R0:W1:Y:S01]  /*1fa0*/  I2F.S16 R16, R4 ;  /* 0x0000000400107306 */ /* 0x0040620000101400 */
[----:B------:R-:W-:Y:S05]  /*1fb0*/  BRA `(.L_x_6391) ;  /* 0x0000000800f07947 */ /* 0x000fea0003800000 */
.L_x_6387:
        /* <DEDUP_REMOVED lines=8> */
.L_x_6395:
[----:B------:R-:W2:Y:S02]  /*2040*/  LDG.E.U16 R4, desc[UR36][R4.64] ;  /* 0x0000002404047981 */ /* 0x000ea4000c1e1500 */
[----:B--2---:R-:W-:Y:S01]  /*2050*/  HADD2.F32 R16, -RZ, R4.H0_H0 ;  /* 0x20000004ff107230 */ /* 0x004fe20000004100 */
[----:B------:R-:W-:Y:S06]  /*2060*/  BRA `(.L_x_6391) ;  /* 0x0000000800c47947 */ /* 0x000fec0003800000 */
.L_x_6394:
        /* <DEDUP_REMOVED lines=8> */
.L_x_6397:
[----:B------:R-:W2:Y:S02]  /*20f0*/  LDG.E.U16 R4, desc[UR36][R4.64] ;  /* 0x0000002404047981 */ /* 0x000ea4000c1e1500 */
[----:B--2---:R-:W-:Y:S01]  /*2100*/  HADD2.F32 R16, -RZ, R4.H0_H0 ;  /* 0x20000004ff107230 */ /* 0x004fe20000004100 */
[----:B------:R-:W-:Y:S06]  /*2110*/  BRA `(.L_x_6391) ;  /* 0x0000000800987947 */ /* 0x000fec0003800000 */
.L_x_6396:
[----:B------:R-:W2:Y:S01]  /*2120*/  LDG.E.64 R4, desc[UR36][R4.64] ;  /* 0x0000002404047981 */ /* 0x000ea2000c1e1b00 */
[----:B------:R-:W-:Y:S01]  /*2130*/  UMOV UR4, 0xf0000000 ;  /* 0xf000000000047882 */ /* 0x000fe20000000000 */
[----:B------:R-:W-:Y:S01]  /*2140*/  UMOV UR5, 0x380fffff ;  /* 0x380fffff00057882 */ /* 0x000fe20000000000 */
[----:B--2---:R-:W0:Y:S01]  /*2150*/  F2F.F32.F64 R16, R4 ;  /* 0x0000000400107310 */ /* 0x004e220000301000 */
[----:B------:R-:W-:-:S14]  /*2160*/  DSETP.GEU.AND P0, PT, |R4|, UR4, PT ;  /* 0x0000000404007e2a */ /* 0x000fdc000bf0e200 */
[----:B0-----:R-:W-:Y:S01]  /*2170*/  @!P0 FMUL R16, R16, 1.175494350822287508e-38 ;  /* 0x0080000010108820 */ /* 0x001fe20000400000 */
[----:B------:R-:W-:Y:S06]  /*2180*/  BRA `(.L_x_6391) ;  /* 0x00000008007c7947 */ /* 0x000fec0003800000 */
.L_x_6386:
        /* <DEDUP_REMOVED lines=12> */
.L_x_6400:
[----:B------:R-:W2:Y:S01]  /*2250*/  LDG.E.64 R4, desc[UR36][R4.64] ;  /* 0x0000002404047981 */ /* 0x000ea2000c1e1b00 */
[----:B------:R-:W-:Y:S01]  /*2260*/  UMOV UR4, 0xf0000000 ;  /* 0xf000000000047882 */ /* 0x000fe20000000000 */
[----:B------:R-:W-:Y:S01]  /*2270*/  UMOV UR5, 0x380fffff ;  /* 0x380fffff00057882 */ /* 0x000fe20000000000 */
[----:B--2---:R-:W0:Y:S01]  /*2280*/  F2F.F32.F64 R16, R4 ;  /* 0x0000000400107310 */ /* 0x004e220000301000 */
[----:B------:R-:W-:-:S14]  /*2290*/  DSETP.GEU.AND P0, PT, |R4|, UR4, PT ;  /* 0x0000000404007e2a */ /* 0x000fdc000bf0e200 */
[----:B0-----:R-:W-:Y:S01]  /*22a0*/  @!P0 FMUL R16, R16, 1.175494350822287508e-38 ;  /* 0x0080000010108820 */ /* 0x001fe20000400000 */
[----:B------:R-:W-:Y:S06]  /*22b0*/  BRA `(.L_x_6391) ;  /* 0x0000000800307947 */ /* 0x000fec0003800000 */
.L_x_6399:
        /* <DEDUP_REMOVED lines=26> */
.L_x_6402:
        /* <DEDUP_REMOVED lines=13> */
.L_x_6401:
[----:B------:R-:W2:Y:S02]  /*2530*/  LDG.E.U16 R4, desc[UR36][R4.64] ;  /* 0x0000002404047981 */ /* 0x000ea4000c1e1500 */
[----:B--2---:R-:W-:Y:S01]  /*2540*/  IMAD.U32 R16, R4, 0x10000, RZ ;  /* 0x0001000004107824 */ /* 0x004fe200078e00ff */
[----:B------:R-:W-:Y:S06]  /*2550*/  BRA `(.L_x_6391) ;  /* 0x0000000400887947 */ /* 0x000fec0003800000 */
.L_x_6398:
        /* <DEDUP_REMOVED lines=11> */
.L_x_6405:
        /* <DEDUP_REMOVED lines=20> */
.L_x_6407:
[----:B------:R-:W-:Y:S05]  /*2750*/  BSYNC B0 ;  /* 0x0000000000007941 */ /* 0x000fea0003800000 */
.L_x_6406:
[----:B------:R-:W-:Y:S01]  /*2760*/  IMAD.SHL.U32 R3, R3, 0x100000, RZ ;  /* 0x0010000003037824 */ /* 0x000fe200078e00ff */
[----:B------:R-:W-:-:S04]  /*2770*/  LEA R5, R0, 0x3b800000, 0x17 ;  /* 0x3b80000000057811 */ /* 0x000fc800078eb8ff */
[----:B------:R-:W-:Y:S01]  /*2780*/  LOP3.LUT R16, R5, R3, R16, 0xfe, !PT ;  /* 0x0000000305107212 */ /* 0x000fe200078efe10 */
[----:B------:R-:W-:Y:S06]  /*2790*/  BRA `(.L_x_6391) ;  /* 0x0000000000f87947 */ /* 0x000fec0003800000 */
.L_x_6404:
        /* <DEDUP_REMOVED lines=20> */
.L_x_6409:
[----:B------:R-:W-:Y:S05]  /*28e0*/  BSYNC B0 ;  /* 0x0000000000007941 */ /* 0x000fea0003800000 */
.L_x_6408:
[----:B------:R-:W-:Y:S01]  /*28f0*/  IMAD.SHL.U32 R3, R3, 0x200000, RZ ;  /* 0x0020000003037824 */ /* 0x000fe200078e00ff */
[----:B------:R-:W-:-:S04]  /*2900*/  LEA R5, R0, 0x37800000, 0x17 ;  /* 0x3780000000057811 */ /* 0x000fc800078eb8ff */
[----:B------:R-:W-:Y:S01]  /*2910*/  LOP3.LUT R16, R5, R3, R16, 0xfe, !PT ;  /* 0x0000000305107212 */ /* 0x000fe200078efe10 */
[----:B------:R-:W-:Y:S06]  /*2920*/  BRA `(.L_x_6391) ;  /* 0x0000000000947947 */ /* 0x000fec0003800000 */
.L_x_6403:
        /* <DEDUP_REMOVED lines=14> */
.L_x_6390:
        /* <DEDUP_REMOVED lines=16> */
.L_x_6412:
[----:B------:R-:W-:Y:S01]  /*2b10*/  IMAD.MOV.U32 R16, RZ, RZ, RZ ;  /* 0x000000ffff107224 */ /* 0x000fe200078e00ff */
[----:B------:R-:W-:Y:S06]  /*2b20*/  BRA `(.L_x_6391) ;  /* 0x0000000000147947 */ /* 0x000fec0003800000 */
.L_x_6411:
[----:B------:R-:W2:Y:S02]  /*2b30*/  LDG.E.64 R4, desc[UR36][R4.64] ;  /* 0x0000002404047981 */ /* 0x000ea4000c1e1b00 */
[----:B--2---:R0:W1:Y:S01]  /*2b40*/  I2F.U64 R16, R4 ;  /* 0x0000000400107312 */ /* 0x0040620000301000 */
[----:B------:R-:W-:Y:S05]  /*2b50*/  BRA `(.L_x_6391) ;  /* 0x0000000000087947 */ /* 0x000fea0003800000 */
.L_x_6410:
[----:B------:R-:W2:Y:S02]  /*2b60*/  LDG.E R4, desc[UR36][R4.64] ;  /* 0x0000002404047981 */ /* 0x000ea4000c1e1900 */
[----:B--2---:R-:W-:-:S07]  /*2b70*/  I2FP.F32.U32 R16, R4 ;  /* 0x0000000400107245 */ /* 0x004fce0000201000 */
.L_x_6391:
[----:B------:R-:W-:Y:S05]  /*2b80*/  BSYNC B6 ;  /* 0x0000000000067941 */ /* 0x000fea0003800000 */
.L_x_6385:
[----:B------:R-:W-:-:S07]  /*2b90*/  VIADD R34, R34, 0x80 ;  /* 0x0000008022227836 */ /* 0x000fce0000000000 */
.L_x_6328:
[----:B------:R-:W-:Y:S05]  /*2ba0*/  BSYNC B7 ;  /* 0x0000000000077941 */ /* 0x000fea0003800000 */
.L_x_6327:
[----:B------:R-:W-:Y:S01]  /*2bb0*/  ISETP.GE.AND P0, PT, R34, R19, PT ;  /* 0x000000132200720c */ /* 0x000fe20003f06270 */
[----:B------:R-:W-:Y:S01]  /*2bc0*/  BSSY B7, `(.L_x_6413) ;  /* 0x00002af000077945 */ /* 0x000fe20003800000 */
[----:B------:R-:W-:Y:S02]  /*2bd0*/  IMAD.MOV.U32 R28, RZ, RZ, RZ ;  /* 0x000000ffff1c7224 */ /* 0x000fe400078e00ff */
[----:B------:R-:W-:-:S09]  /*2be0*/  IMAD.MOV.U32 R26, RZ, RZ, RZ ;  /* 0x000000ffff1a7224 */ /* 0x000fd200078e00ff */
[----:B------:R-:W-:Y:S05]  /*2bf0*/  @P0 BRA `(.L_x_6414) ;  /* 0x0000002800ac0947 */ /* 0x000fea0003800000 */
[----:B0-----:R-:W0:Y:S01]  /*2c00*/  LDC.64 R4, c[0x0][0x220] ;  /* 0x00008800ff047b82 */ /* 0x001e220000000a00 */
        /* <DEDUP_REMOVED lines=20> */
.L_x_6419:
[----:B------:R-:W2:Y:S02]  /*2d50*/  LDG.E.U8 R4, desc[UR36][R4.64] ;  /* 0x0000002404047981 */ /* 0x000ea4000c1e1100 */
[----:B--2---:R-:W-:Y:S01]  /*2d60*/  I2FP.F32.U32 R30, R4 ;  /* 0x00000004001e7245 */ /* 0x004fe20000201000 */
[----:B------:R-:W-:Y:S06]  /*2d70*/  BRA `(.L_x_6421) ;  /* 0x0000000c002c7947 */ /* 0x000fec0003800000 */
.L_x_6418:
        /* <DEDUP_REMOVED lines=9> */
.L_x_6423:
[----:B------:R-:W2:Y:S02]  /*2e10*/  LDG.E R4, desc[UR36][R4.64] ;  /* 0x0000002404047981 */ /* 0x000ea4000c1e1900 */
[----:B--2---:R-:W-:Y:S01]  /*2e20*/  I2FP.F32.S32 R30, R4 ;  /* 0x00000004001e7245 */ /* 0x004fe20000201400 */
[----:B------:R-:W-:Y:S06]  /*2e30*/  BRA `(.L_x_6421) ;  /* 0x0000000800fc7947 */ /* 0x000fec0003800000 */
.L_x_6422:
[----:B------:R-:W2:Y:S02]  /*2e40*/  LDG.E.U16 R4, desc[UR36][R4.64] ;  /* 0x0000002404047981 */ /* 0x000ea4000c1e1500 */
[----:B--2---:R0:W2:Y:S01]  /*2e50*/  I2F.S16 R30, R4 ;  /* 0x00000004001e7306 */ /* 0x0040a20000101400 */
[----:B------:R-:W-:Y:S05]  /*2e60*/  BRA `(.L_x_6421) ;  /* 0x0000000800f07947 */ /* 0x000fea0003800000 */
.L_x_6417:
        /* <DEDUP_REMOVED lines=8> */
.L_x_6425:
[----:B------:R-:W2:Y:S02]  /*2ef0*/  LDG.E.U16 R4, desc[UR36][R4.64] ;  /* 0x0000002404047981 */ /* 0x000ea4000c1e1500 */
[----:B--2---:R-:W-:Y:S01]  /*2f00*/  HADD2.F32 R30, -RZ, R4.H0_H0 ;  /* 0x20000004ff1e7230 */ /* 0x004fe20000004100 */
[----:B------:R-:W-:Y:S06]  /*2f10*/  BRA `(.L_x_6421) ;  /* 0x0000000800c47947 */ /* 0x000fec0003800000 */
.L_x_6424:
        /* <DEDUP_REMOVED lines=8> */
.L_x_6427:
[----:B------:R-:W2:Y:S02]  /*2fa0*/  LDG.E.U16 R4, desc[UR36][R4.64] ;  /* 0x0000002404047981 */ /* 0x000ea4000c1e1500 */
[----:B--2---:R-:W-:Y:S01]  /*2fb0*/  HADD2.F32 R30, -RZ, R4.H0_H0 ;  /* 0x20000004ff1e7230 */ /* 0x004fe20000004100 */
[----:B------:R-:W-:Y:S06]  /*2fc0*/  BRA `(.L_x_6421) ;  /* 0x0000000800987947 */ /* 0x000fec0003800000 */
.L_x_6426:
[----:B------:R-:W2:Y:S01]  /*2fd0*/  LDG.E.64 R4, desc[UR36][R4.64] ;  /* 0x0000002404047981 */ /* 0x000ea2000c1e1b00 */
[----:B------:R-:W-:Y:S01]  /*2fe0*/  UMOV UR4, 0xf0000000 ;  /* 0xf000000000047882 */ /* 0x000fe20000000000 */
[----:B------:R-:W-:Y:S01]  /*2ff0*/  UMOV UR5, 0x380fffff ;  /* 0x380fffff00057882 */ /* 0x000fe20000000000 */
[----:B--2---:R-:W0:Y:S01]  /*3000*/  F2F.F32.F64 R30, R4 ;  /* 0x00000004001e7310 */ /* 0x004e220000301000 */
[----:B------:R-:W-:-:S14]  /*3010*/  DSETP.GEU.AND P0, PT, |R4|, UR4, PT ;  /* 0x0000000404007e2a */ /* 0x000fdc000bf0e200 */
[----:B0-----:R-:W-:Y:S01]  /*3020*/  @!P0 FMUL R30, R30, 1.175494350822287508e-38 ;  /* 0x008000001e1e8820 */ /* 0x001fe20000400000 */
[----:B------:R-:W-:Y:S06]  /*3030*/  BRA `(.L_x_6421) ;  /* 0x00000008007c7947 */ /* 0x000fec0003800000 */
.L_x_6416:
        /* <DEDUP_REMOVED lines=12> */
.L_x_6430:
[----:B------:R-:W2:Y:S01]  /*3100*/  LDG.E.64 R4, desc[UR36][R4.64] ;  /* 0x0000002404047981 */ /* 0x000ea2000c1e1b00 */
[----:B------:R-:W-:Y:S01]  /*3110*/  UMOV UR4, 0xf0000000 ;  /* 0xf000000000047882 */ /* 0x000fe20000000000 */
[----:B------:R-:W-:Y:S01]  /*3120*/  UMOV UR5, 0x380fffff ;  /* 0x380fffff00057882 */ /* 0x000fe20000000000 */
[----:B--2---:R-:W0:Y:S01]  /*3130*/  F2F.F32.F64 R30, R4 ;  /* 0x00000004001e7310 */ /* 0x004e220000301000 */
[----:B------:R-:W-:-:S14]  /*3140*/  DSETP.GEU.AND P0, PT, |R4|, UR4, PT ;  /* 0x0000000404007e2a */ /* 0x000fdc000bf0e200 */
[----:B0-----:R-:W-:Y:S01]  /*3150*/  @!P0 FMUL R30, R30, 1.175494350822287508e-38 ;  /* 0x008000001e1e8820 */ /* 0x001fe20000400000 */
[----:B------:R-:W-:Y:S06]  /*3160*/  BRA `(.L_x_6421) ;  /* 0x0000000800307947 */ /* 0x000fec0003800000 */
.L_x_6429:
        /* <DEDUP_REMOVED lines=26> */
.L_x_6432:
        /* <DEDUP_REMOVED lines=13> */
.L_x_6431:
[----:B------:R-:W2:Y:S02]  /*33e0*/  LDG.E.U16 R4, desc[UR36][R4.64] ;  /* 0x0000002404047981 */ /* 0x000ea4000c1e1500 */
[----:B--2---:R-:W-:Y:S01]  /*33f0*/  IMAD.U32 R30, R4, 0x10000, RZ ;  /* 0x00010000041e7824 */ /* 0x004fe200078e00ff */
[----:B------:R-:W-:Y:S06]  /*3400*/  BRA `(.L_x_6421) ;  /* 0x0000000400887947 */ /* 0x000fec0003800000 */
.L_x_6428:
        /* <DEDUP_REMOVED lines=11> */
.L_x_6435:
        /* <DEDUP_REMOVED lines=20> */
.L_x_6437:
[----:B------:R-:W-:Y:S05]  /*3600*/  BSYNC B0 ;  /* 0x0000000000007941 */ /* 0x000fea0003800000 */
.L_x_6436:
[----:B------:R-:W-:Y:S01]  /*3610*/  IMAD.SHL.U32 R3, R3, 0x100000, RZ ;  /* 0x0010000003037824 */ /* 0x000fe200078e00ff */
[----:B------:R-:W-:-:S04]  /*3620*/  LEA R5, R0, 0x3b800000, 0x17 ;  /* 0x3b80000000057811 */ /* 0x000fc800078eb8ff */
[----:B------:R-:W-:Y:S01]  /*3630*/  LOP3.LUT R30, R5, R3, R30, 0xfe, !PT ;  /* 0x00000003051e7212 */ /* 0x000fe200078efe1e */
[----:B------:R-:W-:Y:S06]  /*3640*/  BRA `(.L_x_6421) ;  /* 0x0000000000f87947 */ /* 0x000fec0003800000 */
.L_x_6434:
        /* <DEDUP_REMOVED lines=20> */
.L_x_6439:
[----:B------:R-:W-:Y:S05]  /*3790*/  BSYNC B0 ;  /* 0x0000000000007941 */ /* 0x000fea0003800000 */
.L_x_6438:
[----:B------:R-:W-:Y:S01]  /*37a0*/  IMAD.SHL.U32 R3, R3, 0x200000, RZ ;  /* 0x0020000003037824 */ /* 0x000fe200078e00ff */
[----:B------:R-:W-:-:S04]  /*37b0*/  LEA R5, R0, 0x37800000, 0x17 ;  /* 0x3780000000057811 */ /* 0x000fc800078eb8ff */
[----:B------:R-:W-:Y:S01]  /*37c0*/  LOP3.LUT R30, R5, R3, R30, 0xfe, !PT ;  /* 0x00000003051e7212 */ /* 0x000fe200078efe1e */
[----:B------:R-:W-:Y:S06]  /*37d0*/  BRA `(.L_x_6421) ;  /* 0x0000000000947947 */ /* 0x000fec0003800000 */
.L_x_6433:
        /* <DEDUP_REMOVED lines=14> */
.L_x_6420:
        /* <DEDUP_REMOVED lines=16> */
.L_x_6442:
[----:B------:R-:W-:Y:S01]  /*39c0*/  IMAD.MOV.U32 R30, RZ, RZ, RZ ;  /* 0x000000ffff1e7224 */ /* 0x000fe200078e00ff */
[----:B------:R-:W-:Y:S06]  /*39d0*/  BRA `(.L_x_6421) ;  /* 0x0000000000147947 */ /* 0x000fec0003800000 */
.L_x_6441:
[----:B------:R-:W2:Y:S02]  /*39e0*/  LDG.E.64 R4, desc[UR36][R4.64] ;  /* 0x0000002404047981 */ /* 0x000ea4000c1e1b00 */
[----:B--2---:R0:W2:Y:S01]  /*39f0*/  I2F.U64 R30, R4 ;  /* 0x00000004001e7312 */ /* 0x0040a20000301000 */
[----:B------:R-:W-:Y:S05]  /*3a00*/  BRA `(.L_x_6421) ;  /* 0x0000000000087947 */ /* 0x000fea0003800000 */
.L_x_6440:
[----:B------:R-:W2:Y:S02]  /*3a10*/  LDG.E R4, desc[UR36][R4.64] ;  /* 0x0000002404047981 */ /* 0x000ea4000c1e1900 */
[----:B--2---:R-:W-:-:S07]  /*3a20*/  I2FP.F32.U32 R30, R4 ;  /* 0x00000004001e7245 */ /* 0x004fce0000201000 */
.L_x_6421:
[----:B------:R-:W-:Y:S05]  /*3a30*/  BSYNC B6 ;  /* 0x0000000000067941 */ /* 0x000fea0003800000 */
.L_x_6415:
        /* <DEDUP_REMOVED lines=20> */
.L_x_6447:
[----:B------:R-:W2:Y:S02]  /*3b80*/  LDG.E.U8 R4, desc[UR36][R4.64] ;  /* 0x0000002404047981 */ /* 0x000ea4000c1e1100 */
[----:B--2---:R-:W-:Y:S01]  /*3b90*/  I2FP.F32.U32 R28, R4 ;  /* 0x00000004001c7245 */ /* 0x004fe20000201000 */
[----:B------:R-:W-:Y:S06]  /*3ba0*/  BRA `(.L_x_6449) ;  /* 0x0000000c002c7947 */ /* 0x000fec0003800000 */
.L_x_6446:
        /* <DEDUP_REMOVED lines=9> */
.L_x_6451:
[----:B------:R-:W2:Y:S02]  /*3c40*/  LDG.E R4, desc[UR36][R4.64] ;  /* 0x0000002404047981 */ /* 0x000ea4000c1e1900 */
[----:B--2---:R-:W-:Y:S01]  /*3c50*/  I2FP.F32.S32 R28, R4 ;  /* 0x00000004001c7245 */ /* 0x004fe20000201400 */
[----:B------:R-:W-:Y:S06]  /*3c60*/  BRA `(.L_x_6449) ;  /* 0x0000000800fc7947 */ /* 0x000fec0003800000 */
.L_x_6450:
[----:B------:R-:W2:Y:S02]  /*3c70*/  LDG.E.U16 R4, desc[UR36][R4.64] ;  /* 0x0000002404047981 */ /* 0x000ea4000c1e1500 */
[----:B--2---:R0:W2:Y:S01]  /*3c80*/  I2F.S16 R28, R4 ;  /* 0x00000004001c7306 */ /* 0x0040a20000101400 */
[----:B------:R-:W-:Y:S05]  /*3c90*/  BRA `(.L_x_6449) ;  /* 0x0000000800f07947 */ /* 0x000fea0003800000 */
.L_x_6445:
        /* <DEDUP_REMOVED lines=8> */
.L_x_6453:
[----:B------:R-:W2:Y:S02]  /*3d20*/  LDG.E.U16 R4, desc[UR36][R4.64] ;  /* 0x0000002404047981 */ /* 0x000ea4000c1e1500 */
[----:B--2---:R-:W-:Y:S01]  /*3d30*/  HADD2.F32 R28, -RZ, R4.H0_H0 ;  /* 0x20000004ff1c7230 */ /* 0x004fe20000004100 */
[----:B------:R-:W-:Y:S06]  /*3d40*/  BRA `(.L_x_6449) ;  /* 0x0000000800c47947 */ /* 0x000fec0003800000 */
.L_x_6452:
        /* <DEDUP_REMOVED lines=8> */
.L_x_6455:
[----:B------:R-:W2:Y:S02]  /*3dd0*/  LDG.E.U16 R4, desc[UR36][R4.64] ;  /* 0x0000002404047981 */ /* 0x000ea4000c1e1500 */
[----:B--2---:R-:W-:Y:S01]  /*3de0*/  HADD2.F32 R28, -RZ, R4.H0_H0 ;  /* 0x20000004ff1c7230 */ /* 0x004fe20000004100 */
[----:B------:R-:W-:Y:S06]  /*3df0*/  BRA `(.L_x_6449) ;  /* 0x0000000800987947 */ /* 0x000fec0003800000 */
.L_x_6454:
[----:B------:R-:W2:Y:S01]  /*3e00*/  LDG.E.64 R4, desc[UR36][R4.64] ;  /* 0x0000002404047981 */ /* 0x000ea2000c1e1b00 */
[----:B------:R-:W-:Y:S01]  /*3e10*/  UMOV UR4, 0xf0000000 ;  /* 0xf000000000047882 */ /* 0x000fe20000000000 */
[----:B------:R-:W-:Y:S01]  /*3e20*/  UMOV UR5, 0x380fffff ;  /* 0x380fffff00057882 */ /* 0x000fe20000000000 */
[----:B--2---:R-:W0:Y:S01]  /*3e30*/  F2F.F32.F64 R28, R4 ;  /* 0x00000004001c7310 */ /* 0x004e220000301000 */
[----:B------:R-:W-:-:S14]  /*3e40*/  DSETP.GEU.AND P0, PT, |R4|, UR4, PT ;  /* 0x0000000404007e2a */ /* 0x000fdc000bf0e200 */
[----:B0-----:R-:W-:Y:S01]  /*3e50*/  @!P0 FMUL R28, R28, 1.175494350822287508e-38 ;  /* 0x008000001c1c8820 */ /* 0x001fe20000400000 */
[----:B------:R-:W-:Y:S06]  /*3e60*/  BRA `(.L_x_6449) ;  /* 0x00000008007c7947 */ /* 0x000fec0003800000 */
.L_x_6444:
        /* <DEDUP_REMOVED lines=12> */
.L_x_6458:
[----:B------:R-:W2:Y:S01]  /*3f30*/  LDG.E.64 R4, desc[UR36][R4.64] ;  /* 0x0000002404047981 */ /* 0x000ea2000c1e1b00 */
[----:B------:R-:W-:Y:S01]  /*3f40*/  UMOV UR4, 0xf0000000 ;  /* 0xf000000000047882 */ /* 0x000fe20000000000 */
[----:B------:R-:W-:Y:S01]  /*3f50*/  UMOV UR5, 0x380fffff ;  /* 0x380fffff00057882 */ /* 0x000fe20000000000 */
[----:B--2---:R-:W0:Y:S01]  /*3f60*/  F2F.F32.F64 R28, R4 ;  /* 0x00000004001c7310 */ /* 0x004e220000301000 */
[----:B------:R-:W-:-:S14]  /*3f70*/  DSETP.GEU.AND P0, PT, |R4|, UR4, PT ;  /* 0x0000000404007e2a */ /* 0x000fdc000bf0e200 */
[----:B0-----:R-:W-:Y:S01]  /*3f80*/  @!P0 FMUL R28, R28, 1.175494350822287508e-38 ;  /* 0x008000001c1c8820 */ /* 0x001fe20000400000 */
[----:B------:R-:W-:Y:S06]  /*3f90*/  BRA `(.L_x_6449) ;  /* 0x0000000800307947 */ /* 0x000fec0003800000 */
.L_x_6457:
        /* <DEDUP_REMOVED lines=26> */
.L_x_6460:
        /* <DEDUP_REMOVED lines=13> */
.L_x_6459:
[----:B------:R-:W2:Y:S02]  /*4210*/  LDG.E.U16 R4, desc[UR36][R4.64] ;  /* 0x0000002404047981 */ /* 0x000ea4000c1e1500 */
[----:B--2---:R-:W-:Y:S01]  /*4220*/  IMAD.U32 R28, R4, 0x10000, RZ ;  /* 0x00010000041c7824 */ /* 0x004fe200078e00ff */
[----:B------:R-:W-:Y:S06]  /*4230*/  BRA `(.L_x_6449) ;  /* 0x0000000400887947 */ /* 0x000fec0003800000 */
.L_x_6456:
        /* <DEDUP_REMOVED lines=11> */
.L_x_6463:
        /* <DEDUP_REMOVED lines=20> */
.L_x_6465:
[----:B------:R-:W-:Y:S05]  /*4430*/  BSYNC B0 ;  /* 0x0000000000007941 */ /* 0x000fea0003800000 */
.L_x_6464:
[----:B------:R-:W-:Y:S01]  /*4440*/  IMAD.SHL.U32 R3, R3, 0x100000, RZ ;  /* 0x0010000003037824 */ /* 0x000fe200078e00ff */
[----:B------:R-:W-:-:S04]  /*4450*/  LEA R5, R0, 0x3b800000, 0x17 ;  /* 0x3b80000000057811 */ /* 0x000fc800078eb8ff */
[----:B------:R-:W-:Y:S01]  /*4460*/  LOP3.LUT R28, R5, R3, R28, 0xfe, !PT ;  /* 0x00000003051c7212 */ /* 0x000fe200078efe1c */
[----:B------:R-:W-:Y:S06]  /*4470*/  BRA `(.L_x_6449) ;  /* 0x0000000000f87947 */ /* 0x000fec0003800000 */
.L_x_6462:
        /* <DEDUP_REMOVED lines=20> */
.L_x_6467:
[----:B------:R-:W-:Y:S05]  /*45c0*/  BSYNC B0 ;  /* 0x0000000000007941 */ /* 0x000fea0003800000 */
.L_x_6466:
[----:B------:R-:W-:Y:S01]  /*45d0*/  IMAD.SHL.U32 R3, R3, 0x200000, RZ ;  /* 0x0020000003037824 */ /* 0x000fe200078e00ff */
[----:B------:R-:W-:-:S04]  /*45e0*/  LEA R5, R0, 0x37800000, 0x17 ;  /* 0x3780000000057811 */ /* 0x000fc800078eb8ff */
[----:B------:R-:W-:Y:S01]  /*45f0*/  LOP3.LUT R28, R5, R3, R28, 0xfe, !PT ;  /* 0x00000003051c7212 */ /* 0x000fe200078efe1c */
[----:B------:R-:W-:Y:S06]  /*4600*/  BRA `(.L_x_6449) ;  /* 0x0000000000947947 */ /* 0x000fec0003800000 */
.L_x_6461:
        /* <DEDUP_REMOVED lines=14> */
.L_x_6448:
        /* <DEDUP_REMOVED lines=16> */
.L_x_6470:
[----:B------:R-:W-:Y:S01]  /*47f0*/  IMAD.MOV.U32 R28, RZ, RZ, RZ ;  /* 0x000000ffff1c7224 */ /* 0x000fe200078e00ff */
[----:B------:R-:W-:Y:S06]  /*4800*/  BRA `(.L_x_6449) ;  /* 0x0000000000147947 */ /* 0x000fec0003800000 */
.L_x_6469:
[----:B------:R-:W2:Y:S02]  /*4810*/  LDG.E.64 R28, desc[UR36][R4.64] ;  /* 0x00000024041c7981 */ /* 0x000ea4000c1e1b00 */
[----:B--2---:R0:W2:Y:S01]  /*4820*/  I2F.U64 R28, R28 ;  /* 0x0000001c001c7312 */ /* 0x0040a20000301000 */
[----:B------:R-:W-:Y:S05]  /*4830*/  BRA `(.L_x_6449) ;  /* 0x0000000000087947 */ /* 0x000fea0003800000 */
.L_x_6468:
[----:B------:R-:W2:Y:S02]  /*4840*/  LDG.E R4, desc[UR36][R4.64] ;  /* 0x0000002404047981 */ /* 0x000ea4000c1e1900 */
[----:B--2---:R-:W-:-:S07]  /*4850*/  I2FP.F32.U32 R28, R4 ;  /* 0x00000004001c7245 */ /* 0x004fce0000201000 */
.L_x_6449:
[----:B------:R-:W-:Y:S05]  /*4860*/  BSYNC B6 ;  /* 0x0000000000067941 */ /* 0x000fea0003800000 */
.L_x_6443:
        /* <DEDUP_REMOVED lines=20> */
.L_x_6475:
[----:B------:R-:W2:Y:S02]  /*49b0*/  LDG.E.U8 R4, desc[UR36][R4.64] ;  /* 0x0000002404047981 */ /* 0x000ea4000c1e1100 */
[----:B--2---:R-:W-:Y:S01]  /*49c0*/  I2FP.F32.U32 R26, R4 ;  /* 0x00000004001a7245 */ /* 0x004fe20000201000 */
[----:B------:R-:W-:Y:S06]  /*49d0*/  BRA `(.L_x_6477) ;  /* 0x0000000c002c7947 */ /* 0x000fec0003800000 */
.L_x_6474:
        /* <DEDUP_REMOVED lines=9> */
.L_x_6479:
[----:B------:R-:W2:Y:S02]  /*4a70*/  LDG.E R4, desc[UR36][R4.64] ;  /* 0x0000002404047981 */ /* 0x000ea4000c1e1900 */
[----:B--2---:R-:W-:Y:S01]  /*4a80*/  I2FP.F32.S32 R26, R4 ;  /* 0x00000004001a7245 */ /* 0x004fe20000201400 */
[----:B------:R-:W-:Y:S06]  /*4a90*/  BRA `(.L_x_6477) ;  /* 0x0000000800fc7947 */ /* 0x000fec0003800000 */
.L_x_6478:
[----:B------:R-:W2:Y:S02]  /*4aa0*/  LDG.E.U16 R4, desc[UR36][R4.64] ;  /* 0x0000002404047981 */ /* 0x000ea4000c1e1500 */
[----:B--2---:R0:W2:Y:S01]  /*4ab0*/  I2F.S16 R26, R4 ;  /* 0x00000004001a7306 */ /* 0x0040a20000101400 */
[----:B------:R-:W-:Y:S05]  /*4ac0*/  BRA `(.L_x_6477) ;  /* 0x0000000800f07947 */ /* 0x000fea0003800000 */
.L_x_6473:
        /* <DEDUP_REMOVED lines=8> */
.L_x_6481:
[----:B------:R-:W2:Y:S02]  /*4b50*/  LDG.E.U16 R4, desc[UR36][R4.64] ;  /* 0x0000002404047981 */ /* 0x000ea4000c1e1500 */
[----:B--2---:R-:W-:Y:S01]  /*4b60*/  HADD2.F32 R26, -RZ, R4.H0_H0 ;  /* 0x20000004ff1a7230 */ /* 0x004fe20000004100 */
[----:B------:R-:W-:Y:S06]  /*4b70*/  BRA `(.L_x_6477) ;  /* 0x0000000800c47947 */ /* 0x000fec0003800000 */
.L_x_6480:
        /* <DEDUP_REMOVED lines=8> */
.L_x_6483:
[----:B------:R-:W2:Y:S02]  /*4c00*/  LDG.E.U16 R4, desc[UR36][R4.64] ;  /* 0x0000002404047981 */ /* 0x000ea4000c1e1500 */
[----:B--2---:R-:W-:Y:S01]  /*4c10*/  HADD2.F32 R26, -RZ, R4.H0_H0 ;  /* 0x20000004ff1a7230 */ /* 0x004fe20000004100 */
[----:B------:R-:W-:Y:S06]  /*4c20*/  BRA `(.L_x_6477) ;  /* 0x0000000800987947 */ /* 0x000fec0003800000 */
.L_x_6482:
[----:B------:R-:W2:Y:S01]  /*4c30*/  LDG.E.64 R4, desc[UR36][R4.64] ;  /* 0x0000002404047981 */ /* 0x000ea2000c1e1b00 */
[----:B------:R-:W-:Y:S01]  /*4c40*/  UMOV UR4, 0xf0000000 ;  /* 0xf000000000047882 */ /* 0x000fe20000000000 */
[----:B------:R-:W-:Y:S01]  /*4c50*/  UMOV UR5, 0x380fffff ;  /* 0x380fffff00057882 */ /* 0x000fe20000000000 */
[----:B--2---:R-:W0:Y:S01]  /*4c60*/  F2F.F32.F64 R26, R4 ;  /* 0x00000004001a7310 */ /* 0x004e220000301000 */
[----:B------:R-:W-:-:S14]  /*4c70*/  DSETP.GEU.AND P0, PT, |R4|, UR4, PT ;  /* 0x0000000404007e2a */ /* 0x000fdc000bf0e200 */
[----:B0-----:R-:W-:Y:S01]  /*4c80*/  @!P0 FMUL R26, R26, 1.175494350822287508e-38 ;  /* 0x008000001a1a8820 */ /* 0x001fe20000400000 */
[----:B------:R-:W-:Y:S06]  /*4c90*/  BRA `(.L_x_6477) ;  /* 0x00000008007c7947 */ /* 0x000fec0003800000 */
.L_x_6472:
        /* <DEDUP_REMOVED lines=12> */
.L_x_6486:
[----:B------:R-:W2:Y:S01]  /*4d60*/  LDG.E.64 R4, desc[UR36][R4.64] ;  /* 0x0000002404047981 */ /* 0x000ea2000c1e1b00 */
[----:B------:R-:W-:Y:S01]  /*4d70*/  UMOV UR4, 0xf0000000 ;  /* 0xf000000000047882 */ /* 0x000fe20000000000 */
[----:B------:R-:W-:Y:S01]  /*4d80*/  UMOV UR5, 0x380fffff ;  /* 0x380fffff00057882 */ /* 0x000fe20000000000 */
[----:B--2---:R-:W0:Y:S01]  /*4d90*/  F2F.F32.F64 R26, R4 ;  /* 0x00000004001a7310 */ /* 0x004e220000301000 */
[----:B------:R-:W-:-:S14]  /*4da0*/  DSETP.GEU.AND P0, PT, |R4|, UR4, PT ;  /* 0x0000000404007e2a */ /* 0x000fdc000bf0e200 */
[----:B0-----:R-:W-:Y:S01]  /*4db0*/  @!P0 FMUL R26, R26, 1.175494350822287508e-38 ;  /* 0x008000001a1a8820 */ /* 0x001fe20000400000 */
[----:B------:R-:W-:Y:S06]  /*4dc0*/  BRA `(.L_x_6477) ;  /* 0x0000000800307947 */ /* 0x000fec0003800000 */
.L_x_6485:
        /* <DEDUP_REMOVED lines=26> */
.L_x_6488:
        /* <DEDUP_REMOVED lines=13> */
.L_x_6487:
[----:B------:R-:W2:Y:S02]  /*5040*/  LDG.E.U16 R4, desc[UR36][R4.64] ;  /* 0x0000002404047981 */ /* 0x000ea4000c1e1500 */
[----:B--2---:R-:W-:Y:S01]  /*5050*/  IMAD.U32 R26, R4, 0x10000, RZ ;  /* 0x00010000041a7824 */ /* 0x004fe200078e00ff */
[----:B------:R-:W-:Y:S06]  /*5060*/  BRA `(.L_x_6477) ;  /* 0x0000000400887947 */ /* 0x000fec0003800000 */
.L_x_6484:
        /* <DEDUP_REMOVED lines=11> */
.L_x_6491:
        /* <DEDUP_REMOVED lines=20> */
.L_x_6493:
[----:B------:R-:W-:Y:S05]  /*5260*/  BSYNC B0 ;  /* 0x0000000000007941 */ /* 0x000fea0003800000 */
.L_x_6492:
[----:B------:R-:W-:Y:S01]  /*5270*/  IMAD.SHL.U32 R3, R3, 0x100000, RZ ;  /* 0x0010000003037824 */ /* 0x000fe200078e00ff */
[----:B------:R-:W-:-:S04]  /*5280*/  LEA R5, R0, 0x3b800000, 0x17 ;  /* 0x3b80000000057811 */ /* 0x000fc800078eb8ff */
[----:B------:R-:W-:Y:S01]  /*5290*/  LOP3.LUT R26, R5, R3, R26, 0xfe, !PT ;  /* 0x00000003051a7212 */ /* 0x000fe200078efe1a */
[----:B------:R-:W-:Y:S06]  /*52a0*/  BRA `(.L_x_6477) ;  /* 0x0000000000f87947 */ /* 0x000fec0003800000 */
.L_x_6490:
        /* <DEDUP_REMOVED lines=20> */
.L_x_6495:
[----:B------:R-:W-:Y:S05]  /*53f0*/  BSYNC B0 ;  /* 0x0000000000007941 */ /* 0x000fea0003800000 */
.L_x_6494:
[----:B------:R-:W-:Y:S01]  /*5400*/  IMAD.SHL.U32 R3, R3, 0x200000, RZ ;  /* 0x0020000003037824 */ /* 0x000fe200078e00ff */
[----:B------:R-:W-:-:S04]  /*5410*/  LEA R5, R0, 0x37800000, 0x17 ;  /* 0x3780000000057811 */ /* 0x000fc800078eb8ff */
[----:B------:R-:W-:Y:S01]  /*5420*/  LOP3.LUT R26, R5, R3, R26, 0xfe, !PT ;  /* 0x00000003051a7212 */ /* 0x000fe200078efe1a */
[----:B------:R-:W-:Y:S06]  /*5430*/  BRA `(.L_x_6477) ;  /* 0x0000000000947947 */ /* 0x000fec0003800000 */
.L_x_6489:
        /* <DEDUP_REMOVED lines=14> */
.L_x_6476:
        /* <DEDUP_REMOVED lines=16> */
.L_x_6498:
[----:B------:R-:W-:Y:S01]  /*5620*/  IMAD.MOV.U32 R26, RZ, RZ, RZ ;  /* 0x000000ffff1a7224 */ /* 0x000fe200078e00ff */
[----:B------:R-:W-:Y:S06]  /*5630*/  BRA `(.L_x_6477) ;  /* 0x0000000000147947 */ /* 0x000fec0003800000 */
.L_x_6497:
[----:B------:R-:W2:Y:S02]  /*5640*/  LDG.E.64 R26, desc[UR36][R4.64] ;  /* 0x00000024041a7981 */ /* 0x000ea4000c1e1b00 */
[----:B--2---:R0:W2:Y:S01]  /*5650*/  I2F.U64 R26, R26 ;  /* 0x0000001a001a7312 */ /* 0x0040a20000301000 */
[----:B------:R-:W-:Y:S05]  /*5660*/  BRA `(.L_x_6477) ;  /* 0x0000000000087947 */ /* 0x000fea0003800000 */
.L_x_6496:
[----:B------:R-:W2:Y:S02]  /*5670*/  LDG.E R4, desc[UR36][R4.64] ;  /* 0x0000002404047981 */ /* 0x000ea4000c1e1900 */
[----:B--2---:R-:W-:-:S07]  /*5680*/  I2FP.F32.U32 R26, R4 ;  /* 0x00000004001a7245 */ /* 0x004fce0000201000 */
.L_x_6477:
[----:B------:R-:W-:Y:S05]  /*5690*/  BSYNC B6 ;  /* 0x0000000000067941 */ /* 0x000fea0003800000 */
.L_x_6471:
[----:B------:R-:W-:-:S07]  /*56a0*/  VIADD R34, R34, 0x80 ;  /* 0x0000008022227836 */ /* 0x000fce0000000000 */
.L_x_6414:
[----:B------:R-:W-:Y:S05]  /*56b0*/  BSYNC B7 ;  /* 0x0000000000077941 */ /* 0x000fea0003800000 */
.L_x_6413:
[----:B------:R-:W-:Y:S01]  /*56c0*/  ISETP.GE.AND P0, PT, R34, R19, PT ;  /* 0x000000132200720c */ /* 0x000fe20003f06270 */
[----:B------:R-:W-:Y:S01]  /*56d0*/  BSSY B7, `(.L_x_6499) ;  /* 0x00002b2000077945 */ /* 0x000fe20003800000 */
[----:B0-----:R-:W-:Y:S01]  /*56e0*/  IMAD.MOV.U32 R18, RZ, RZ, RZ ;  /* 0x000000ffff127224 */ /* 0x001fe200078e00ff */
[----:B------:R-:W-:Y:S01]  /*56f0*/  CS2R R22, SRZ ;  /* 0x0000000000167805 */ /* 0x000fe2000001ff00 */
[----:B------:R-:W-:-:S09]  /*5700*/  IMAD.MOV.U32 R27, RZ, RZ, RZ ;  /* 0x000000ffff1b7224 */ /* 0x000fd200078e00ff */
[----:B------:R-:W-:Y:S05]  /*5710*/  @P0 BRA `(.L_x_6500) ;  /* 0x0000002800b40947 */ /* 0x000fea0003800000 */
        /* <DEDUP_REMOVED lines=21> */
.L_x_6505:
[----:B------:R-:W2:Y:S02]  /*5870*/  LDG.E.U8 R4, desc[UR36][R4.64] ;  /* 0x0000002404047981 */ /* 0x000ea4000c1e1100 */
[----:B--2---:R-:W-:Y:S01]  /*5880*/  I2FP.F32.U32 R22, R4 ;  /* 0x0000000400167245 */ /* 0x004fe20000201000 */
[----:B------:R-:W-:Y:S06]  /*5890*/  BRA `(.L_x_6507) ;  /* 0x0000000c002c7947 */ /* 0x000fec0003800000 */
.L_x_6504:
        /* <DEDUP_REMOVED lines=9> */
.L_x_6509:
[----:B------:R-:W2:Y:S02]  /*5930*/  LDG.E R4, desc[UR36][R4.64] ;  /* 0x0000002404047981 */ /* 0x000ea4000c1e1900 */
[----:B--2---:R-:W-:Y:S01]  /*5940*/  I2FP.F32.S32 R22, R4 ;  /* 0x0000000400167245 */ /* 0x004fe20000201400 */
[----:B------:R-:W-:Y:S06]  /*5950*/  BRA `(.L_x_6507) ;  /* 0x0000000800fc7947 */ /* 0x000fec0003800000 */
.L_x_6508:
[----:B------:R-:W2:Y:S02]  /*5960*/  LDG.E.U16 R4, desc[UR36][R4.64] ;  /* 0x0000002404047981 */ /* 0x000ea4000c1e1500 */
[----:B--2---:R0:W2:Y:S01]  /*5970*/  I2F.S16 R22, R4 ;  /* 0x0000000400167306 */ /* 0x0040a20000101400 */
[----:B------:R-:W-:Y:S05]  /*5980*/  BRA `(.L_x_6507) ;  /* 0x0000000800f07947 */ /* 0x000fea0003800000 */
.L_x_6503:
        /* <DEDUP_REMOVED lines=8> */
.L_x_6511:
[----:B------:R-:W2:Y:S02]  /*5a10*/  LDG.E.U16 R4, desc[UR36][R4.64] ;  /* 0x0000002404047981 */ /* 0x000ea4000c1e1500 */
[----:B--2---:R-:W-:Y:S01]  /*5a20*/  HADD2.F32 R22, -RZ, R4.H0_H0 ;  /* 0x20000004ff167230 */ /* 0x004fe20000004100 */
[----:B------:R-:W-:Y:S06]  /*5a30*/  BRA `(.L_x_6507) ;  /* 0x0000000800c47947 */ /* 0x000fec0003800000 */
.L_x_6510:
        /* <DEDUP_REMOVED lines=8> */
.L_x_6513:
[----:B------:R-:W2:Y:S02]  /*5ac0*/  LDG.E.U16 R4, desc[UR36][R4.64] ;  /* 0x0000002404047981 */ /* 0x000ea4000c1e1500 */
[----:B--2---:R-:W-:Y:S01]  /*5ad0*/  HADD2.F32 R22, -RZ, R4.H0_H0 ;  /* 0x20000004ff167230 */ /* 0x004fe20000004100 */
[----:B------:R-:W-:Y:S06]  /*5ae0*/  BRA `(.L_x_6507) ;  /* 0x0000000800987947 */ /* 0x000fec0003800000 */
.L_x_6512:
[----:B------:R-:W2:Y:S01]  /*5af0*/  LDG.E.64 R4, desc[UR36][R4.64] ;  /* 0x0000002404047981 */ /* 0x000ea2000c1e1b00 */
[----:B------:R-:W-:Y:S01]  /*5b00*/  UMOV UR4, 0xf0000000 ;  /* 0xf000000000047882 */ /* 0x000fe20000000000 */
[----:B------:R-:W-:Y:S01]  /*5b10*/  UMOV UR5, 0x380fffff ;  /* 0x380fffff00057882 */ /* 0x000fe20000000000 */
[----:B--2---:R-:W0:Y:S01]  /*5b20*/  F2F.F32.F64 R22, R4 ;  /* 0x0000000400167310 */ /* 0x004e220000301000 */
[----:B------:R-:W-:-:S14]  /*5b30*/  DSETP.GEU.AND P0, PT, |R4|, UR4, PT ;  /* 0x0000000404007e2a */ /* 0x000fdc000bf0e200 */
[----:B0-----:R-:W-:Y:S01]  /*5b40*/  @!P0 FMUL R22, R22, 1.175494350822287508e-38 ;  /* 0x0080000016168820 */ /* 0x001fe20000400000 */
[----:B------:R-:W-:Y:S06]  /*5b50*/  BRA `(.L_x_6507) ;  /* 0x00000008007c7947 */ /* 0x000fec0003800000 */
.L_x_6502:
        /* <DEDUP_REMOVED lines=12> */
.L_x_6516:
[----:B------:R-:W2:Y:S01]  /*5c20*/  LDG.E.64 R4, desc[UR36][R4.64] ;  /* 0x0000002404047981 */ /* 0x000ea2000c1e1b00 */
[----:B------:R-:W-:Y:S01]  /*5c30*/  UMOV UR4, 0xf0000000 ;  /* 0xf000000000047882 */ /* 0x000fe20000000000 */
[----:B------:R-:W-:Y:S01]  /*5c40*/  UMOV UR5, 0x380fffff ;  /* 0x380fffff00057882 */ /* 0x000fe20000000000 */
[----:B--2---:R-:W0:Y:S01]  /*5c50*/  F2F.F32.F64 R22, R4 ;  /* 0x0000000400167310 */ /* 0x004e220000301000 */
[----:B------:R-:W-:-:S14]  /*5c60*/  DSETP.GEU.AND P0, PT, |R4|, UR4, PT ;  /* 0x0000000404007e2a */ /* 0x000fdc000bf0e200 */
[----:B0-----:R-:W-:Y:S01]  /*5c70*/  @!P0 FMUL R22, R22, 1.175494350822287508e-38 ;  /* 0x0080000016168820 */ /* 0x001fe20000400000 */
[----:B------:R-:W-:Y:S06]  /*5c80*/  BRA `(.L_x_6507) ;  /* 0x0000000800307947 */ /* 0x000fec0003800000 */
.L_x_6515:
        /* <DEDUP_REMOVED lines=26> */
.L_x_6518:
        /* <DEDUP_REMOVED lines=13> */
.L_x_6517:
[----:B------:R-:W2:Y:S02]  /*5f00*/  LDG.E.U16 R4, desc[UR36][R4.64] ;  /* 0x0000002404047981 */ /* 0x000ea4000c1e1500 */
[----:B--2---:R-:W-:Y:S01]  /*5f10*/  IMAD.U32 R22, R4, 0x10000, RZ ;  /* 0x0001000004167824 */ /* 0x004fe200078e00ff */
[----:B------:R-:W-:Y:S06]  /*5f20*/  BRA `(.L_x_6507) ;  /* 0x0000000400887947 */ /* 0x000fec0003800000 */
.L_x_6514:
        /* <DEDUP_REMOVED lines=11> */
.L_x_6521:
        /* <DEDUP_REMOVED lines=20> */
.L_x_6523:
[----:B------:R-:W-:Y:S05]  /*6120*/  BSYNC B0 ;  /* 0x0000000000007941 */ /* 0x000fea0003800000 */
.L_x_6522:
[----:B------:R-:W-:Y:S01]  /*6130*/  IMAD.SHL.U32 R3, R3, 0x100000, RZ ;  /* 0x0010000003037824 */ /* 0x000fe200078e00ff */
[----:B------:R-:W-:-:S04]  /*6140*/  LEA R5, R0, 0x3b800000, 0x17 ;  /* 0x3b80000000057811 */ /* 0x000fc800078eb8ff */
[----:B------:R-:W-:Y:S01]  /*6150*/  LOP3.LUT R22, R5, R3, R22, 0xfe, !PT ;  /* 0x0000000305167212 */ /* 0x000fe200078efe16 */
[----:B------:R-:W-:Y:S06]  /*6160*/  BRA `(.L_x_6507) ;  /* 0x0000000000f87947 */ /* 0x000fec0003800000 */
.L_x_6520:
        /* <DEDUP_REMOVED lines=20> */
.L_x_6525:
[----:B------:R-:W-:Y:S05]  /*62b0*/  BSYNC B0 ;  /* 0x0000000000007941 */ /* 0x000fea0003800000 */
.L_x_6524:
[----:B------:R-:W-:Y:S01]  /*62c0*/  IMAD.SHL.U32 R3, R3, 0x200000, RZ ;  /* 0x0020000003037824 */ /* 0x000fe200078e00ff */
[----:B------:R-:W-:-:S04]  /*62d0*/  LEA R5, R0, 0x37800000, 0x17 ;  /* 0x3780000000057811 */ /* 0x000fc800078eb8ff */
[----:B------:R-:W-:Y:S01]  /*62e0*/  LOP3.LUT R22, R5, R3, R22, 0xfe, !PT ;  /* 0x0000000305167212 */ /* 0x000fe200078efe16 */
[----:B------:R-:W-:Y:S06]  /*62f0*/  BRA `(.L_x_6507) ;  /* 0x0000000000947947 */ /* 0x000fec0003800000 */
.L_x_6519:
        /* <DEDUP_REMOVED lines=14> */
.L_x_6506:
        /* <DEDUP_REMOVED lines=16> */
.L_x_6528:
[----:B------:R-:W-:Y:S01]  /*64e0*/  IMAD.MOV.U32 R22, RZ, RZ, RZ ;  /* 0x000000ffff167224 */ /* 0x000fe200078e00ff */
[----:B------:R-:W-:Y:S06]  /*64f0*/  BRA `(.L_x_6507) ;  /* 0x0000000000147947 */ /* 0x000fec0003800000 */
.L_x_6527:
[----:B------:R-:W2:Y:S02]  /*6500*/  LDG.E.64 R4, desc[UR36][R4.64] ;  /* 0x0000002404047981 */ /* 0x000ea4000c1e1b00 */
[----:B--2---:R0:W2:Y:S01]  /*6510*/  I2F.U64 R22, R4 ;  /* 0x0000000400167312 */ /* 0x0040a20000301000 */
[----:B------:R-:W-:Y:S05]  /*6520*/  BRA `(.L_x_6507) ;  /* 0x0000000000087947 */ /* 0x000fea0003800000 */
.L_x_6526:
[----:B------:R-:W2:Y:S02]  /*6530*/  LDG.E R4, desc[UR36][R4.64] ;  /* 0x0000002404047981 */ /* 0x000ea4000c1e1900 */
[----:B--2---:R-:W-:-:S07]  /*6540*/  I2FP.F32.U32 R22, R4 ;  /* 0x0000000400167245 */ /* 0x004fce0000201000 */
.L_x_6507:
[----:B------:R-:W-:Y:S05]  /*6550*/  BSYNC B6 ;  /* 0x0000000000067941 */ /* 0x000fea0003800000 */
.L_x_6501:
        /* <DEDUP_REMOVED lines=21> */
.L_x_6533:
[----:B------:R-:W2:Y:S02]  /*66b0*/  LDG.E.U8 R4, desc[UR36][R4.64] ;  /* 0x0000002404047981 */ /* 0x000ea4000c1e1100 */
[----:B--2---:R-:W-:Y:S01]  /*66c0*/  I2FP.F32.U32 R23, R4 ;  /* 0x0000000400177245 */ /* 0x004fe20000201000 */
[----:B------:R-:W-:Y:S06]  /*66d0*/  BRA `(.L_x_6535) ;  /* 0x0000000c002c7947 */ /* 0x000fec0003800000 */
.L_x_6532:
        /* <DEDUP_REMOVED lines=9> */
.L_x_6537:
[----:B------:R-:W2:Y:S02]  /*6770*/  LDG.E R4, desc[UR36][R4.64] ;  /* 0x0000002404047981 */ /* 0x000ea4000c1e1900 */
[----:B--2---:R-:W-:Y:S01]  /*6780*/  I2FP.F32.S32 R23, R4 ;  /* 0x0000000400177245 */ /* 0x004fe20000201400 */
[----:B------:R-:W-:Y:S06]  /*6790*/  BRA `(.L_x_6535) ;  /* 0x0000000800fc7947 */ /* 0x000fec0003800000 */
.L_x_6536:
[----:B------:R-:W2:Y:S02]  /*67a0*/  LDG.E.U16 R4, desc[UR36][R4.64] ;  /* 0x0000002404047981 */ /* 0x000ea4000c1e1500 */
[----:B--2---:R2:W0:Y:S01]  /*67b0*/  I2F.S16 R23, R4 ;  /* 0x0000000400177306 */ /* 0x0044220000101400 */
[----:B------:R-:W-:Y:S05]  /*67c0*/  BRA `(.L_x_6535) ;  /* 0x0000000800f07947 */ /* 0x000fea0003800000 */
.L_x_6531:
        /* <DEDUP_REMOVED lines=8> */
.L_x_6539:
[----:B------:R-:W2:Y:S02]  /*6850*/  LDG.E.U16 R4, desc[UR36][R4.64] ;  /* 0x0000002404047981 */ /* 0x000ea4000c1e1500 */
[----:B--2---:R-:W-:Y:S01]  /*6860*/  HADD2.F32 R23, -RZ, R4.H0_H0 ;  /* 0x20000004ff177230 */ /* 0x004fe20000004100 */
[----:B------:R-:W-:Y:S06]  /*6870*/  BRA `(.L_x_6535) ;  /* 0x0000000800c47947 */ /* 0x000fec0003800000 */
.L_x_6538:
        /* <DEDUP_REMOVED lines=8> */
.L_x_6541:
[----:B------:R-:W2:Y:S02]  /*6900*/  LDG.E.U16 R4, desc[UR36][R4.64] ;  /* 0x0000002404047981 */ /* 0x000ea4000c1e1500 */
[----:B--2---:R-:W-:Y:S01]  /*6910*/  HADD2.F32 R23, -RZ, R4.H0_H0 ;  /* 0x20000004ff177230 */ /* 0x004fe20000004100 */
[----:B------:R-:W-:Y:S06]  /*6920*/  BRA `(.L_x_6535) ;  /* 0x0000000800987947 */ /* 0x000fec0003800000 */
.L_x_6540:
[----:B------:R-:W2:Y:S01]  /*6930*/  LDG.E.64 R4, desc[UR36][R4.64] ;  /* 0x0000002404047981 */ /* 0x000ea2000c1e1b00 */
[----:B------:R-:W-:Y:S01]  /*6940*/  UMOV UR4, 0xf0000000 ;  /* 0xf000000000047882 */ /* 0x000fe20000000000 */
[----:B------:R-:W-:Y:S01]  /*6950*/  UMOV UR5, 0x380fffff ;  /* 0x380fffff00057882 */ /* 0x000fe20000000000 */
[----:B--2---:R-:W0:Y:S01]  /*6960*/  F2F.F32.F64 R23, R4 ;  /* 0x0000000400177310 */ /* 0x004e220000301000 */
[----:B------:R-:W-:-:S14]  /*6970*/  DSETP.GEU.AND P0, PT, |R4|, UR4, PT ;  /* 0x0000000404007e2a */ /* 0x000fdc000bf0e200 */
[----:B0-----:R-:W-:Y:S01]  /*6980*/  @!P0 FMUL R23, R23, 1.175494350822287508e-38 ;  /* 0x0080000017178820 */ /* 0x001fe20000400000 */
[----:B------:R-:W-:Y:S06]  /*6990*/  BRA `(.L_x_6535) ;  /* 0x00000008007c7947 */ /* 0x000fec0003800000 */
.L_x_6530:
        /* <DEDUP_REMOVED lines=12> */
.L_x_6544:
[----:B------:R-:W2:Y:S01]  /*6a60*/  LDG.E.64 R4, desc[UR36][R4.64] ;  /* 0x0000002404047981 */ /* 0x000ea2000c1e1b00 */
[----:B------:R-:W-:Y:S01]  /*6a70*/  UMOV UR4, 0xf0000000 ;  /* 0xf000000000047882 */ /* 0x000fe20000000000 */
[----:B------:R-:W-:Y:S01]  /*6a80*/  UMOV UR5, 0x380fffff ;  /* 0x380fffff00057882 */ /* 0x000fe20000000000 */
[----:B--2---:R-:W0:Y:S01]  /*6a90*/  F2F.F32.F64 R23, R4 ;  /* 0x0000000400177310 */ /* 0x004e220000301000 */
[----:B------:R-:W-:-:S14]  /*6aa0*/  DSETP.GEU.AND P0, PT, |R4|, UR4, PT ;  /* 0x0000000404007e2a */ /* 0x000fdc000bf0e200 */
[----:B0-----:R-:W-:Y:S01]  /*6ab0*/  @!P0 FMUL R23, R23, 1.175494350822287508e-38 ;  /* 0x0080000017178820 */ /* 0x001fe20000400000 */
[----:B------:R-:W-:Y:S06]  /*6ac0*/  BRA `(.L_x_6535) ;  /* 0x0000000800307947 */ /* 0x000fec0003800000 */
.L_x_6543:
        /* <DEDUP_REMOVED lines=26> */
.L_x_6546:
        /* <DEDUP_REMOVED lines=13> */
.L_x_6545:
[----:B------:R-:W2:Y:S02]  /*6d40*/  LDG.E.U16 R4, desc[UR36][R4.64] ;  /* 0x0000002404047981 */ /* 0x000ea4000c1e1500 */
[----:B--2---:R-:W-:Y:S01]  /*6d50*/  IMAD.U32 R23, R4, 0x10000, RZ ;  /* 0x0001000004177824 */ /* 0x004fe200078e00ff */
[----:B------:R-:W-:Y:S06]  /*6d60*/  BRA `(.L_x_6535) ;  /* 0x0000000400887947 */ /* 0x000fec0003800000 */
.L_x_6542:
        /* <DEDUP_REMOVED lines=11> */
.L_x_6549:
        /* <DEDUP_REMOVED lines=20> */
.L_x_6551:
[----:B------:R-:W-:Y:S05]  /*6f60*/  BSYNC B0 ;  /* 0x0000000000007941 */ /* 0x000fea0003800000 */
.L_x_6550:
[----:B------:R-:W-:Y:S01]  /*6f70*/  IMAD.SHL.U32 R3, R3, 0x100000, RZ ;  /* 0x0010000003037824 */ /* 0x000fe200078e00ff */
[----:B------:R-:W-:-:S04]  /*6f80*/  LEA R0, R0, 0x3b800000, 0x17 ;  /* 0x3b80000000007811 */ /* 0x000fc800078eb8ff */
[----:B------:R-:W-:Y:S01]  /*6f90*/  LOP3.LUT R23, R0, R3, R23, 0xfe, !PT ;  /* 0x0000000300177212 */ /* 0x000fe200078efe17 */
[----:B------:R-:W-:Y:S06]  /*6fa0*/  BRA `(.L_x_6535) ;  /* 0x0000000000f87947 */ /* 0x000fec0003800000 */
.L_x_6548:
        /* <DEDUP_REMOVED lines=20> */
.L_x_6553:
[----:B------:R-:W-:Y:S05]  /*70f0*/  BSYNC B0 ;  /* 0x0000000000007941 */ /* 0x000fea0003800000 */
.L_x_6552:
[----:B------:R-:W-:Y:S01]  /*7100*/  IMAD.SHL.U32 R3, R3, 0x200000, RZ ;  /* 0x0020000003037824 */ /* 0x000fe200078e00ff */
[----:B------:R-:W-:-:S04]  /*7110*/  LEA R0, R0, 0x37800000, 0x17 ;  /* 0x3780000000007811 */ /* 0x000fc800078eb8ff */
[----:B------:R-:W-:Y:S01]  /*7120*/  LOP3.LUT R23, R0, R3, R23, 0xfe, !PT ;  /* 0x0000000300177212 */ /* 0x000fe200078efe17 */
[----:B------:R-:W-:Y:S06]  /*7130*/  BRA `(.L_x_6535) ;  /* 0x0000000000947947 */ /* 0x000fec0003800000 */
.L_x_6547:
        /* <DEDUP_REMOVED lines=14> */
.L_x_6534:
        /* <DEDUP_REMOVED lines=16> */
.L_x_6556:
[----:B------:R-:W-:Y:S01]  /*7320*/  IMAD.MOV.U32 R23, RZ, RZ, RZ ;  /* 0x000000ffff177224 */ /* 0x000fe200078e00ff */
[----:B------:R-:W-:Y:S06]  /*7330*/  BRA `(.L_x_6535) ;  /* 0x0000000000147947 */ /* 0x000fec0003800000 */
.L_x_6555:
[----:B------:R-:W2:Y:S02]  /*7340*/  LDG.E.64 R4, desc[UR36][R4.64] ;  /* 0x0000002404047981 */ /* 0x000ea4000c1e1b00 */
[----:B--2---:R0:W1:Y:S01]  /*7350*/  I2F.U64 R23, R4 ;  /* 0x0000000400177312 */ /* 0x0040620000301000 */
[----:B------:R-:W-:Y:S05]  /*7360*/  BRA `(.L_x_6535) ;  /* 0x0000000000087947 */ /* 0x000fea0003800000 */
.L_x_6554:
[----:B------:R-:W2:Y:S02]  /*7370*/  LDG.E R4, desc[UR36][R4.64] ;  /* 0x0000002404047981 */ /* 0x000ea4000c1e1900 */
[----:B--2---:R-:W-:-:S07]  /*7380*/  I2FP.F32.U32 R23, R4 ;  /* 0x0000000400177245 */ /* 0x004fce0000201000 */
.L_x_6535:
[----:B------:R-:W-:Y:S05]  /*7390*/  BSYNC B6 ;  /* 0x0000000000067941 */ /* 0x000fea0003800000 */
.L_x_6529:
[----:B------:R-:W3:Y:S01]  /*73a0*/  LDC.U8 R6, c[0x0][0x23e] ;  /* 0x00008f80ff067b82 */ /* 0x000ee20000000000 */
[----:B------:R-:W-:Y:S01]  /*73b0*/  ULDC UR4, c[0x0][0x248] ;  /* 0x0000920000047ab9 */ /* 0x000fe20000000800 */
[----:B------:R-:W-:Y:S01]  /*73c0*/  BSSY B6, `(.L_x_6557) ;  /* 0x00000e1000067945 */ /* 0x000fe20003800000 */
[----:B------:R-:W-:-:S05]  /*73d0*/  IMAD R3, R24, UR4, RZ ;  /* 0x0000000418037c24 */ /* 0x000fca000f8e02ff */
[----:B0-2---:R-:W0:Y:S01]  /*73e0*/  LDC.64 R4, c[0x0][0x230] ;  /* 0x00008c00ff047b82 */ /* 0x005e220000000a00 */
[----:B---3--:R-:W-:-:S04]  /*73f0*/  PRMT R0, R6, 0x9910, RZ ;  /* 0x0000991006007816 */ /* 0x008fc800000000ff */
        /* <DEDUP_REMOVED lines=15> */
.L_x_6561:
[----:B------:R-:W2:Y:S02]  /*74f0*/  LDG.E.U8 R4, desc[UR36][R4.64] ;  /* 0x0000002404047981 */ /* 0x000ea4000c1e1100 */
[----:B--2---:R-:W-:Y:S01]  /*7500*/  I2FP.F32.U32 R27, R4 ;  /* 0x00000004001b7245 */ /* 0x004fe20000201000 */
[----:B------:R-:W-:Y:S06]  /*7510*/  BRA `(.L_x_6563) ;  /* 0x0000000c002c7947 */ /* 0x000fec0003800000 */
.L_x_6560:
        /* <DEDUP_REMOVED lines=9> */
.L_x_6565:
[----:B------:R-:W2:Y:S02]  /*75b0*/  LDG.E R4, desc[UR36][R4.64] ;  /* 0x0000002404047981 */ /* 0x000ea4000c1e1900 */
[----:B--2---:R-:W-:Y:S01]  /*75c0*/  I2FP.F32.S32 R27, R4 ;  /* 0x00000004001b7245 */ /* 0x004fe20000201400 */
[----:B------:R-:W-:Y:S06]  /*75d0*/  BRA `(.L_x_6563) ;  /* 0x0000000800fc7947 */ /* 0x000fec0003800000 */
.L_x_6564:
[----:B------:R-:W2:Y:S02]  /*75e0*/  LDG.E.U16 R4, desc[UR36][R4.64] ;  /* 0x0000002404047981 */ /* 0x000ea4000c1e1500 */
[----:B--2---:R0:W2:Y:S01]  /*75f0*/  I2F.S16 R27, R4 ;  /* 0x00000004001b7306 */ /* 0x0040a20000101400 */
[----:B------:R-:W-:Y:S05]  /*7600*/  BRA `(.L_x_6563) ;  /* 0x0000000800f07947 */ /* 0x000fea0003800000 */
.L_x_6559:
        /* <DEDUP_REMOVED lines=8> */
.L_x_6567:
[----:B------:R-:W2:Y:S02]  /*7690*/  LDG.E.U16 R4, desc[UR36][R4.64] ;  /* 0x0000002404047981 */ /* 0x000ea4000c1e1500 */
[----:B--2---:R-:W-:Y:S01]  /*76a0*/  HADD2.F32 R27, -RZ, R4.H0_H0 ;  /* 0x20000004ff1b7230 */ /* 0x004fe20000004100 */
[----:B------:R-:W-:Y:S06]  /*76b0*/  BRA `(.L_x_6563) ;  /* 0x0000000800c47947 */ /* 0x000fec0003800000 */
.L_x_6566:
        /* <DEDUP_REMOVED lines=8> */
.L_x_6569:
[----:B------:R-:W2:Y:S02]  /*7740*/  LDG.E.U16 R4, desc[UR36][R4.64] ;  /* 0x0000002404047981 */ /* 0x000ea4000c1e1500 */
[----:B--2---:R-:W-:Y:S01]  /*7750*/  HADD2.F32 R27, -RZ, R4.H0_H0 ;  /* 0x20000004ff1b7230 */ /* 0x004fe20000004100 */
[----:B------:R-:W-:Y:S06]  /*7760*/  BRA `(.L_x_6563) ;  /* 0x0000000800987947 */ /* 0x000fec0003800000 */
.L_x_6568:
[----:B------:R-:W2:Y:S01]  /*7770*/  LDG.E.64 R4, desc[UR36][R4.64] ;  /* 0x0000002404047981 */ /* 0x000ea2000c1e1b00 */
[----:B------:R-:W-:Y:S01]  /*7780*/  UMOV UR4, 0xf0000000 ;  /* 0xf000000000047882 */ /* 0x000fe20000000000 */
[----:B------:R-:W-:Y:S01]  /*7790*/  UMOV UR5, 0x380fffff ;  /* 0x380fffff00057882 */ /* 0x000fe20000000000 */
[----:B--2---:R-:W0:Y:S01]  /*77a0*/  F2F.F32.F64 R27, R4 ;  /* 0x00000004001b7310 */ /* 0x004e220000301000 */
[----:B------:R-:W-:-:S14]  /*77b0*/  DSETP.GEU.AND P0, PT, |R4|, UR4, PT ;  /* 0x0000000404007e2a */ /* 0x000fdc000bf0e200 */
[----:B0-----:R-:W-:Y:S01]  /*77c0*/  @!P0 FMUL R27, R27, 1.175494350822287508e-38 ;  /* 0x008000001b1b8820 */ /* 0x001fe20000400000 */
[----:B------:R-:W-:Y:S06]  /*77d0*/  BRA `(.L_x_6563) ;  /* 0x00000008007c7947 */ /* 0x000fec0003800000 */
.L_x_6558:
        /* <DEDUP_REMOVED lines=12> */
.L_x_6572:
[----:B------:R-:W2:Y:S01]  /*78a0*/  LDG.E.64 R4, desc[UR36][R4.64] ;  /* 0x0000002404047981 */ /* 0x000ea2000c1e1b00 */
[----:B------:R-:W-:Y:S01]  /*78b0*/  UMOV UR4, 0xf0000000 ;  /* 0xf000000000047882 */ /* 0x000fe20000000000 */
[----:B------:R-:W-:Y:S01]  /*78c0*/  UMOV UR5, 0x380fffff ;  /* 0x380fffff00057882 */ /* 0x000fe20000000000 */
[----:B--2---:R-:W0:Y:S01]  /*78d0*/  F2F.F32.F64 R27, R4 ;  /* 0x00000004001b7310 */ /* 0x004e220000301000 */
[----:B------:R-:W-:-:S14]  /*78e0*/  DSETP.GEU.AND P0, PT, |R4|, UR4, PT ;  /* 0x0000000404007e2a */ /* 0x000fdc000bf0e200 */
[----:B0-----:R-:W-:Y:S01]  /*78f0*/  @!P0 FMUL R27, R27, 1.175494350822287508e-38 ;  /* 0x008000001b1b8820 */ /* 0x001fe20000400000 */
[----:B------:R-:W-:Y:S06]  /*7900*/  BRA `(.L_x_6563) ;  /* 0x0000000800307947 */ /* 0x000fec0003800000 */
.L_x_6571:
        /* <DEDUP_REMOVED lines=26> */
.L_x_6574:
        /* <DEDUP_REMOVED lines=13> */
.L_x_6573:
[----:B------:R-:W2:Y:S02]  /*7b80*/  LDG.E.U16 R4, desc[UR36][R4.64] ;  /* 0x0000002404047981 */ /* 0x000ea4000c1e1500 */
[----:B--2---:R-:W-:Y:S01]  /*7b90*/  IMAD.U32 R27, R4, 0x10000, RZ ;  /* 0x00010000041b7824 */ /* 0x004fe200078e00ff */
[----:B------:R-:W-:Y:S06]  /*7ba0*/  BRA `(.L_x_6563) ;  /* 0x0000000400887947 */ /* 0x000fec0003800000 */
.L_x_6570:
        /* <DEDUP_REMOVED lines=11> */
.L_x_6577:
        /* <DEDUP_REMOVED lines=20> */
.L_x_6579:
[----:B------:R-:W-:Y:S05]  /*7da0*/  BSYNC B0 ;  /* 0x0000000000007941 */ /* 0x000fea0003800000 */
.L_x_6578:
[----:B------:R-:W-:Y:S01]  /*7db0*/  IMAD.SHL.U32 R3, R3, 0x100000, RZ ;  /* 0x0010000003037824 */ /* 0x000fe200078e00ff */
[----:B------:R-:W-:-:S04]  /*7dc0*/  LEA R0, R0, 0x3b800000, 0x17 ;  /* 0x3b80000000007811 */ /* 0x000fc800078eb8ff */
[----:B------:R-:W-:Y:S01]  /*7dd0*/  LOP3.LUT R27, R0, R3, R27, 0xfe, !PT ;  /* 0x00000003001b7212 */ /* 0x000fe200078efe1b */
[----:B------:R-:W-:Y:S06]  /*7de0*/  BRA `(.L_x_6563) ;  /* 0x0000000000f87947 */ /* 0x000fec0003800000 */
.L_x_6576:
        /* <DEDUP_REMOVED lines=20> */
.L_x_6581:
[----:B------:R-:W-:Y:S05]  /*7f30*/  BSYNC B0 ;  /* 0x0000000000007941 */ /* 0x000fea0003800000 */
.L_x_6580:
[----:B------:R-:W-:Y:S01]  /*7f40*/  IMAD.SHL.U32 R3, R3, 0x200000, RZ ;  /* 0x0020000003037824 */ /* 0x000fe200078e00ff */
[----:B------:R-:W-:-:S04]  /*7f50*/  LEA R0, R0, 0x37800000, 0x17 ;  /* 0x3780000000007811 */ /* 0x000fc800078eb8ff */
[----:B------:R-:W-:Y:S01]  /*7f60*/  LOP3.LUT R27, R0, R3, R27, 0xfe, !PT ;  /* 0x00000003001b7212 */ /* 0x000fe200078efe1b */
[----:B------:R-:W-:Y:S06]  /*7f70*/  BRA `(.L_x_6563) ;  /* 0x0000000000947947 */ /* 0x000fec0003800000 */
.L_x_6575:
        /* <DEDUP_REMOVED lines=14> */
.L_x_6562:
        /* <DEDUP_REMOVED lines=16> */
.L_x_6584:
[----:B------:R-:W-:Y:S01]  /*8160*/  IMAD.MOV.U32 R27, RZ, RZ, RZ ;  /* 0x000000ffff1b7224 */ /* 0x000fe200078e00ff */
[----:B------:R-:W-:Y:S06]  /*8170*/  BRA `(.L_x_6563) ;  /* 0x0000000000147947 */ /* 0x000fec0003800000 */
.L_x_6583:
[----:B------:R-:W2:Y:S02]  /*8180*/  LDG.E.64 R4, desc[UR36][R4.64] ;  /* 0x0000002404047981 */ /* 0x000ea4000c1e1b00 */
[----:B--2---:R0:W2:Y:S01]  /*8190*/  I2F.U64 R27, R4 ;  /* 0x00000004001b7312 */ /* 0x0040a20000301000 */
[----:B------:R-:W-:Y:S05]  /*81a0*/  BRA `(.L_x_6563) ;  /* 0x0000000000087947 */ /* 0x000fea0003800000 */
.L_x_6582:
[----:B------:R-:W2:Y:S02]  /*81b0*/  LDG.E R4, desc[UR36][R4.64] ;  /* 0x0000002404047981 */ /* 0x000ea4000c1e1900 */
[----:B--2---:R-:W-:-:S07]  /*81c0*/  I2FP.F32.U32 R27, R4 ;  /* 0x00000004001b7245 */ /* 0x004fce0000201000 */
.L_x_6563:
[----:B------:R-:W-:Y:S05]  /*81d0*/  BSYNC B6 ;  /* 0x0000000000067941 */ /* 0x000fea0003800000 */
.L_x_6557:
[----:B------:R-:W-:-:S07]  /*81e0*/  VIADD R34, R34, 0x80 ;  /* 0x0000008022227836 */ /* 0x000fce0000000000 */
.L_x_6500:
[----:B------:R-:W-:Y:S05]  /*81f0*/  BSYNC B7 ;  /* 0x0000000000077941 */ /* 0x000fea0003800000 */
.L_x_6499:
[----:B------:R-:W-:Y:S01]  /*8200*/  ISETP.GE.AND P0, PT, R34, R19, PT ;  /* 0x000000132200720c */ /* 0x000fe20003f06270 */
[----:B------:R-:W-:Y:S01]  /*8210*/  BSSY B7, `(.L_x_6585) ;  /* 0x00002ab000077945 */ /* 0x000fe20003800000 */
[----:B------:R-:W-:Y:S02]  /*8220*/  IMAD.MOV.U32 R29, RZ, RZ, RZ ;  /* 0x000000ffff1d7224 */ /* 0x000fe400078e00ff */
[----:B------:R-:W-:-:S09]  /*8230*/  IMAD.MOV.U32 R24, RZ, RZ, RZ ;  /* 0x000000ffff187224 */ /* 0x000fd200078e00ff */
[----:B------:R-:W-:Y:S05]  /*8240*/  @P0 BRA `(.L_x_6586) ;  /* 0x00000028009c0947 */ /* 0x000fea0003800000 */
[----:B0-23--:R-:W0:Y:S01]  /*8250*/  LDC.64 R4, c[0x0][0x220] ;  /* 0x00008800ff047b82 */ /* 0x00de220000000a00 */
        /* <DEDUP_REMOVED lines=20> */
.L_x_6591:
[----:B------:R-:W2:Y:S02]  /*83a0*/  LDG.E.U8 R4, desc[UR36][R4.64] ;  /* 0x0000002404047981 */ /* 0x000ea4000c1e1100 */
[----:B--2---:R-:W-:Y:S01]  /*83b0*/  I2FP.F32.U32 R29, R4 ;  /* 0x00000004001d7245 */ /* 0x004fe20000201000 */
[----:B------:R-:W-:Y:S06]  /*83c0*/  BRA `(.L_x_6593) ;  /* 0x0000000c002c7947 */ /* 0x000fec0003800000 */
.L_x_6590:
        /* <DEDUP_REMOVED lines=9> */
.L_x_6595:
[----:B------:R-:W2:Y:S02]  /*8460*/  LDG.E R4, desc[UR36][R4.64] ;  /* 0x0000002404047981 */ /* 0x000ea4000c1e1900 */
[----:B--2---:R-:W-:Y:S01]  /*8470*/  I2FP.F32.S32 R29, R4 ;  /* 0x00000004001d7245 */ /* 0x004fe20000201400 */
[----:B------:R-:W-:Y:S06]  /*8480*/  BRA `(.L_x_6593) ;  /* 0x0000000800fc7947 */ /* 0x000fec0003800000 */
.L_x_6594:
[----:B------:R-:W2:Y:S02]  /*8490*/  LDG.E.U16 R4, desc[UR36][R4.64] ;  /* 0x0000002404047981 */ /* 0x000ea4000c1e1500 */
[----:B--2---:R3:W0:Y:S01]  /*84a0*/  I2F.S16 R29, R4 ;  /* 0x00000004001d7306 */ /* 0x0046220000101400 */
[----:B------:R-:W-:Y:S05]  /*84b0*/  BRA `(.L_x_6593) ;  /* 0x0000000800f07947 */ /* 0x000fea0003800000 */
.L_x_6589:
        /* <DEDUP_REMOVED lines=8> */
.L_x_6597:
[----:B------:R-:W2:Y:S02]  /*8540*/  LDG.E.U16 R4, desc[UR36][R4.64] ;  /* 0x0000002404047981 */ /* 0x000ea4000c1e1500 */
[----:B--2---:R-:W-:Y:S01]  /*8550*/  HADD2.F32 R29, -RZ, R4.H0_H0 ;  /* 0x20000004ff1d7230 */ /* 0x004fe20000004100 */
[----:B------:R-:W-:Y:S06]  /*8560*/  BRA `(.L_x_6593) ;  /* 0x0000000800c47947 */ /* 0x000fec0003800000 */
.L_x_6596:
        /* <DEDUP_REMOVED lines=8> */
.L_x_6599:
[----:B------:R-:W2:Y:S02]  /*85f0*/  LDG.E.U16 R4, desc[UR36][R4.64] ;  /* 0x0000002404047981 */ /* 0x000ea4000c1e1500 */
[----:B--2---:R-:W-:Y:S01]  /*8600*/  HADD2.F32 R29, -RZ, R4.H0_H0 ;  /* 0x20000004ff1d7230 */ /* 0x004fe20000004100 */
[----:B------:R-:W-:Y:S06]  /*8610*/  BRA `(.L_x_6593) ;  /* 0x0000000800987947 */ /* 0x000fec0003800000 */
.L_x_6598:
[----:B------:R-:W2:Y:S01]  /*8620*/  LDG.E.64 R4, desc[UR36][R4.64] ;  /* 0x0000002404047981 */ /* 0x000ea2000c1e1b00 */
[----:B------:R-:W-:Y:S01]  /*8630*/  UMOV UR4, 0xf0000000 ;  /* 0xf000000000047882 */ /* 0x000fe20000000000 */
[----:B------:R-:W-:Y:S01]  /*8640*/  UMOV UR5, 0x380fffff ;  /* 0x380fffff00057882 */ /* 0x000fe20000000000 */
[----:B--2---:R-:W0:Y:S01]  /*8650*/  F2F.F32.F64 R29, R4 ;  /* 0x00000004001d7310 */ /* 0x004e220000301000 */
[----:B------:R-:W-:-:S14]  /*8660*/  DSETP.GEU.AND P0, PT, |R4|, UR4, PT ;  /* 0x0000000404007e2a */ /* 0x000fdc000bf0e200 */
[----:B0-----:R-:W-:Y:S01]  /*8670*/  @!P0 FMUL R29, R29, 1.175494350822287508e-38 ;  /* 0x008000001d1d8820 */ /* 0x001fe20000400000 */
[----:B------:R-:W-:Y:S06]  /*8680*/  BRA `(.L_x_6593) ;  /* 0x00000008007c7947 */ /* 0x000fec0003800000 */
.L_x_6588:
        /* <DEDUP_REMOVED lines=12> */
.L_x_6602:
[----:B------:R-:W2:Y:S01]  /*8750*/  LDG.E.64 R4, desc[UR36][R4.64] ;  /* 0x0000002404047981 */ /* 0x000ea2000c1e1b00 */
[----:B------:R-:W-:Y:S01]  /*8760*/  UMOV UR4, 0xf0000000 ;  /* 0xf000000000047882 */ /* 0x000fe20000000000 */
[----:B------:R-:W-:Y:S01]  /*8770*/  UMOV UR5, 0x380fffff ;  /* 0x380fffff00057882 */ /* 0x000fe20000000000 */
[----:B--2---:R-:W0:Y:S01]  /*8780*/  F2F.F32.F64 R29, R4 ;  /* 0x00000004001d7310 */ /* 0x004e220000301000 */
[----:B------:R-:W-:-:S14]  /*8790*/  DSETP.GEU.AND P0, PT, |R4|, UR4, PT ;  /* 0x0000000404007e2a */ /* 0x000fdc000bf0e200 */
[----:B0-----:R-:W-:Y:S01]  /*87a0*/  @!P0 FMUL R29, R29, 1.175494350822287508e-38 ;  /* 0x008000001d1d8820 */ /* 0x001fe20000400000 */
[----:B------:R-:W-:Y:S06]  /*87b0*/  BRA `(.L_x_6593) ;  /* 0x0000000800307947 */ /* 0x000fec0003800000 */
.L_x_6601:
        /* <DEDUP_REMOVED lines=10> */
[----:B------:R-:W0:Y:S02]  /*8860*/  FLO.U32 R2, R0 ;  /* 0x0000000000027300 */ /* 0x000e2400000e0000 */
[----:B0-----:R-:W-:-:S04]  /*8870*/  IADD3 R2, -R2, 0x1f, RZ ;  /* 0x0000001f02027810 */ /* 0x001fc80007ffe1ff */
[C---:B------:R-:W-:Y:S01]  /*8880*/  ISETP.GT.U32.AND P0, PT, R2.reuse, 0x4, PT ;  /* 0x000000040200780c */ /* 0x040fe20003f04070 */
[----:B------:R-:W-:-:S05]  /*8890*/  VIADD R2, R2, 0xfffffffc ;  /* 0xfffffffc02027836 */ /* 0x000fca0000000000 */
[----:B------:R-:W-:Y:S01]  /*88a0*/  SEL R3, R2, RZ, P0 ;  /* 0x000000ff02037207 */ /* 0x000fe20000000000 */
[----:B------:R-:W-:-:S03]  /*88b0*/  VIADD R2, R0, 0x1000000 ;  /* 0x0100000000027836 */ /* 0x000fc60000000000 */
[C---:B------:R-:W-:Y:S01]  /*88c0*/  SHF.L.U32 R4, R0.reuse, R3, RZ ;  /* 0x0000000300047219 */ /* 0x040fe200000006ff */
[----:B------:R-:W-:Y:S01]  /*88d0*/  IMAD R7, R3, R6, 0x3c000000 ;  /* 0x3c00000003077424 */ /* 0x000fe200078e0206 */
[----:B------:R-:W-:Y:S01]  /*88e0*/  SHF.R.S32.HI R2, RZ, 0x8, R2 ;  /* 0x00000008ff027819 */ /* 0x000fe20000011402 */
[----:B------:R-:W-:-:S03]  /*88f0*/  VIADD R3, R0, 0xffffffff ;  /* 0xffffffff00037836 */ /* 0x000fc60000000000 */
[----:B------:R-:W-:Y:S02]  /*8900*/  LEA.HI R7, R4, R7, RZ, 0x1c ;  /* 0x0000000704077211 */ /* 0x000fe400078fe0ff */
[----:B------:R-:W-:Y:S02]  /*8910*/  SHF.R.S32.HI R3, RZ, 0x1f, R3 ;  /* 0x0000001fff037819 */ /* 0x000fe40000011403 */
[----:B------:R-:W-:-:S04]  /*8920*/  LOP3.LUT R2, R7, 0x7f800000, R2, 0xf8, !PT ;  /* 0x7f80000007027812 */ /* 0x000fc800078ef802 */
[----:B------:R-:W-:-:S04]  /*8930*/  LOP3.LUT R2, R2, R3, RZ, 0x30, !PT ;  /* 0x0000000302027212 */ /* 0x000fc800078e30ff */
[----:B------:R-:W-:Y:S01]  /*8940*/  LOP3.LUT R29, R2, 0x80000000, R29, 0xf8, !PT ;  /* 0x80000000021d7812 */ /* 0x000fe200078ef81d */
[----:B------:R-:W-:Y:S06]  /*8950*/  BRA `(.L_x_6593) ;  /* 0x0000000400c87947 */ /* 0x000fec0003800000 */
.L_x_6604:
        /* <DEDUP_REMOVED lines=13> */
.L_x_6603:
[----:B------:R-:W2:Y:S02]  /*8a30*/  LDG.E.U16 R4, desc[UR36][R4.64] ;  /* 0x0000002404047981 */ /* 0x000ea4000c1e1500 */
[----:B--2---:R-:W-:Y:S01]  /*8a40*/  IMAD.U32 R29, R4, 0x10000, RZ ;  /* 0x00010000041d7824 */ /* 0x004fe200078e00ff */
[----:B------:R-:W-:Y:S06]  /*8a50*/  BRA `(.L_x_6593) ;  /* 0x0000000400887947 */ /* 0x000fec0003800000 */
.L_x_6600:
        /* <DEDUP_REMOVED lines=11> */
.L_x_6607:
        /* <DEDUP_REMOVED lines=20> */
.L_x_6609:
[----:B------:R-:W-:Y:S05]  /*8c50*/  BSYNC B0 ;  /* 0x0000000000007941 */ /* 0x000fea0003800000 */
.L_x_6608:
[----:B------:R-:W-:Y:S01]  /*8c60*/  IMAD.SHL.U32 R2, R2, 0x100000, RZ ;  /* 0x0010000002027824 */ /* 0x000fe200078e00ff */
[----:B------:R-:W-:-:S04]  /*8c70*/  LEA R0, R0, 0x3b800000, 0x17 ;  /* 0x3b80000000007811 */ /* 0x000fc800078eb8ff */
[----:B------:R-:W-:Y:S01]  /*8c80*/  LOP3.LUT R29, R0, R2, R29, 0xfe, !PT ;  /* 0x00000002001d7212 */ /* 0x000fe200078efe1d */
[----:B------:R-:W-:Y:S06]  /*8c90*/  BRA `(.L_x_6593) ;  /* 0x0000000000f87947 */ /* 0x000fec0003800000 */
.L_x_6606:
        /* <DEDUP_REMOVED lines=20> */
.L_x_6611:
[----:B------:R-:W-:Y:S05]  /*8de0*/  BSYNC B0 ;  /* 0x0000000000007941 */ /* 0x000fea0003800000 */
.L_x_6610:
[----:B------:R-:W-:Y:S01]  /*8df0*/  IMAD.SHL.U32 R2, R2, 0x200000, RZ ;  /* 0x0020000002027824 */ /* 0x000fe200078e00ff */
[----:B------:R-:W-:-:S04]  /*8e00*/  LEA R0, R0, 0x37800000, 0x17 ;  /* 0x3780000000007811 */ /* 0x000fc800078eb8ff */
[----:B------:R-:W-:Y:S01]  /*8e10*/  LOP3.LUT R29, R0, R2, R29, 0xfe, !PT ;  /* 0x00000002001d7212 */ /* 0x000fe200078efe1d */
[----:B------:R-:W-:Y:S06]  /*8e20*/  BRA `(.L_x_6593) ;  /* 0x0000000000947947 */ /* 0x000fec0003800000 */
.L_x_6605:
        /* <DEDUP_REMOVED lines=14> */
.L_x_6592:
        /* <DEDUP_REMOVED lines=16> */
.L_x_6614:
[----:B------:R-:W-:Y:S01]  /*9010*/  IMAD.MOV.U32 R29, RZ, RZ, RZ ;  /* 0x000000ffff1d7224 */ /* 0x000fe200078e00ff */
[----:B------:R-:W-:Y:S06]  /*9020*/  BRA `(.L_x_6593) ;  /* 0x0000000000147947 */ /* 0x000fec0003800000 */
.L_x_6613:
[----:B------:R-:W2:Y:S02]  /*9030*/  LDG.E.64 R4, desc[UR36][R4.64] ;  /* 0x0000002404047981 */ /* 0x000ea4000c1e1b00 */
[----:B--2---:R0:W2:Y:S01]  /*9040*/  I2F.U64 R29, R4 ;  /* 0x00000004001d7312 */ /* 0x0040a20000301000 */
[----:B------:R-:W-:Y:S05]  /*9050*/  BRA `(.L_x_6593) ;  /* 0x0000000000087947 */ /* 0x000fea0003800000 */
.L_x_6612:
[----:B------:R-:W2:Y:S02]  /*9060*/  LDG.E R4, desc[UR36][R4.64] ;  /* 0x0000002404047981 */ /* 0x000ea4000c1e1900 */
[----:B--2---:R-:W-:-:S07]  /*9070*/  I2FP.F32.U32 R29, R4 ;  /* 0x00000004001d7245 */ /* 0x004fce0000201000 */
.L_x_6593:
[----:B------:R-:W-:Y:S05]  /*9080*/  BSYNC B6 ;  /* 0x0000000000067941 */ /* 0x000fea0003800000 */
.L_x_6587:
[----:B0-23--:R-:W0:Y:S01]  /*9090*/  LDC.U8 R4, c[0x0][0x23d] ;  /* 0x00008f40ff047b82 */ /* 0x00de220000000000 */
[----:B------:R-:W-:Y:S01]  /*90a0*/  ULDC UR4, c[0x0][0x244] ;  /* 0x0000910000047ab9 */ /* 0x000fe20000000800 */
[----:B------:R-:W-:Y:S01]  /*90b0*/  BSSY B6, `(.L_x_6615) ;  /* 0x00000e1000067945 */ /* 0x000fe20003800000 */
[----:B------:R-:W-:-:S05]  /*90c0*/  IMAD R5, R19, UR4, RZ ;  /* 0x0000000413057c24 */ /* 0x000fca000f8e02ff */
[----:B------:R-:W2:Y:S01]  /*90d0*/  LDC.64 R2, c[0x0][0x228] ;  /* 0x00008a00ff027b82 */ /* 0x000ea20000000a00 */
[----:B0-----:R-:W-:-:S04]  /*90e0*/  PRMT R0, R4, 0x9910, RZ ;  /* 0x0000991004007816 */ /* 0x001fc800000000ff */
[----:B------:R-:W-:Y:S02]  /*90f0*/  ISETP.GT.AND P1, PT, R0, 0x9, PT ;  /* 0x000000090000780c */ /* 0x000fe40003f24270 */
[----:B--2---:R-:W-:-:S05]  /*9100*/  IADD3 R2, P0, R5, R2, RZ ;  /* 0x0000000205027210 */ /* 0x004fca0007f1e0ff */
        /* <DEDUP_REMOVED lines=13> */
.L_x_6619:
[----:B------:R-:W2:Y:S02]  /*91e0*/  LDG.E.U8 R2, desc[UR36][R2.64] ;  /* 0x0000002402027981 */ /* 0x000ea4000c1e1100 */
[----:B--2---:R-:W-:Y:S01]  /*91f0*/  I2FP.F32.U32 R24, R2 ;  /* 0x0000000200187245 */ /* 0x004fe20000201000 */
[----:B------:R-:W-:Y:S06]  /*9200*/  BRA `(.L_x_6621) ;  /* 0x0000000c002c7947 */ /* 0x000fec0003800000 */
.L_x_6618:
        /* <DEDUP_REMOVED lines=9> */
.L_x_6623:
[----:B------:R-:W2:Y:S02]  /*92a0*/  LDG.E R2, desc[UR36][R2.64] ;  /* 0x0000002402027981 */ /* 0x000ea4000c1e1900 */
[----:B--2---:R-:W-:Y:S01]  /*92b0*/  I2FP.F32.S32 R24, R2 ;  /* 0x0000000200187245 */ /* 0x004fe20000201400 */
[----:B------:R-:W-:Y:S06]  /*92c0*/  BRA `(.L_x_6621) ;  /* 0x0000000800fc7947 */ /* 0x000fec0003800000 */
.L_x_6622:
[----:B------:R-:W2:Y:S02]  /*92d0*/  LDG.E.U16 R2, desc[UR36][R2.64] ;  /* 0x0000002402027981 */ /* 0x000ea4000c1e1500 */
[----:B--2---:R0:W2:Y:S01]  /*92e0*/  I2F.S16 R24, R2 ;  /* 0x0000000200187306 */ /* 0x0040a20000101400 */
[----:B------:R-:W-:Y:S05]  /*92f0*/  BRA `(.L_x_6621) ;  /* 0x0000000800f07947 */ /* 0x000fea0003800000 */
.L_x_6617:
        /* <DEDUP_REMOVED lines=8> */
.L_x_6625:
[----:B------:R-:W2:Y:S02]  /*9380*/  LDG.E.U16 R2, desc[UR36][R2.64] ;  /* 0x0000002402027981 */ /* 0x000ea4000c1e1500 */
[----:B--2---:R-:W-:Y:S01]  /*9390*/  HADD2.F32 R24, -RZ, R2.H0_H0 ;  /* 0x20000002ff187230 */ /* 0x004fe20000004100 */
[----:B------:R-:W-:Y:S06]  /*93a0*/  BRA `(.L_x_6621) ;  /* 0x0000000800c47947 */ /* 0x000fec0003800000 */
.L_x_6624:
        /* <DEDUP_REMOVED lines=8> */
.L_x_6627:
[----:B------:R-:W2:Y:S02]  /*9430*/  LDG.E.U16 R2, desc[UR36][R2.64] ;  /* 0x0000002402027981 */ /* 0x000ea4000c1e1500 */
[----:B--2---:R-:W-:Y:S01]  /*9440*/  HADD2.F32 R24, -RZ, R2.H0_H0 ;  /* 0x20000002ff187230 */ /* 0x004fe20000004100 */
[----:B------:R-:W-:Y:S06]  /*9450*/  BRA `(.L_x_6621) ;  /* 0x0000000800987947 */ /* 0x000fec0003800000 */
.L_x_6626:
[----:B------:R-:W2:Y:S01]  /*9460*/  LDG.E.64 R2, desc[UR36][R2.64] ;  /* 0x0000002402027981 */ /* 0x000ea2000c1e1b00 */
[----:B------:R-:W-:Y:S01]  /*9470*/  UMOV UR4, 0xf0000000 ;  /* 0xf000000000047882 */ /* 0x000fe20000000000 */
[----:B------:R-:W-:Y:S01]  /*9480*/  UMOV UR5, 0x380fffff ;  /* 0x380fffff00057882 */ /* 0x000fe20000000000 */
[----:B--2---:R-:W0:Y:S01]  /*9490*/  F2F.F32.F64 R24, R2 ;  /* 0x0000000200187310 */ /* 0x004e220000301000 */
[----:B------:R-:W-:-:S14]  /*94a0*/  DSETP.GEU.AND P0, PT, |R2|, UR4, PT ;  /* 0x0000000402007e2a */ /* 0x000fdc000bf0e200 */
[----:B0-----:R-:W-:Y:S01]  /*94b0*/  @!P0 FMUL R24, R24, 1.175494350822287508e-38 ;  /* 0x0080000018188820 */ /* 0x001fe20000400000 */
[----:B------:R-:W-:Y:S06]  /*94c0*/  BRA `(.L_x_6621) ;  /* 0x00000008007c7947 */ /* 0x000fec0003800000 */
.L_x_6616:
        /* <DEDUP_REMOVED lines=12> */
.L_x_6630:
[----:B------:R-:W2:Y:S01]  /*9590*/  LDG.E.64 R2, desc[UR36][R2.64] ;  /* 0x0000002402027981 */ /* 0x000ea2000c1e1b00 */
[----:B------:R-:W-:Y:S01]  /*95a0*/  UMOV UR4, 0xf0000000 ;  /* 0xf000000000047882 */ /* 0x000fe20000000000 */
[----:B------:R-:W-:Y:S01]  /*95b0*/  UMOV UR5, 0x380fffff ;  /* 0x380fffff00057882 */ /* 0x000fe20000000000 */
[----:B--2---:R-:W0:Y:S01]  /*95c0*/  F2F.F32.F64 R24, R2 ;  /* 0x0000000200187310 */ /* 0x004e220000301000 */
[----:B------:R-:W-:-:S14]  /*95d0*/  DSETP.GEU.AND P0, PT, |R2|, UR4, PT ;  /* 0x0000000402007e2a */ /* 0x000fdc000bf0e200 */
[----:B0-----:R-:W-:Y:S01]  /*95e0*/  @!P0 FMUL R24, R24, 1.175494350822287508e-38 ;  /* 0x0080000018188820 */ /* 0x001fe20000400000 */
[----:B------:R-:W-:Y:S06]  /*95f0*/  BRA `(.L_x_6621) ;  /* 0x0000000800307947 */ /* 0x000fec0003800000 */
.L_x_6629:
        /* <DEDUP_REMOVED lines=26> */
.L_x_6632:
        /* <DEDUP_REMOVED lines=13> */
.L_x_6631:
[----:B------:R-:W2:Y:S02]  /*9870*/  LDG.E.U16 R2, desc[UR36][R2.64] ;  /* 0x0000002402027981 */ /* 0x000ea4000c1e1500 */
[----:B--2---:R-:W-:Y:S01]  /*9880*/  IMAD.U32 R24, R2, 0x10000, RZ ;  /* 0x0001000002187824 */ /* 0x004fe200078e00ff */
[----:B------:R-:W-:Y:S06]  /*9890*/  BRA `(.L_x_6621) ;  /* 0x0000000400887947 */ /* 0x000fec0003800000 */
.L_x_6628:
        /* <DEDUP_REMOVED lines=11> */
.L_x_6635:
        /* <DEDUP_REMOVED lines=20> */
.L_x_6637:
[----:B------:R-:W-:Y:S05]  /*9a90*/  BSYNC B0 ;  /* 0x0000000000007941 */ /* 0x000fea0003800000 */
.L_x_6636:
[----:B------:R-:W-:Y:S01]  /*9aa0*/  IMAD.SHL.U32 R2, R2, 0x100000, RZ ;  /* 0x0010000002027824 */ /* 0x000fe200078e00ff */
[----:B------:R-:W-:-:S04]  /*9ab0*/  LEA R3, R0, 0x3b800000, 0x17 ;  /* 0x3b80000000037811 */ /* 0x000fc800078eb8ff */
[----:B------:R-:W-:Y:S01]  /*9ac0*/  LOP3.LUT R24, R3, R2, R24, 0xfe, !PT ;  /* 0x0000000203187212 */ /* 0x000fe200078efe18 */
[----:B------:R-:W-:Y:S06]  /*9ad0*/  BRA `(.L_x_6621) ;  /* 0x0000000000f87947 */ /* 0x000fec0003800000 */
.L_x_6634:
        /* <DEDUP_REMOVED lines=20> */
.L_x_6639:
[----:B------:R-:W-:Y:S05]  /*9c20*/  BSYNC B0 ;  /* 0x0000000000007941 */ /* 0x000fea0003800000 */
.L_x_6638:
[----:B------:R-:W-:Y:S01]  /*9c30*/  IMAD.SHL.U32 R2, R2, 0x200000, RZ ;  /* 0x0020000002027824 */ /* 0x000fe200078e00ff */
[----:B------:R-:W-:-:S04]  /*9c40*/  LEA R3, R0, 0x37800000, 0x17 ;  /* 0x3780000000037811 */ /* 0x000fc800078eb8ff */
[----:B------:R-:W-:Y:S01]  /*9c50*/  LOP3.LUT R24, R3, R2, R24, 0xfe, !PT ;  /* 0x0000000203187212 */ /* 0x000fe200078efe18 */
[----:B------:R-:W-:Y:S06]  /*9c60*/  BRA `(.L_x_6621) ;  /* 0x0000000000947947 */ /* 0x000fec0003800000 */
.L_x_6633:
        /* <DEDUP_REMOVED lines=14> */
.L_x_6620:
        /* <DEDUP_REMOVED lines=16> */
.L_x_6642:
[----:B------:R-:W-:Y:S01]  /*9e50*/  IMAD.MOV.U32 R24, RZ, RZ, RZ ;  /* 0x000000ffff187224 */ /* 0x000fe200078e00ff */
[----:B------:R-:W-:Y:S06]  /*9e60*/  BRA `(.L_x_6621) ;  /* 0x0000000000147947 */ /* 0x000fec0003800000 */
.L_x_6641:
[----:B------:R-:W2:Y:S02]  /*9e70*/  LDG.E.64 R2, desc[UR36][R2.64] ;  /* 0x0000002402027981 */ /* 0x000ea4000c1e1b00 */
[----:B--2---:R0:W2:Y:S01]  /*9e80*/  I2F.U64 R24, R2 ;  /* 0x0000000200187312 */ /* 0x0040a20000301000 */
[----:B------:R-:W-:Y:S05]  /*9e90*/  BRA `(.L_x_6621) ;  /* 0x0000000000087947 */ /* 0x000fea0003800000 */
.L_x_6640:
[----:B------:R-:W2:Y:S02]  /*9ea0*/  LDG.E R2, desc[UR36][R2.64] ;  /* 0x0000002402027981 */ /* 0x000ea4000c1e1900 */
[----:B--2---:R-:W-:-:S07]  /*9eb0*/  I2FP.F32.U32 R24, R2 ;  /* 0x0000000200187245 */ /* 0x004fce0000201000 */
.L_x_6621:
[----:B------:R-:W-:Y:S05]  /*9ec0*/  BSYNC B6 ;  /* 0x0000000000067941 */ /* 0x000fea0003800000 */
.L_x_6615:
[----:B------:R-:W1:Y:S01]  /*9ed0*/  LDC.U8 R4, c[0x0][0x23e] ;  /* 0x00008f80ff047b82 */ /* 0x000e620000000000 */
[----:B------:R-:W-:Y:S02]  /*9ee0*/  ULDC UR4, c[0x0][0x248] ;  /* 0x0000920000047ab9 */ /* 0x000fe40000000800 */
[----:B------:R-:W-:-:S05]  /*9ef0*/  IMAD R19, R19, UR4, RZ ;  /* 0x0000000413137c24 */ /* 0x000fca000f8e02ff */
[----:B0-23--:R-:W0:Y:S01]  /*9f00*/  LDC.64 R2, c[0x0][0x230] ;  /* 0x00008c00ff027b82 */ /* 0x00de220000000a00 */
        /* <DEDUP_REMOVED lines=16> */
.L_x_6646:
[----:B------:R-:W2:Y:S02]  /*a010*/  LDG.E.U8 R2, desc[UR36][R2.64] ;  /* 0x0000002402027981 */ /* 0x000ea4000c1e1100 */
[----:B--2---:R-:W-:Y:S01]  /*a020*/  I2FP.F32.U32 R18, R2 ;  /* 0x0000000200127245 */ /* 0x004fe20000201000 */
[----:B------:R-:W-:Y:S06]  /*a030*/  BRA `(.L_x_6586) ;  /* 0x0000000c00207947 */ /* 0x000fec0003800000 */
.L_x_6645:
        /* <DEDUP_REMOVED lines=9> */
.L_x_6649:
[----:B------:R-:W2:Y:S02]  /*a0d0*/  LDG.E R2, desc[UR36][R2.64] ;  /* 0x0000002402027981 */ /* 0x000ea4000c1e1900 */
[----:B--2---:R-:W-:Y:S01]  /*a0e0*/  I2FP.F32.S32 R18, R2 ;  /* 0x0000000200127245 */ /* 0x004fe20000201400 */
[----:B------:R-:W-:Y:S06]  /*a0f0*/  BRA `(.L_x_6586) ;  /* 0x0000000800f07947 */ /* 0x000fec0003800000 */
.L_x_6648:
[----:B------:R-:W2:Y:S02]  /*a100*/  LDG.E.U16 R2, desc[UR36][R2.64] ;  /* 0x0000002402027981 */ /* 0x000ea4000c1e1500 */
[----:B--2---:R0:W1:Y:S01]  /*a110*/  I2F.S16 R18, R2 ;  /* 0x0000000200127306 */ /* 0x0040620000101400 */
[----:B------:R-:W-:Y:S05]  /*a120*/  BRA `(.L_x_6586) ;  /* 0x0000000800e47947 */ /* 0x000fea0003800000 */
.L_x_6644:
        /* <DEDUP_REMOVED lines=8> */
.L_x_6651:
[----:B------:R-:W2:Y:S02]  /*a1b0*/  LDG.E.U16 R2, desc[UR36][R2.64] ;  /* 0x0000002402027981 */ /* 0x000ea4000c1e1500 */
[----:B--2---:R-:W-:Y:S01]  /*a1c0*/  HADD2.F32 R18, -RZ, R2.H0_H0 ;  /* 0x20000002ff127230 */ /* 0x004fe20000004100 */
[----:B------:R-:W-:Y:S06]  /*a1d0*/  BRA `(.L_x_6586) ;  /* 0x0000000800b87947 */ /* 0x000fec0003800000 */
.L_x_6650:
        /* <DEDUP_REMOVED lines=8> */
.L_x_6653:
[----:B------:R-:W2:Y:S02]  /*a260*/  LDG.E.U16 R2, desc[UR36][R2.64] ;  /* 0x0000002402027981 */ /* 0x000ea4000c1e1500 */
[----:B--2---:R-:W-:Y:S01]  /*a270*/  HADD2.F32 R18, -RZ, R2.H0_H0 ;  /* 0x20000002ff127230 */ /* 0x004fe20000004100 */
[----:B------:R-:W-:Y:S06]  /*a280*/  BRA `(.L_x_6586) ;  /* 0x00000008008c7947 */ /* 0x000fec0003800000 */
.L_x_6652:
[----:B------:R-:W2:Y:S01]  /*a290*/  LDG.E.64 R2, desc[UR36][R2.64] ;  /* 0x0000002402027981 */ /* 0x000ea2000c1e1b00 */
[----:B------:R-:W-:Y:S01]  /*a2a0*/  UMOV UR4, 0xf0000000 ;  /* 0xf000000000047882 */ /* 0x000fe20000000000 */
[----:B------:R-:W-:Y:S01]  /*a2b0*/  UMOV UR5, 0x380fffff ;  /* 0x380fffff00057882 */ /* 0x000fe20000000000 */
[----:B--2---:R-:W0:Y:S01]  /*a2c0*/  F2F.F32.F64 R18, R2 ;  /* 0x0000000200127310 */ /* 0x004e220000301000 */
[----:B------:R-:W-:-:S14]  /*a2d0*/  DSETP.GEU.AND P0, PT, |R2|, UR4, PT ;  /* 0x0000000402007e2a */ /* 0x000fdc000bf0e200 */
[----:B0-----:R-:W-:Y:S01]  /*a2e0*/  @!P0 FMUL R18, R18, 1.175494350822287508e-38 ;  /* 0x0080000012128820 */ /* 0x001fe20000400000 */
[----:B------:R-:W-:Y:S06]  /*a2f0*/  BRA `(.L_x_6586) ;  /* 0x0000000800707947 */ /* 0x000fec0003800000 */
.L_x_6643:
        /* <DEDUP_REMOVED lines=12> */
.L_x_6656:
[----:B------:R-:W2:Y:S01]  /*a3c0*/  LDG.E.64 R2, desc[UR36][R2.64] ;  /* 0x0000002402027981 */ /* 0x000ea2000c1e1b00 */
[----:B------:R-:W-:Y:S01]  /*a3d0*/  UMOV UR4, 0xf0000000 ;  /* 0xf000000000047882 */ /* 0x000fe20000000000 */
[----:B------:R-:W-:Y:S01]  /*a3e0*/  UMOV UR5, 0x380fffff ;  /* 0x380fffff00057882 */ /* 0x000fe20000000000 */
[----:B--2---:R-:W0:Y:S01]  /*a3f0*/  F2F.F32.F64 R18, R2 ;  /* 0x0000000200127310 */ /* 0x004e220000301000 */
[----:B------:R-:W-:-:S14]  /*a400*/  DSETP.GEU.AND P0, PT, |R2|, UR4, PT ;  /* 0x0000000402007e2a */ /* 0x000fdc000bf0e200 */
[----:B0-----:R-:W-:Y:S01]  /*a410*/  @!P0 FMUL R18, R18, 1.175494350822287508e-38 ;  /* 0x0080000012128820 */ /* 0x001fe20000400000 */
[----:B------:R-:W-:Y:S06]  /*a420*/  BRA `(.L_x_6586) ;  /* 0x0000000800247947 */ /* 0x000fec0003800000 */
.L_x_6655:
        /* <DEDUP_REMOVED lines=26> */
.L_x_6658:
        /* <DEDUP_REMOVED lines=13> */
.L_x_6657:
[----:B------:R-:W2:Y:S02]  /*a6a0*/  LDG.E.U16 R2, desc[UR36][R2.64] ;  /* 0x0000002402027981 */ /* 0x000ea4000c1e1500 */
[----:B--2---:R-:W-:Y:S01]  /*a6b0*/  IMAD.U32 R18, R2, 0x10000, RZ ;  /* 0x0001000002127824 */ /* 0x004fe200078e00ff */
[----:B------:R-:W-:Y:S06]  /*a6c0*/  BRA `(.L_x_6586) ;  /* 0x00000004007c7947 */ /* 0x000fec0003800000 */
.L_x_6654:
        /* <DEDUP_REMOVED lines=11> */
.L_x_6661:
        /* <DEDUP_REMOVED lines=19> */
.L_x_6663:
[----:B------:R-:W-:Y:S05]  /*a8b0*/  BSYNC B0 ;  /* 0x0000000000007941 */ /* 0x000fea0003800000 */
.L_x_6662:
[----:B------:R-:W-:Y:S01]  /*a8c0*/  IMAD.SHL.U32 R2, R2, 0x100000, RZ ;  /* 0x0010000002027824 */ /* 0x000fe200078e00ff */
[----:B------:R-:W-:-:S04]  /*a8d0*/  LEA R3, R0, 0x3b800000, 0x17 ;  /* 0x3b80000000037811 */ /* 0x000fc800078eb8ff */
[----:B------:R-:W-:Y:S01]  /*a8e0*/  LOP3.LUT R18, R3, R2, R18, 0xfe, !PT ;  /* 0x0000000203127212 */ /* 0x000fe200078efe12 */
[----:B------:R-:W-:Y:S06]  /*a8f0*/  BRA `(.L_x_6586) ;  /* 0x0000000000f07947 */ /* 0x000fec0003800000 */
.L_x_6660:
        /* <DEDUP_REMOVED lines=19> */
.L_x_6665:
[----:B------:R-:W-:Y:S05]  /*aa30*/  BSYNC B0 ;  /* 0x0000000000007941 */ /* 0x000fea0003800000 */
.L_x_6664:
[----:B------:R-:W-:Y:S01]  /*aa40*/  IMAD.SHL.U32 R2, R2, 0x200000, RZ ;  /* 0x0020000002027824 */ /* 0x000fe200078e00ff */
[----:B------:R-:W-:-:S04]  /*aa50*/  LEA R3, R0, 0x37800000, 0x17 ;  /* 0x3780000000037811 */ /* 0x000fc800078eb8ff */
[----:B------:R-:W-:Y:S01]  /*aa60*/  LOP3.LUT R18, R3, R2, R18, 0xfe, !PT ;  /* 0x0000000203127212 */ /* 0x000fe200078efe12 */
[----:B------:R-:W-:Y:S06]  /*aa70*/  BRA `(.L_x_6586) ;  /* 0x0000000000907947 */ /* 0x000fec0003800000 */
.L_x_6659:
        /* <DEDUP_REMOVED lines=14> */
.L_x_6647:
        /* <DEDUP_REMOVED lines=16> */
.L_x_6668:
[----:B------:R-:W-:Y:S05]  /*ac60*/  BRA `(.L_x_6586) ;  /* 0x0000000000147947 */ /* 0x000fea0003800000 */
.L_x_6667:
[----:B------:R-:W2:Y:S02]  /*ac70*/  LDG.E.64 R2, desc[UR36][R2.64] ;  /* 0x0000002402027981 */ /* 0x000ea4000c1e1b00 */
[----:B--2---:R0:W1:Y:S01]  /*ac80*/  I2F.U64 R18, R2 ;  /* 0x0000000200127312 */ /* 0x0040620000301000 */
[----:B------:R-:W-:Y:S05]  /*ac90*/  BRA `(.L_x_6586) ;  /* 0x0000000000087947 */ /* 0x000fea0003800000 */
.L_x_6666:
[----:B------:R-:W2:Y:S02]  /*aca0*/  LDG.E R2, desc[UR36][R2.64] ;  /* 0x0000002402027981 */ /* 0x000ea4000c1e1900 */
[----:B--2---:R-:W-:-:S07]  /*acb0*/  I2FP.F32.U32 R18, R2 ;  /* 0x0000000200127245 */ /* 0x004fce0000201000 */
.L_x_6586:
[----:B------:R-:W-:Y:S05]  /*acc0*/  BSYNC B7 ;  /* 0x0000000000077941 */ /* 0x000fea0003800000 */
.L_x_6585:
[----:B------:R-:W2:Y:S01]  /*acd0*/  S2R R25, SR_TID.X ;  /* 0x0000000000197919 */ /* 0x000ea20000002100 */
[----:B0-----:R-:W0:Y:S01]  /*ace0*/  LDC R2, c[0x0][0x210] ;  /* 0x00008400ff027b82 */ /* 0x001e220000000800 */
[----:B------:R-:W-:Y:S01]  /*acf0*/  BSSY B6, `(.L_x_6669) ;  /* 0x0000121000067945 */ /* 0x000fe20003800000 */
[----:B0-----:R-:W-:-:S05]  /*ad00*/  IMAD R2, R17, -0x200, R2 ;  /* 0xfffffe0011027824 */ /* 0x001fca00078e0202 */
[CC--:B--2---:R-:W-:Y:S01]  /*ad10*/  ISETP.GE.AND P0, PT, R25.reuse, R2.reuse, PT ;  /* 0x000000021900720c */ /* 0x0c4fe20003f06270 */
[C---:B------:R-:W-:Y:S02]  /*ad20*/  VIADD R3, R25.reuse, 0x100 ;  /* 0x0000010019037836 */ /* 0x040fe40000000000 */
[C---:B------:R-:W-:Y:S01]  /*ad30*/  VIADD R19, R25.reuse, 0x80 ;  /* 0x0000008019137836 */ /* 0x040fe20000000000 */
[----:B-1---5:R-:W-:Y:S01]  /*ad40*/  FSETP.GEU.AND P4, PT, |R16|, 0.5, !P0 ;  /* 0x3f0000001000780b */ /* 0x022fe2000478e200 */
[----:B------:R-:W-:Y:S01]  /*ad50*/  VIADD R5, R25, 0x180 ;  /* 0x0000018019057836 */ /* 0x000fe20000000000 */
[-C--:B------:R-:W-:Y:S02]  /*ad60*/  ISETP.GE.AND P3, PT, R3, R2.reuse, PT ;  /* 0x000000020300720c */ /* 0x080fe40003f66270 */
[-C--:B------:R-:W-:Y:S02]  /*ad70*/  ISETP.GE.AND P1, PT, R19, R2.reuse, PT ;  /* 0x000000021300720c */ /* 0x080fe40003f26270 */
[----:B------:R-:W-:-:S02]  /*ad80*/  ISETP.GE.AND P2, PT, R5, R2, PT ;  /* 0x000000020500720c */ /* 0x000fc40003f46270 */
[----:B------:R-:W-:Y:S01]  /*ad90*/  FSETP.GEU.AND P5, PT, |R27|, 0.5, !P3 ;  /* 0x3f0000001b00780b */ /* 0x000fe20005fae200 */
[----:B---34-:R-:W-:Y:S01]  /*ada0*/  @!P0 FADD.FTZ R3, R31, -R32 ;  /* 0x800000201f038221 */ /* 0x018fe20000010000 */
[----:B------:R-:W-:-:S03]  /*adb0*/  FSETP.GEU.AND P6, PT, |R18|, 0.5, !P2 ;  /* 0x3f0000001200780b */ /* 0x000fc600057ce200 */
[----:B------:R-:W-:Y:S01]  /*adc0*/  @!P0 FFMA.FTZ R32, R3, R16, R32 ;  /* 0x0000001003208223 */ /* 0x000fe20000010020 */
[----:B------:R-:W-:Y:S01]  /*add0*/  @!P0 FADD.FTZ R16, -R16, 1 ;  /* 0x3f80000010108421 */ /* 0x000fe20000010100 */
[----:B------:R-:W-:-:S03]  /*ade0*/  @!P3 FADD.FTZ R0, R23, -R22 ;  /* 0x800000161700b221 */ /* 0x000fc60000010000 */
[----:B------:R-:W-:Y:S01]  /*adf0*/  @P4 FFMA.FTZ R32, -R3, R16, R31 ;  /* 0x0000001003204223 */ /* 0x000fe2000001011f */
[----:B------:R-:W-:Y:S01]  /*ae00*/  FSETP.GEU.AND P4, PT, |R26|, 0.5, !P1 ;  /* 0x3f0000001a00780b */ /* 0x000fe20004f8e200 */
[----:B------:R-:W0:Y:S01]  /*ae10*/  LDC.U8 R16, c[0x0][0x24c] ;  /* 0x00009300ff107b82 */ /* 0x000e220000000000 */
[----:B------:R-:W-:Y:S01]  /*ae20*/  @!P1 FADD.FTZ R3, R28, -R30 ;  /* 0x8000001e1c039221 */ /* 0x000fe20000010000 */
[--C-:B------:R-:W-:Y:S01]  /*ae30*/  @!P2 FADD.FTZ R5, R24, -R29.reuse ;  /* 0x8000001d1805a221 */ /* 0x100fe20000010000 */
[----:B------:R-:W-:Y:S01]  /*ae40*/  @!P3 FFMA.FTZ R7, R0, R27, R22 ;  /* 0x0000001b0007b223 */ /* 0x000fe20000010016 */
[----:B------:R-:W-:Y:S01]  /*ae50*/  @!P3 FADD.FTZ R27, -R27, 1 ;  /* 0x3f8000001b1bb421 */ /* 0x000fe20000010100 */
[----:B------:R-:W-:Y:S01]  /*ae60*/  @!P1 FFMA.FTZ R30, R3, R26, R30 ;  /* 0x0000001a031e9223 */ /* 0x000fe2000001001e */
[----:B------:R-:W-:Y:S01]  /*ae70*/  @!P2 FADD.FTZ R6, -R18, 1 ;  /* 0x3f8000001206a421 */ /* 0x000fe20000010100 */
[----:B------:R-:W-:Y:S01]  /*ae80*/  @!P1 FADD.FTZ R26, -R26, 1 ;  /* 0x3f8000001a1a9421 */ /* 0x000fe20000010100 */
[C---:B------:R-:W-:Y:S01]  /*ae90*/  @!P2 FFMA.FTZ R29, R5.reuse, R18, R29 ;  /* 0x00000012051da223 */ /* 0x040fe2000001001d */
[----:B------:R-:W-:Y:S01]  /*aea0*/  @P5 FFMA.FTZ R7, -R0, R27, R23 ;  /* 0x0000001b00075223 */ /* 0x000fe20000010117 */
[----:B------:R-:W-:Y:S01]  /*aeb0*/  @P6 FFMA.FTZ R29, -R5, R6, R24 ;  /* 0x00000006051d6223 */ /* 0x000fe20000010118 */
[----:B------:R-:W-:-:S02]  /*aec0*/  @!P0 IMAD.MOV.U32 R4, RZ, RZ, R32 ;  /* 0x000000ffff048224 */ /* 0x000fc400078e0020 */
        /* <DEDUP_REMOVED lines=26> */
.L_x_6674:
[----:B------:R-:W0:Y:S01]  /*b070*/  F2I.S64.TRUNC R4, R4 ;  /* 0x0000000400047311 */ /* 0x000e22000020d900 */
[----:B------:R-:W-:Y:S02]  /*b080*/  IMAD.MOV.U32 R25, RZ, RZ, R19 ;  /* 0x000000ffff197224 */ /* 0x000fe400078e0013 */
[----:B0-----:R-:W-:-:S05]  /*b090*/  IMAD.MOV.U32 R3, RZ, RZ, R4 ;  /* 0x000000ffff037224 */ /* 0x001fca00078e0004 */
[----:B------:R0:W-:Y:S01]  /*b0a0*/  STG.E.U8 desc[UR36][R8.64], R3 ;  /* 0x0000000308007986 */ /* 0x0001e2000c101124 */
[----:B------:R-:W-:Y:S05]  /*b0b0*/  BRA `(.L_x_6670) ;  /* 0x0000000c00907947 */ /* 0x000fea0003800000 */
.L_x_6673:
        /* <DEDUP_REMOVED lines=10> */
.L_x_6677:
[----:B------:R-:W0:Y:S01]  /*b160*/  F2I.FTZ.TRUNC.NTZ R3, R4 ;  /* 0x0000000400037305 */ /* 0x000e22000021f100 */
[----:B------:R-:W-:Y:S01]  /*b170*/  IMAD.MOV.U32 R25, RZ, RZ, R19 ;  /* 0x000000ffff197224 */ /* 0x000fe200078e0013 */
[----:B0-----:R0:W-:Y:S01]  /*b180*/  STG.E desc[UR36][R8.64], R3 ;  /* 0x0000000308007986 */ /* 0x0011e2000c101924 */
[----:B------:R-:W-:Y:S05]  /*b190*/  BRA `(.L_x_6670) ;  /* 0x0000000c00587947 */ /* 0x000fea0003800000 */
.L_x_6676:
[----:B------:R-:W0:Y:S01]  /*b1a0*/  F2I.FTZ.TRUNC.NTZ R3, R4 ;  /* 0x0000000400037305 */ /* 0x000e22000021f100 */
[----:B------:R-:W-:Y:S01]  /*b1b0*/  IMAD.MOV.U32 R25, RZ, RZ, R19 ;  /* 0x000000ffff197224 */ /* 0x000fe200078e0013 */
[----:B0-----:R0:W-:Y:S01]  /*b1c0*/  STG.E.U16 desc[UR36][R8.64], R3 ;  /* 0x0000000308007986 */ /* 0x0011e2000c101524 */
[----:B------:R-:W-:Y:S05]  /*b1d0*/  BRA `(.L_x_6670) ;  /* 0x0000000c00487947 */ /* 0x000fea0003800000 */
.L_x_6672:
        /* <DEDUP_REMOVED lines=9> */
.L_x_6679:
[----:B------:R-:W-:Y:S01]  /*b270*/  F2FP.F16.F32.PACK_AB R4, RZ, R4 ;  /* 0x00000004ff04723e */ /* 0x000fe200000000ff */
[----:B------:R-:W-:-:S04]  /*b280*/  IMAD.MOV.U32 R25, RZ, RZ, R19 ;  /* 0x000000ffff197224 */ /* 0x000fc800078e0013 */
[----:B------:R0:W-:Y:S01]  /*b290*/  STG.E.U16 desc[UR36][R8.64], R4 ;  /* 0x0000000408007986 */ /* 0x0001e2000c101524 */
[----:B------:R-:W-:Y:S05]  /*b2a0*/  BRA `(.L_x_6670) ;  /* 0x0000000c00147947 */ /* 0x000fea0003800000 */
.L_x_6678:
        /* <DEDUP_REMOVED lines=10> */
.L_x_6681:
[----:B------:R-:W-:Y:S01]  /*b350*/  F2FP.F16.F32.PACK_AB R3, RZ, R4 ;  /* 0x00000004ff03723e */ /* 0x000fe200000000ff */
[----:B------:R-:W-:-:S03]  /*b360*/  IMAD.MOV.U32 R25, RZ, RZ, R19 ;  /* 0x000000ffff197224 */ /* 0x000fc600078e0013 */
[----:B------:R-:W-:-:S05]  /*b370*/  PRMT R3, R3, 0x5410, RZ ;  /* 0x0000541003037816 */ /* 0x000fca00000000ff */
[----:B------:R0:W-:Y:S01]  /*b380*/  STG.E desc[UR36][R8.64], R3 ;  /* 0x0000000308007986 */ /* 0x0001e2000c101924 */
[----:B------:R-:W-:Y:S05]  /*b390*/  BRA `(.L_x_6670) ;  /* 0x0000000800d87947 */ /* 0x000fea0003800000 */
.L_x_6680:
[----:B------:R-:W-:Y:S01]  /*b3a0*/  FMUL.FTZ R4, R4, 1 ;  /* 0x3f80000004047820 */ /* 0x000fe20000410000 */
[----:B------:R-:W-:-:S05]  /*b3b0*/  IMAD.MOV.U32 R25, RZ, RZ, R19 ;  /* 0x000000ffff197224 */ /* 0x000fca00078e0013 */
[----:B------:R-:W0:Y:S02]  /*b3c0*/  F2F.F64.F32 R4, R4 ;  /* 0x0000000400047310 */ /* 0x000e240000201800 */
[----:B0-----:R0:W-:Y:S01]  /*b3d0*/  STG.E.64 desc[UR36][R8.64], R4 ;  /* 0x0000000408007986 */ /* 0x0011e2000c101b24 */
[----:B------:R-:W-:Y:S05]  /*b3e0*/  BRA `(.L_x_6670) ;  /* 0x0000000800c47947 */ /* 0x000fea0003800000 */
.L_x_6671:
        /* <DEDUP_REMOVED lines=13> */
.L_x_6684:
[----:B------:R-:W-:Y:S01]  /*b4c0*/  FMUL.FTZ R4, R4, 1 ;  /* 0x3f80000004047820 */ /* 0x000fe20000410000 */
[----:B------:R-:W-:Y:S01]  /*b4d0*/  CS2R R6, SRZ ;  /* 0x0000000000067805 */ /* 0x000fe2000001ff00 */
[----:B------:R-:W-:-:S04]  /*b4e0*/  IMAD.MOV.U32 R25, RZ, RZ, R19 ;  /* 0x000000ffff197224 */ /* 0x000fc800078e0013 */
[----:B------:R-:W0:Y:S02]  /*b4f0*/  F2F.F64.F32 R4, R4 ;  /* 0x0000000400047310 */ /* 0x000e240000201800 */
[----:B0-----:R2:W-:Y:S01]  /*b500*/  STG.E.128 desc[UR36][R8.64], R4 ;  /* 0x0000000408007986 */ /* 0x0015e2000c101d24 */
[----:B------:R-:W-:Y:S05]  /*b510*/  BRA `(.L_x_6670) ;  /* 0x0000000800787947 */ /* 0x000fea0003800000 */
.L_x_6683:
        /* <DEDUP_REMOVED lines=20> */
.L_x_6688:
[----:B------:R-:W-:Y:S05]  /*b660*/  BSYNC B0 ;  /* 0x0000000000007941 */ /* 0x000fea0003800000 */
.L_x_6687:
[----:B------:R-:W-:Y:S01]  /*b670*/  LOP3.LUT R5, R0, R5, RZ, 0xfc, !PT ;  /* 0x0000000500057212 */ /* 0x000fe200078efcff */
[----:B------:R-:W-:-:S04]  /*b680*/  IMAD.MOV.U32 R25, RZ, RZ, R19 ;  /* 0x000000ffff197224 */ /* 0x000fc800078e0013 */
[----:B------:R3:W-:Y:S01]  /*b690*/  STG.E.U8 desc[UR36][R8.64], R5 ;  /* 0x0000000508007986 */ /* 0x0007e2000c101124 */
[----:B------:R-:W-:Y:S05]  /*b6a0*/  BRA `(.L_x_6670) ;  /* 0x0000000800147947 */ /* 0x000fea0003800000 */
.L_x_6686:
        /* <DEDUP_REMOVED lines=12> */
.L_x_6690:
[----:B------:R-:W-:Y:S01]  /*b770*/  IMAD.MOV.U32 R0, RZ, RZ, 0x7f ;  /* 0x0000007fff007424 */ /* 0x000fe200078e00ff */
[----:B------:R-:W-:-:S04]  /*b780*/  ISETP.GT.U32.AND P0, PT, R5, 0x7f800000, PT ;  /* 0x7f8000000500780c */ /* 0x000fc80003f04070 */
[----:B------:R-:W-:-:S09]  /*b790*/  SEL R0, R0, 0x7c, P0 ;  /* 0x0000007c00007807 */ /* 0x000fd20000000000 */
.L_x_6691:
[----:B------:R-:W-:Y:S05]  /*b7a0*/  BSYNC B0 ;  /* 0x0000000000007941 */ /* 0x000fea0003800000 */
.L_x_6689:
[----:B------:R-:W-:Y:S01]  /*b7b0*/  LOP3.LUT R4, R4, 0x80000000, RZ, 0xc0, !PT ;  /* 0x8000000004047812 */ /* 0x000fe200078ec0ff */
[----:B------:R-:W-:-:S03]  /*b7c0*/  IMAD.MOV.U32 R25, RZ, RZ, R19 ;  /* 0x000000ffff197224 */ /* 0x000fc600078e0013 */
[----:B------:R-:W-:-:S04]  /*b7d0*/  SHF.R.U32.HI R3, RZ, 0x18, R4 ;  /* 0x00000018ff037819 */ /* 0x000fc80000011604 */
[----:B------:R-:W-:-:S05]  /*b7e0*/  LOP3.LUT R3, R0, R3, RZ, 0xfc, !PT ;  /* 0x0000000300037212 */ /* 0x000fca00078efcff */
[----:B------:R4:W-:Y:S01]  /*b7f0*/  STG.E.U8 desc[UR36][R8.64], R3 ;  /* 0x0000000308007986 */ /* 0x0009e2000c101124 */
[----:B------:R-:W-:Y:S05]  /*b800*/  BRA `(.L_x_6670) ;  /* 0x0000000400bc7947 */ /* 0x000fea0003800000 */
.L_x_6685:
[----:B------:R-:W-:Y:S01]  /*b810*/  F2FP.BF16.F32.PACK_AB R4, RZ, R4 ;  /* 0x00000004ff04723e */ /* 0x000fe200000010ff */
[----:B------:R-:W-:-:S04]  /*b820*/  IMAD.MOV.U32 R25, RZ, RZ, R19 ;  /* 0x000000ffff197224 */ /* 0x000fc800078e0013 */
[----:B------:R0:W-:Y:S01]  /*b830*/  STG.E.U16 desc[UR36][R8.64], R4 ;  /* 0x0000000408007986 */ /* 0x0001e2000c101524 */
[----:B------:R-:W-:Y:S05]  /*b840*/  BRA `(.L_x_6670) ;  /* 0x0000000400ac7947 */ /* 0x000fea0003800000 */
.L_x_6682:
        /* <DEDUP_REMOVED lines=12> */
.L_x_6694:
        /* <DEDUP_REMOVED lines=16> */
.L_x_6697:
[----:B------:R-:W-:-:S04]  /*ba10*/  LOP3.LUT R4, R4, 0x80000000, RZ, 0xc0, !PT ;  /* 0x8000000004047812 */ /* 0x000fc800078ec0ff */
[----:B------:R-:W-:-:S04]  /*ba20*/  SHF.R.U32.HI R4, RZ, 0x18, R4 ;  /* 0x00000018ff047819 */ /* 0x000fc80000011604 */
[----:B------:R-:W-:-:S04]  /*ba30*/  LOP3.LUT R3, R3, R4, RZ, 0xfc, !PT ;  /* 0x0000000403037212 */ /* 0x000fc800078efcff */
[----:B------:R-:W-:-:S07]  /*ba40*/  PRMT R0, R3, 0x7610, R0 ;  /* 0x0000761003007816 */ /* 0x000fce0000000000 */
.L_x_6696:
[----:B------:R-:W-:Y:S05]  /*ba50*/  BSYNC B0 ;  /* 0x0000000000007941 */ /* 0x000fea0003800000 */
.L_x_6695:
[----:B------:R0:W-:Y:S01]  /*ba60*/  STG.E.U8 desc[UR36][R8.64], R0 ;  /* 0x0000000008007986 */ /* 0x0001e2000c101124 */
[----:B------:R-:W-:Y:S01]  /*ba70*/  IMAD.MOV.U32 R25, RZ, RZ, R19 ;  /* 0x000000ffff197224 */ /* 0x000fe200078e0013 */
[----:B------:R-:W-:Y:S06]  /*ba80*/  BRA `(.L_x_6670) ;  /* 0x00000004001c7947 */ /* 0x000fec0003800000 */
.L_x_6693:
        /* <DEDUP_REMOVED lines=16> */
.L_x_6700:
[----:B------:R-:W-:-:S04]  /*bb90*/  LOP3.LUT R4, R4, 0x80000000, RZ, 0xc0, !PT ;  /* 0x8000000004047812 */ /* 0x000fc800078ec0ff */
[----:B------:R-:W-:-:S04]  /*bba0*/  SHF.R.U32.HI R4, RZ, 0x18, R4 ;  /* 0x00000018ff047819 */ /* 0x000fc80000011604 */
[----:B------:R-:W-:-:S04]  /*bbb0*/  LOP3.LUT R3, R3, R4, RZ, 0xfc, !PT ;  /* 0x0000000403037212 */ /* 0x000fc800078efcff */
[----:B------:R-:W-:-:S07]  /*bbc0*/  PRMT R0, R3, 0x7610, R0 ;  /* 0x0000761003007816 */ /* 0x000fce0000000000 */
.L_x_6699:
[----:B------:R-:W-:Y:S05]  /*bbd0*/  BSYNC B0 ;  /* 0x0000000000007941 */ /* 0x000fea0003800000 */
.L_x_6698:
[----:B------:R0:W-:Y:S01]  /*bbe0*/  STG.E.U8 desc[UR36][R8.64], R0 ;  /* 0x0000000008007986 */ /* 0x0001e2000c101124 */
[----:B------:R-:W-:Y:S01]  /*bbf0*/  IMAD.MOV.U32 R25, RZ, RZ, R19 ;  /* 0x000000ffff197224 */ /* 0x000fe200078e0013 */
[----:B------:R-:W-:Y:S06]  /*bc00*/  BRA `(.L_x_6670) ;  /* 0x0000000000bc7947 */ /* 0x000fec0003800000 */
.L_x_6692:
        /* <DEDUP_REMOVED lines=22> */
.L_x_6675:
        /* <DEDUP_REMOVED lines=16> */
.L_x_6703:
[----:B------:R-:W-:Y:S01]  /*be70*/  IMAD.MOV.U32 R25, RZ, RZ, R19 ;  /* 0x000000ffff197224 */ /* 0x000fe200078e0013 */
[----:B------:R-:W-:Y:S06]  /*be80*/  BRA `(.L_x_6670) ;  /* 0x00000000001c7947 */ /* 0x000fec0003800000 */
.L_x_6702:
[----:B------:R-:W0:Y:S01]  /*be90*/  F2I.U64.TRUNC R4, R4 ;  /* 0x0000000400047311 */ /* 0x000e22000020d800 */
[----:B------:R-:W-:Y:S01]  /*bea0*/  IMAD.MOV.U32 R25, RZ, RZ, R19 ;  /* 0x000000ffff197224 */ /* 0x000fe200078e0013 */
[----:B0-----:R0:W-:Y:S01]  /*beb0*/  STG.E.64 desc[UR36][R8.64], R4 ;  /* 0x0000000408007986 */ /* 0x0011e2000c101b24 */
[----:B------:R-:W-:Y:S05]  /*bec0*/  BRA `(.L_x_6670) ;  /* 0x00000000000c7947 */ /* 0x000fea0003800000 */
.L_x_6701:
[----:B------:R-:W0:Y:S01]  /*bed0*/  F2I.FTZ.U32.TRUNC.NTZ R3, R4 ;  /* 0x0000000400037305 */ /* 0x000e22000021f000 */
[----:B------:R-:W-:Y:S01]  /*bee0*/  IMAD.MOV.U32 R25, RZ, RZ, R19 ;  /* 0x000000ffff197224 */ /* 0x000fe200078e0013 */
[----:B0-----:R0:W-:Y:S06]  /*bef0*/  STG.E desc[UR36][R8.64], R3 ;  /* 0x0000000308007986 */ /* 0x0011ec000c101924 */
.L_x_6670:
[----:B------:R-:W-:Y:S05]  /*bf00*/  BSYNC B6 ;  /* 0x0000000000067941 */ /* 0x000fea0003800000 */
.L_x_6669:
        /* <DEDUP_REMOVED lines=24> */
.L_x_6709:
[----:B------:R-:W0:Y:S02]  /*c090*/  F2I.S64.TRUNC R18, R18 ;  /* 0x0000001200127311 */ /* 0x000e24000020d900 */
[----:B0-----:R-:W-:-:S05]  /*c0a0*/  IMAD.MOV.U32 R3, RZ, RZ, R18 ;  /* 0x000000ffff037224 */ /* 0x001fca00078e0012 */
[----:B------:R0:W-:Y:S01]  /*c0b0*/  STG.E.U8 desc[UR36][R8.64], R3 ;  /* 0x0000000308007986 */ /* 0x0001e2000c101124 */
[----:B------:R-:W-:Y:S05]  /*c0c0*/  BRA `(.L_x_6711) ;  /* 0x0000000c00407947 */ /* 0x000fea0003800000 */
.L_x_6708:
        /* <DEDUP_REMOVED lines=9> */
.L_x_6713:
[----:B------:R-:W0:Y:S02]  /*c160*/  F2I.FTZ.TRUNC.NTZ R3, R18 ;  /* 0x0000001200037305 */ /* 0x000e24000021f100 */
[----:B0-----:R0:W-:Y:S01]  /*c170*/  STG.E desc[UR36][R8.64], R3 ;  /* 0x0000000308007986 */ /* 0x0011e2000c101924 */
[----:B------:R-:W-:Y:S05]  /*c180*/  BRA `(.L_x_6711) ;  /* 0x0000000c00107947 */ /* 0x000fea0003800000 */
.L_x_6712:
[----:B------:R-:W0:Y:S02]  /*c190*/  F2I.FTZ.TRUNC.NTZ R3, R18 ;  /* 0x0000001200037305 */ /* 0x000e24000021f100 */
[----:B0-----:R0:W-:Y:S01]  /*c1a0*/  STG.E.U16 desc[UR36][R8.64], R3 ;  /* 0x0000000308007986 */ /* 0x0011e2000c101524 */
[----:B------:R-:W-:Y:S05]  /*c1b0*/  BRA `(.L_x_6711) ;  /* 0x0000000c00047947 */ /* 0x000fea0003800000 */
.L_x_6707:
        /* <DEDUP_REMOVED lines=8> */
.L_x_6715:
[----:B------:R-:W-:-:S05]  /*c240*/  F2FP.F16.F32.PACK_AB R18, RZ, R18 ;  /* 0x00000012ff12723e */ /* 0x000fca00000000ff */
[----:B------:R0:W-:Y:S01]  /*c250*/  STG.E.U16 desc[UR36][R8.64], R18 ;  /* 0x0000001208007986 */ /* 0x0001e2000c101524 */
[----:B------:R-:W-:Y:S05]  /*c260*/  BRA `(.L_x_6711) ;  /* 0x0000000800d87947 */ /* 0x000fea0003800000 */
.L_x_6714:
        /* <DEDUP_REMOVED lines=9> */
.L_x_6717:
[----:B------:R-:W-:-:S04]  /*c300*/  F2FP.F16.F32.PACK_AB R3, RZ, R18 ;  /* 0x00000012ff03723e */ /* 0x000fc800000000ff */
[----:B------:R-:W-:-:S05]  /*c310*/  PRMT R3, R3, 0x5410, RZ ;  /* 0x0000541003037816 */ /* 0x000fca00000000ff */
[----:B------:R0:W-:Y:S01]  /*c320*/  STG.E desc[UR36][R8.64], R3 ;  /* 0x0000000308007986 */ /* 0x0001e2000c101924 */
[----:B------:R-:W-:Y:S05]  /*c330*/  BRA `(.L_x_6711) ;  /* 0x0000000800a47947 */ /* 0x000fea0003800000 */
.L_x_6716:
[----:B------:R-:W-:-:S06]  /*c340*/  FMUL.FTZ R4, R18, 1 ;  /* 0x3f80000012047820 */ /* 0x000fcc0000410000 */
[----:B------:R-:W0:Y:S02]  /*c350*/  F2F.F64.F32 R4, R4 ;  /* 0x0000000400047310 */ /* 0x000e240000201800 */
[----:B0-----:R0:W-:Y:S01]  /*c360*/  STG.E.64 desc[UR36][R8.64], R4 ;  /* 0x0000000408007986 */ /* 0x0011e2000c101b24 */
[----:B------:R-:W-:Y:S05]  /*c370*/  BRA `(.L_x_6711) ;  /* 0x0000000800947947 */ /* 0x000fea0003800000 */
.L_x_6706:
        /* <DEDUP_REMOVED lines=12> */
.L_x_6720:
[----:B------:R-:W-:Y:S01]  /*c440*/  FMUL.FTZ R4, R18, 1 ;  /* 0x3f80000012047820 */ /* 0x000fe20000410000 */
[----:B------:R-:W-:-:S05]  /*c450*/  CS2R R6, SRZ ;  /* 0x0000000000067805 */ /* 0x000fca000001ff00 */
[----:B------:R-:W0:Y:S02]  /*c460*/  F2F.F64.F32 R4, R4 ;  /* 0x0000000400047310 */ /* 0x000e240000201800 */
[----:B0-----:R1:W-:Y:S01]  /*c470*/  STG.E.128 desc[UR36][R8.64], R4 ;  /* 0x0000000408007986 */ /* 0x0013e2000c101d24 */
[----:B------:R-:W-:Y:S05]  /*c480*/  BRA `(.L_x_6711) ;  /* 0x0000000800507947 */ /* 0x000fea0003800000 */
.L_x_6719:
        /* <DEDUP_REMOVED lines=20> */
.L_x_6724:
[----:B------:R-:W-:Y:S05]  /*c5d0*/  BSYNC B0 ;  /* 0x0000000000007941 */ /* 0x000fea0003800000 */
.L_x_6723:
[----:B------:R-:W-:-:S05]  /*c5e0*/  LOP3.LUT R5, R0, R5, RZ, 0xfc, !PT ;  /* 0x0000000500057212 */ /* 0x000fca00078efcff */
[----:B------:R2:W-:Y:S01]  /*c5f0*/  STG.E.U8 desc[UR36][R8.64], R5 ;  /* 0x0000000508007986 */ /* 0x0005e2000c101124 */
[----:B------:R-:W-:Y:S05]  /*c600*/  BRA `(.L_x_6711) ;  /* 0x0000000400f07947 */ /* 0x000fea0003800000 */
.L_x_6722:
        /* <DEDUP_REMOVED lines=12> */
.L_x_6726:
[----:B------:R-:W-:Y:S01]  /*c6d0*/  IMAD.MOV.U32 R0, RZ, RZ, 0x7f ;  /* 0x0000007fff007424 */ /* 0x000fe200078e00ff */
[----:B------:R-:W-:-:S04]  /*c6e0*/  ISETP.GT.U32.AND P0, PT, R4, 0x7f800000, PT ;  /* 0x7f8000000400780c */ /* 0x000fc80003f04070 */
[----:B------:R-:W-:-:S09]  /*c6f0*/  SEL R0, R0, 0x7c, P0 ;  /* 0x0000007c00007807 */ /* 0x000fd20000000000 */
.L_x_6727:
[----:B------:R-:W-:Y:S05]  /*c700*/  BSYNC B0 ;  /* 0x0000000000007941 */ /* 0x000fea0003800000 */
.L_x_6725:
[----:B------:R-:W-:-:S04]  /*c710*/  LOP3.LUT R18, R18, 0x80000000, RZ, 0xc0, !PT ;  /* 0x8000000012127812 */ /* 0x000fc800078ec0ff */
[----:B------:R-:W-:-:S04]  /*c720*/  SHF.R.U32.HI R3, RZ, 0x18, R18 ;  /* 0x00000018ff037819 */ /* 0x000fc80000011612 */
[----:B------:R-:W-:-:S05]  /*c730*/  LOP3.LUT R3, R0, R3, RZ, 0xfc, !PT ;  /* 0x0000000300037212 */ /* 0x000fca00078efcff */
[----:B------:R3:W-:Y:S01]  /*c740*/  STG.E.U8 desc[UR36][R8.64], R3 ;  /* 0x0000000308007986 */ /* 0x0007e2000c101124 */
[----:B------:R-:W-:Y:S05]  /*c750*/  BRA `(.L_x_6711) ;  /* 0x00000004009c7947 */ /* 0x000fea0003800000 */
.L_x_6721:
[----:B------:R-:W-:-:S05]  /*c760*/  F2FP.BF16.F32.PACK_AB R18, RZ, R18 ;  /* 0x00000012ff12723e */ /* 0x000fca00000010ff */
[----:B------:R4:W-:Y:S01]  /*c770*/  STG.E.U16 desc[UR36][R8.64], R18 ;  /* 0x0000001208007986 */ /* 0x0009e2000c101524 */
[----:B------:R-:W-:Y:S05]  /*c780*/  BRA `(.L_x_6711) ;  /* 0x0000000400907947 */ /* 0x000fea0003800000 */
.L_x_6718:
        /* <DEDUP_REMOVED lines=11> */
.L_x_6730:
        /* <DEDUP_REMOVED lines=16> */
.L_x_6733:
[----:B------:R-:W-:-:S04]  /*c940*/  LOP3.LUT R18, R18, 0x80000000, RZ, 0xc0, !PT ;  /* 0x8000000012127812 */ /* 0x000fc800078ec0ff */
[----:B------:R-:W-:-:S04]  /*c950*/  SHF.R.U32.HI R3, RZ, 0x18, R18 ;  /* 0x00000018ff037819 */ /* 0x000fc80000011612 */
[----:B------:R-:W-:-:S04]  /*c960*/  LOP3.LUT R0, R0, R3, RZ, 0xfc, !PT ;  /* 0x0000000300007212 */ /* 0x000fc800078efcff */
[----:B------:R-:W-:-:S07]  /*c970*/  PRMT R4, R0, 0x7610, R4 ;  /* 0x0000761000047816 */ /* 0x000fce0000000004 */
.L_x_6732:
[----:B------:R-:W-:Y:S05]  /*c980*/  BSYNC B0 ;  /* 0x0000000000007941 */ /* 0x000fea0003800000 */
.L_x_6731:
[----:B------:R0:W-:Y:S01]  /*c990*/  STG.E.U8 desc[UR36][R8.64], R4 ;  /* 0x0000000408007986 */ /* 0x0001e2000c101124 */
[----:B------:R-:W-:Y:S05]  /*c9a0*/  BRA `(.L_x_6711) ;  /* 0x0000000400087947 */ /* 0x000fea0003800000 */
.L_x_6729:
        /* <DEDUP_REMOVED lines=16> */
.L_x_6736:
[----:B------:R-:W-:-:S04]  /*cab0*/  LOP3.LUT R18, R18, 0x80000000, RZ, 0xc0, !PT ;  /* 0x8000000012127812 */ /* 0x000fc800078ec0ff */
[----:B------:R-:W-:-:S04]  /*cac0*/  SHF.R.U32.HI R3, RZ, 0x18, R18 ;  /* 0x00000018ff037819 */ /* 0x000fc80000011612 */
[----:B------:R-:W-:-:S04]  /*cad0*/  LOP3.LUT R0, R0, R3, RZ, 0xfc, !PT ;  /* 0x0000000300007212 */ /* 0x000fc800078efcff */
[----:B------:R-:W-:-:S07]  /*cae0*/  PRMT R4, R0, 0x7610, R4 ;  /* 0x0000761000047816 */ /* 0x000fce0000000004 */
.L_x_6735:
[----:B------:R-:W-:Y:S05]  /*caf0*/  BSYNC B0 ;  /* 0x0000000000007941 */ /* 0x000fea0003800000 */
.L_x_6734:
[----:B------:R0:W-:Y:S01]  /*cb00*/  STG.E.U8 desc[UR36][R8.64], R4 ;  /* 0x0000000408007986 */ /* 0x0001e2000c101124 */
[----:B------:R-:W-:Y:S05]  /*cb10*/  BRA `(.L_x_6711) ;  /* 0x0000000000ac7947 */ /* 0x000fea0003800000 */
.L_x_6728:
        /* <DEDUP_REMOVED lines=21> */
.L_x_6710:
        /* <DEDUP_REMOVED lines=16> */
.L_x_6739:
[----:B------:R-:W-:Y:S05]  /*cd70*/  BRA `(.L_x_6711) ;  /* 0x0000000000147947 */ /* 0x000fea0003800000 */
.L_x_6738:
[----:B------:R-:W0:Y:S02]  /*cd80*/  F2I.U64.TRUNC R18, R18 ;  /* 0x0000001200127311 */ /* 0x000e24000020d800 */
[----:B0-----:R0:W-:Y:S01]  /*cd90*/  STG.E.64 desc[UR36][R8.64], R18 ;  /* 0x0000001208007986 */ /* 0x0011e2000c101b24 */
[----:B------:R-:W-:Y:S05]  /*cda0*/  BRA `(.L_x_6711) ;  /* 0x0000000000087947 */ /* 0x000fea0003800000 */
.L_x_6737:
[----:B------:R-:W0:Y:S02]  /*cdb0*/  F2I.FTZ.U32.TRUNC.NTZ R3, R18 ;  /* 0x0000001200037305 */ /* 0x000e24000021f000 */
[----:B0-----:R0:W-:Y:S02]  /*cdc0*/  STG.E desc[UR36][R8.64], R3 ;  /* 0x0000000308007986 */ /* 0x0011e4000c101924 */
.L_x_6711:
        /* <DEDUP_REMOVED lines=24> */
.L_x_6743:
[----:B------:R-:W0:Y:S02]  /*cf50*/  F2I.S64.TRUNC R22, R22 ;  /* 0x0000001600167311 */ /* 0x000e24000020d900 */
[----:B0-----:R-:W-:-:S05]  /*cf60*/  IMAD.MOV.U32 R3, RZ, RZ, R22 ;  /* 0x000000ffff037224 */ /* 0x001fca00078e0016 */
[----:B------:R1:W-:Y:S01]  /*cf70*/  STG.E.U8 desc[UR36][R8.64], R3 ;  /* 0x0000000308007986 */ /* 0x0003e2000c101124 */
[----:B------:R-:W-:Y:S05]  /*cf80*/  BRA `(.L_x_6745) ;  /* 0x0000000c00407947 */ /* 0x000fea0003800000 */
.L_x_6742:
        /* <DEDUP_REMOVED lines=9> */
.L_x_6747:
[----:B------:R-:W0:Y:S02]  /*d020*/  F2I.FTZ.TRUNC.NTZ R3, R22 ;  /* 0x0000001600037305 */ /* 0x000e24000021f100 */
[----:B0-----:R3:W-:Y:S01]  /*d030*/  STG.E desc[UR36][R8.64], R3 ;  /* 0x0000000308007986 */ /* 0x0017e2000c101924 */
[----:B------:R-:W-:Y:S05]  /*d040*/  BRA `(.L_x_6745) ;  /* 0x0000000c00107947 */ /* 0x000fea0003800000 */
.L_x_6746:
[----:B------:R-:W0:Y:S02]  /*d050*/  F2I.FTZ.TRUNC.NTZ R3, R22 ;  /* 0x0000001600037305 */ /* 0x000e24000021f100 */
[----:B0-----:R4:W-:Y:S01]  /*d060*/  STG.E.U16 desc[UR36][R8.64], R3 ;  /* 0x0000000308007986 */ /* 0x0019e2000c101524 */
[----:B------:R-:W-:Y:S05]  /*d070*/  BRA `(.L_x_6745) ;  /* 0x0000000c00047947 */ /* 0x000fea0003800000 */
.L_x_6741:
        /* <DEDUP_REMOVED lines=8> */
.L_x_6749:
[----:B------:R-:W-:-:S05]  /*d100*/  F2FP.F16.F32.PACK_AB R22, RZ, R22 ;  /* 0x00000016ff16723e */ /* 0x000fca00000000ff */
[----:B------:R0:W-:Y:S01]  /*d110*/  STG.E.U16 desc[UR36][R8.64], R22 ;  /* 0x0000001608007986 */ /* 0x0001e2000c101524 */
[----:B------:R-:W-:Y:S05]  /*d120*/  BRA `(.L_x_6745) ;  /* 0x0000000800d87947 */ /* 0x000fea0003800000 */
.L_x_6748:
        /* <DEDUP_REMOVED lines=9> */
.L_x_6751:
[----:B------:R-:W-:-:S04]  /*d1c0*/  F2FP.F16.F32.PACK_AB R3, RZ, R22 ;  /* 0x00000016ff03723e */ /* 0x000fc800000000ff */
[----:B------:R-:W-:-:S05]  /*d1d0*/  PRMT R3, R3, 0x5410, RZ ;  /* 0x0000541003037816 */ /* 0x000fca00000000ff */
[----:B------:R0:W-:Y:S01]  /*d1e0*/  STG.E desc[UR36][R8.64], R3 ;  /* 0x0000000308007986 */ /* 0x0001e2000c101924 */
[----:B------:R-:W-:Y:S05]  /*d1f0*/  BRA `(.L_x_6745) ;  /* 0x0000000800a47947 */ /* 0x000fea0003800000 */
.L_x_6750:
[----:B------:R-:W-:-:S06]  /*d200*/  FMUL.FTZ R4, R22, 1 ;  /* 0x3f80000016047820 */ /* 0x000fcc0000410000 */
[----:B------:R-:W0:Y:S02]  /*d210*/  F2F.F64.F32 R4, R4 ;  /* 0x0000000400047310 */ /* 0x000e240000201800 */
[----:B0-----:R0:W-:Y:S01]  /*d220*/  STG.E.64 desc[UR36][R8.64], R4 ;  /* 0x0000000408007986 */ /* 0x0011e2000c101b24 */
[----:B------:R-:W-:Y:S05]  /*d230*/  BRA `(.L_x_6745) ;  /* 0x0000000800947947 */ /* 0x000fea0003800000 */
.L_x_6740:
        /* <DEDUP_REMOVED lines=12> */
.L_x_6754:
[----:B------:R-:W-:Y:S01]  /*d300*/  FMUL.FTZ R4, R22, 1 ;  /* 0x3f80000016047820 */ /* 0x000fe20000410000 */
[----:B------:R-:W-:-:S05]  /*d310*/  CS2R R6, SRZ ;  /* 0x0000000000067805 */ /* 0x000fca000001ff00 */
[----:B------:R-:W0:Y:S02]  /*d320*/  F2F.F64.F32 R4, R4 ;  /* 0x0000000400047310 */ /* 0x000e240000201800 */
[----:B0-----:R0:W-:Y:S01]  /*d330*/  STG.E.128 desc[UR36][R8.64], R4 ;  /* 0x0000000408007986 */ /* 0x0011e2000c101d24 */
[----:B------:R-:W-:Y:S05]  /*d340*/  BRA `(.L_x_6745) ;  /* 0x0000000800507947 */ /* 0x000fea0003800000 */
.L_x_6753:
        /* <DEDUP_REMOVED lines=20> */
.L_x_6758:
[----:B------:R-:W-:Y:S05]  /*d490*/  BSYNC B0 ;  /* 0x0000000000007941 */ /* 0x000fea0003800000 */
.L_x_6757:
[----:B------:R-:W-:-:S05]  /*d4a0*/  LOP3.LUT R5, R0, R5, RZ, 0xfc, !PT ;  /* 0x0000000500057212 */ /* 0x000fca00078efcff */
[----:B------:R0:W-:Y:S01]  /*d4b0*/  STG.E.U8 desc[UR36][R8.64], R5 ;  /* 0x0000000508007986 */ /* 0x0001e2000c101124 */
[----:B------:R-:W-:Y:S05]  /*d4c0*/  BRA `(.L_x_6745) ;  /* 0x0000000400f07947 */ /* 0x000fea0003800000 */
.L_x_6756:
        /* <DEDUP_REMOVED lines=12> */
.L_x_6760:
[----:B------:R-:W-:Y:S01]  /*d590*/  IMAD.MOV.U32 R0, RZ, RZ, 0x7f ;  /* 0x0000007fff007424 */ /* 0x000fe200078e00ff */
[----:B------:R-:W-:-:S04]  /*d5a0*/  ISETP.GT.U32.AND P0, PT, R4, 0x7f800000, PT ;  /* 0x7f8000000400780c */ /* 0x000fc80003f04070 */
[----:B------:R-:W-:-:S09]  /*d5b0*/  SEL R0, R0, 0x7c, P0 ;  /* 0x0000007c00007807 */ /* 0x000fd20000000000 */
.L_x_6761:
[----:B------:R-:W-:Y:S05]  /*d5c0*/  BSYNC B0 ;  /* 0x0000000000007941 */ /* 0x000fea0003800000 */
.L_x_6759:
[----:B------:R-:W-:-:S04]  /*d5d0*/  LOP3.LUT R22, R22, 0x80000000, RZ, 0xc0, !PT ;  /* 0x8000000016167812 */ /* 0x000fc800078ec0ff */
[----:B------:R-:W-:-:S04]  /*d5e0*/  SHF.R.U32.HI R3, RZ, 0x18, R22 ;  /* 0x00000018ff037819 */ /* 0x000fc80000011616 */
[----:B------:R-:W-:-:S05]  /*d5f0*/  LOP3.LUT R3, R0, R3, RZ, 0xfc, !PT ;  /* 0x0000000300037212 */ /* 0x000fca00078efcff */
[----:B------:R0:W-:Y:S01]  /*d600*/  STG.E.U8 desc[UR36][R8.64], R3 ;  /* 0x0000000308007986 */ /* 0x0001e2000c101124 */
[----:B------:R-:W-:Y:S05]  /*d610*/  BRA `(.L_x_6745) ;  /* 0x00000004009c7947 */ /* 0x000fea0003800000 */
.L_x_6755:
[----:B------:R-:W-:-:S05]  /*d620*/  F2FP.BF16.F32.PACK_AB R22, RZ, R22 ;  /* 0x00000016ff16723e */ /* 0x000fca00000010ff */
[----:B------:R0:W-:Y:S01]  /*d630*/  STG.E.U16 desc[UR36][R8.64], R22 ;  /* 0x0000001608007986 */ /* 0x0001e2000c101524 */
[----:B------:R-:W-:Y:S05]  /*d640*/  BRA `(.L_x_6745) ;  /* 0x0000000400907947 */ /* 0x000fea0003800000 */
.L_x_6752:
        /* <DEDUP_REMOVED lines=11> */
.L_x_6764:
        /* <DEDUP_REMOVED lines=16> */
.L_x_6767:
[----:B------:R-:W-:-:S04]  /*d800*/  LOP3.LUT R22, R22, 0x80000000, RZ, 0xc0, !PT ;  /* 0x8000000016167812 */ /* 0x000fc800078ec0ff */
[----:B------:R-:W-:-:S04]  /*d810*/  SHF.R.U32.HI R3, RZ, 0x18, R22 ;  /* 0x00000018ff037819 */ /* 0x000fc80000011616 */
[----:B------:R-:W-:-:S04]  /*d820*/  LOP3.LUT R0, R0, R3, RZ, 0xfc, !PT ;  /* 0x0000000300007212 */ /* 0x000fc800078efcff */
[----:B------:R-:W-:-:S07]  /*d830*/  PRMT R4, R0, 0x7610, R4 ;  /* 0x0000761000047816 */ /* 0x000fce0000000004 */
.L_x_6766:
[----:B------:R-:W-:Y:S05]  /*d840*/  BSYNC B0 ;  /* 0x0000000000007941 */ /* 0x000fea0003800000 */
.L_x_6765:
[----:B------:R0:W-:Y:S01]  /*d850*/  STG.E.U8 desc[UR36][R8.64], R4 ;  /* 0x0000000408007986 */ /* 0x0001e2000c101124 */
[----:B------:R-:W-:Y:S05]  /*d860*/  BRA `(.L_x_6745) ;  /* 0x0000000400087947 */ /* 0x000fea0003800000 */
.L_x_6763:
        /* <DEDUP_REMOVED lines=16> */
.L_x_6770:
[----:B------:R-:W-:-:S04]  /*d970*/  LOP3.LUT R22, R22, 0x80000000, RZ, 0xc0, !PT ;  /* 0x8000000016167812 */ /* 0x000fc800078ec0ff */
[----:B------:R-:W-:-:S04]  /*d980*/  SHF.R.U32.HI R3, RZ, 0x18, R22 ;  /* 0x00000018ff037819 */ /* 0x000fc80000011616 */
[----:B------:R-:W-:-:S04]  /*d990*/  LOP3.LUT R0, R0, R3, RZ, 0xfc, !PT ;  /* 0x0000000300007212 */ /* 0x000fc800078efcff */
[----:B------:R-:W-:-:S07]  /*d9a0*/  PRMT R4, R0, 0x7610, R4 ;  /* 0x0000761000047816 */ /* 0x000fce0000000004 */
.L_x_6769:
[----:B------:R-:W-:Y:S05]  /*d9b0*/  BSYNC B0 ;  /* 0x0000000000007941 */ /* 0x000fea0003800000 */
.L_x_6768:
[----:B------:R0:W-:Y:S01]  /*d9c0*/  STG.E.U8 desc[UR36][R8.64], R4 ;  /* 0x0000000408007986 */ /* 0x0001e2000c101124 */
[----:B------:R-:W-:Y:S05]  /*d9d0*/  BRA `(.L_x_6745) ;  /* 0x0000000000ac7947 */ /* 0x000fea0003800000 */
.L_x_6762:
        /* <DEDUP_REMOVED lines=21> */
.L_x_6744:
        /* <DEDUP_REMOVED lines=16> */
.L_x_6773:
[----:B------:R-:W-:Y:S05]  /*dc30*/  BRA `(.L_x_6745) ;  /* 0x0000000000147947 */ /* 0x000fea0003800000 */
.L_x_6772:
[----:B------:R-:W0:Y:S02]  /*dc40*/  F2I.U64.TRUNC R22, R22 ;  /* 0x0000001600167311 */ /* 0x000e24000020d800 */
[----:B0-----:R0:W-:Y:S01]  /*dc50*/  STG.E.64 desc[UR36][R8.64], R22 ;  /* 0x0000001608007986 */ /* 0x0011e2000c101b24 */
[----:B------:R-:W-:Y:S05]  /*dc60*/  BRA `(.L_x_6745) ;  /* 0x0000000000087947 */ /* 0x000fea0003800000 */
.L_x_6771:
[----:B------:R-:W0:Y:S02]  /*dc70*/  F2I.FTZ.U32.TRUNC.NTZ R3, R22 ;  /* 0x0000001600037305 */ /* 0x000e24000021f000 */
[----:B0-----:R0:W-:Y:S02]  /*dc80*/  STG.E desc[UR36][R8.64], R3 ;  /* 0x0000000308007986 */ /* 0x0011e4000c101924 */
.L_x_6745:
[----:B------:R-:W-:-:S07]  /*dc90*/  VIADD R25, R25, 0x80 ;  /* 0x0000008019197836 */ /* 0x000fce0000000000 */
.L_x_6705:
[----:B------:R-:W-:Y:S05]  /*dca0*/  BSYNC B6 ;  /* 0x0000000000067941 */ /* 0x000fea0003800000 */
.L_x_6704:
[----:B------:R-:W-:-:S13]  /*dcb0*/  ISETP.GE.AND P0, PT, R25, R2, PT ;  /* 0x000000021900720c */ /* 0x000fda0003f06270 */
[----:B------:R-:W-:Y:S05]  /*dcc0*/  @P0 EXIT ;  /* 0x000000000000094d */ /* 0x000fea0003800000 */
[----:B01-34-:R-:W0:Y:S01]  /*dcd0*/  LDC.64 R2, c[0x0][0x218] ;  /* 0x00008600ff027b82 */ /* 0x01be220000000a00 */
        /* <DEDUP_REMOVED lines=16> */
[----:B--2---:R-:W0:Y:S02]  /*dde0*/  F2I.FTZ.TRUNC.NTZ R5, R24 ;  /* 0x0000001800057305 */ /* 0x004e24000021f100 */
[----:B0-----:R-:W-:Y:S01]  /*ddf0*/  STG.E.U8 desc[UR36][R2.64], R5 ;  /* 0x0000000502007986 */ /* 0x001fe2000c101124 */
[----:B------:R-:W-:Y:S05]  /*de00*/  EXIT ;  /* 0x000000000000794d */ /* 0x000fea0003800000 */
.L_x_6777:
[----:B------:R-:W2:Y:S02]  /*de10*/  F2I.S64.TRUNC R24, R24 ;  /* 0x0000001800187311 */ /* 0x000ea4000020d900 */
[----:B--2---:R-:W-:-:S05]  /*de20*/  IMAD.MOV.U32 R5, RZ, RZ, R24 ;  /* 0x000000ffff057224 */ /* 0x004fca00078e0018 */
[----:B------:R-:W-:Y:S01]  /*de30*/  STG.E.U8 desc[UR36][R2.64], R5 ;  /* 0x0000000502007986 */ /* 0x000fe2000c101124 */
[----:B------:R-:W-:Y:S05]  /*de40*/  EXIT ;  /* 0x000000000000794d */ /* 0x000fea0003800000 */
.L_x_6776:
        /* <DEDUP_REMOVED lines=9> */
.L_x_6780:
[----:B--2---:R-:W0:Y:S02]  /*dee0*/  F2I.FTZ.TRUNC.NTZ R5, R24 ;  /* 0x0000001800057305 */ /* 0x004e24000021f100 */
[----:B0-----:R-:W-:Y:S01]  /*def0*/  STG.E desc[UR36][R2.64], R5 ;  /* 0x0000000502007986 */ /* 0x001fe2000c101924 */
[----:B------:R-:W-:Y:S05]  /*df00*/  EXIT ;  /* 0x000000000000794d */ /* 0x000fea0003800000 */
.L_x_6779:
[----:B--2---:R-:W0:Y:S02]  /*df10*/  F2I.FTZ.TRUNC.NTZ R5, R24 ;  /* 0x0000001800057305 */ /* 0x004e24000021f100 */
[----:B0-----:R-:W-:Y:S01]  /*df20*/  STG.E.U16 desc[UR36][R2.64], R5 ;  /* 0x0000000502007986 */ /* 0x001fe2000c101524 */
[----:B------:R-:W-:Y:S05]  /*df30*/  EXIT ;  /* 0x000000000000794d */ /* 0x000fea0003800000 */
.L_x_6775:
        /* <DEDUP_REMOVED lines=8> */
.L_x_6782:
[----:B------:R-:W-:-:S05]  /*dfc0*/  F2FP.F16.F32.PACK_AB R24, RZ, R24 ;  /* 0x00000018ff18723e */ /* 0x000fca00000000ff */
[----:B------:R-:W-:Y:S01]  /*dfd0*/  STG.E.U16 desc[UR36][R2.64], R24 ;  /* 0x0000001802007986 */ /* 0x000fe2000c101524 */
[----:B------:R-:W-:Y:S05]  /*dfe0*/  EXIT ;  /* 0x000000000000794d */ /* 0x000fea0003800000 */
.L_x_6781:
        /* <DEDUP_REMOVED lines=9> */
.L_x_6784:
[----:B--2---:R-:W-:-:S04]  /*e080*/  F2FP.F16.F32.PACK_AB R5, RZ, R24 ;  /* 0x00000018ff05723e */ /* 0x004fc800000000ff */
[----:B------:R-:W-:-:S05]  /*e090*/  PRMT R5, R5, 0x5410, RZ ;  /* 0x0000541005057816 */ /* 0x000fca00000000ff */
[----:B------:R-:W-:Y:S01]  /*e0a0*/  STG.E desc[UR36][R2.64], R5 ;  /* 0x0000000502007986 */ /* 0x000fe2000c101924 */
[----:B------:R-:W-:Y:S05]  /*e0b0*/  EXIT ;  /* 0x000000000000794d */ /* 0x000fea0003800000 */
.L_x_6783:
[----:B--2---:R-:W-:-:S06]  /*e0c0*/  FMUL.FTZ R4, R24, 1 ;  /* 0x3f80000018047820 */ /* 0x004fcc0000410000 */
[----:B------:R-:W0:Y:S02]  /*e0d0*/  F2F.F64.F32 R4, R4 ;  /* 0x0000000400047310 */ /* 0x000e240000201800 */
[----:B0-----:R-:W-:Y:S01]  /*e0e0*/  STG.E.64 desc[UR36][R2.64], R4 ;  /* 0x0000000402007986 */ /* 0x001fe2000c101b24 */
[----:B------:R-:W-:Y:S05]  /*e0f0*/  EXIT ;  /* 0x000000000000794d */ /* 0x000fea0003800000 */
.L_x_6774:
        /* <DEDUP_REMOVED lines=9> */
[----:B--2---:R-:W-:-:S05]  /*e190*/  SEL R5, RZ, 0x1, !P0 ;  /* 0x00000001ff057807 */ /* 0x004fca0004000000 */
[----:B------:R-:W-:Y:S01]  /*e1a0*/  STG.E.U8 desc[UR36][R2.64], R5 ;  /* 0x0000000502007986 */ /* 0x000fe2000c101124 */
[----:B------:R-:W-:Y:S05]  /*e1b0*/  EXIT ;  /* 0x000000000000794d */ /* 0x000fea0003800000 */
.L_x_6787:
[----:B--2---:R-:W-:Y:S01]  /*e1c0*/  FMUL.FTZ R4, R24, 1 ;  /* 0x3f80000018047820 */ /* 0x004fe20000410000 */
[----:B------:R-:W-:-:S05]  /*e1d0*/  CS2R R6, SRZ ;  /* 0x0000000000067805 */ /* 0x000fca000001ff00 */
[----:B------:R-:W0:Y:S02]  /*e1e0*/  F2F.F64.F32 R4, R4 ;  /* 0x0000000400047310 */ /* 0x000e240000201800 */
[----:B0-----:R-:W-:Y:S01]  /*e1f0*/  STG.E.128 desc[UR36][R2.64], R4 ;  /* 0x0000000402007986 */ /* 0x001fe2000c101d24 */
[----:B------:R-:W-:Y:S05]  /*e200*/  EXIT ;  /* 0x000000000000794d */ /* 0x000fea0003800000 */
.L_x_6786:
[----:B------:R-:W-:-:S13]  /*e210*/  ISETP.NE.AND P0, PT, R0, 0xf, PT ;  /* 0x0000000f0000780c */ /* 0x000fda0003f05270 */
[----:B------:R-:W-:Y:S05]  /*e220*/  @!P0 BRA `(.L_x_6788) ;  /* 0x0000000000ac8947 */ /* 0x000fea0003800000 */
[----:B------:R-:W-:-:S13]  /*e230*/  ISETP.NE.AND P0, PT, R0, 0x17, PT ;  /* 0x000000170000780c */ /* 0x000fda0003f05270 */
[----:B------:R-:W-:Y:S05]  /*e240*/  @!P0 BRA `(.L_x_6789) ;  /* 0x0000000000508947 */ /* 0x000fea0003800000 */
[----:B------:R-:W-:-:S13]  /*e250*/  ISETP.NE.AND P0, PT, R0, 0x18, PT ;  /* 0x000000180000780c */ /* 0x000fda0003f05270 */
[----:B------:R-:W-:Y:S05]  /*e260*/  @P0 BRA `(.L_x_6778) ;  /* 0x0000000400e00947 */ /* 0x000fea0003800000 */
[C---:B--2---:R-:W-:Y:S01]  /*e270*/  LOP3.LUT R4, R24.reuse, 0x7fffffff, RZ, 0xc0, !PT ;  /* 0x7fffffff18047812 */ /* 0x044fe200078ec0ff */
        /* <DEDUP_REMOVED lines=13> */
.L_x_6791:
[----:B------:R-:W-:Y:S05]  /*e350*/  BSYNC B0 ;  /* 0x0000000000007941 */ /* 0x000fea0003800000 */
.L_x_6790:
[----:B------:R-:W-:-:S05]  /*e360*/  LOP3.LUT R7, R0, R7, RZ, 0xfc, !PT ;  /* 0x0000000700077212 */ /* 0x000fca00078efcff */
[----:B------:R-:W-:Y:S01]  /*e370*/  STG.E.U8 desc[UR36][R2.64], R7 ;  /* 0x0000000702007986 */ /* 0x000fe2000c101124 */
[----:B------:R-:W-:Y:S05]  /*e380*/  EXIT ;  /* 0x000000000000794d */ /* 0x000fea0003800000 */
.L_x_6789:
[----:B--2---:R-:W-:Y:S01]  /*e390*/  LOP3.LUT R4, R24, 0x7fffffff, RZ, 0xc0, !PT ;  /* 0x7fffffff18047812 */ /* 0x004fe200078ec0ff */
        /* <DEDUP_REMOVED lines=11> */
.L_x_6793:
[----:B------:R-:W-:Y:S01]  /*e450*/  IMAD.MOV.U32 R0, RZ, RZ, 0x7f ;  /* 0x0000007fff007424 */ /* 0x000fe200078e00ff */
[----:B------:R-:W-:-:S04]  /*e460*/  ISETP.GT.U32.AND P0, PT, R4, 0x7f800000, PT ;  /* 0x7f8000000400780c */ /* 0x000fc80003f04070 */
[----:B------:R-:W-:-:S09]  /*e470*/  SEL R0, R0, 0x7c, P0 ;  /* 0x0000007c00007807 */ /* 0x000fd20000000000 */
.L_x_6794:
[----:B------:R-:W-:Y:S05]  /*e480*/  BSYNC B0 ;  /* 0x0000000000007941 */ /* 0x000fea0003800000 */
.L_x_6792:
[----:B------:R-:W-:-:S04]  /*e490*/  LOP3.LUT R24, R24, 0x80000000, RZ, 0xc0, !PT ;  /* 0x8000000018187812 */ /* 0x000fc800078ec0ff */
[----:B------:R-:W-:-:S04]  /*e4a0*/  SHF.R.U32.HI R5, RZ, 0x18, R24 ;  /* 0x00000018ff057819 */ /* 0x000fc80000011618 */
[----:B------:R-:W-:-:S05]  /*e4b0*/  LOP3.LUT R5, R0, R5, RZ, 0xfc, !PT ;  /* 0x0000000500057212 */ /* 0x000fca00078efcff */
[----:B------:R-:W-:Y:S01]  /*e4c0*/  STG.E.U8 desc[UR36][R2.64], R5 ;  /* 0x0000000502007986 */ /* 0x000fe2000c101124 */
[----:B------:R-:W-:Y:S05]  /*e4d0*/  EXIT ;  /* 0x000000000000794d */ /* 0x000fea0003800000 */
.L_x_6788:
[----:B------:R-:W-:-:S05]  /*e4e0*/  F2FP.BF16.F32.PACK_AB R24, RZ, R24 ;  /* 0x00000018ff18723e */ /* 0x000fca00000010ff */
[----:B------:R-:W-:Y:S01]  /*e4f0*/  STG.E.U16 desc[UR36][R2.64], R24 ;  /* 0x0000001802007986 */ /* 0x000fe2000c101524 */
[----:B------:R-:W-:Y:S05]  /*e500*/  EXIT ;  /* 0x000000000000794d */ /* 0x000fea0003800000 */
.L_x_6785:
        /* <DEDUP_REMOVED lines=8> */
[----:B--2---:R-:W0:Y:S02]  /*e590*/  F2I.FTZ.U32.TRUNC.NTZ R5, R24 ;  /* 0x0000001800057305 */ /* 0x004e24000021f000 */
[----:B0-----:R-:W-:Y:S01]  /*e5a0*/  STG.E.U16 desc[UR36][R2.64], R5 ;  /* 0x0000000502007986 */ /* 0x001fe2000c101524 */
[----:B------:R-:W-:Y:S05]  /*e5b0*/  EXIT ;  /* 0x000000000000794d */ /* 0x000fea0003800000 */
.L_x_6797:
[----:B--2---:R-:W-:Y:S01]  /*e5c0*/  LOP3.LUT R5, R24, 0x7fffffff, RZ, 0xc0, !PT ;  /* 0x7fffffff18057812 */ /* 0x004fe200078ec0ff */
        /* <DEDUP_REMOVED lines=15> */
.L_x_6800:
[----:B------:R-:W-:-:S04]  /*e6c0*/  LOP3.LUT R24, R24, 0x80000000, RZ, 0xc0, !PT ;  /* 0x8000000018187812 */ /* 0x000fc800078ec0ff */
[----:B------:R-:W-:-:S04]  /*e6d0*/  SHF.R.U32.HI R5, RZ, 0x18, R24 ;  /* 0x00000018ff057819 */ /* 0x000fc80000011618 */
[----:B------:R-:W-:-:S04]  /*e6e0*/  LOP3.LUT R4, R4, R5, RZ, 0xfc, !PT ;  /* 0x0000000504047212 */ /* 0x000fc800078efcff */
[----:B------:R-:W-:-:S07]  /*e6f0*/  PRMT R0, R4, 0x7610, R0 ;  /* 0x0000761004007816 */ /* 0x000fce0000000000 */
.L_x_6799:
[----:B------:R-:W-:Y:S05]  /*e700*/  BSYNC B0 ;  /* 0x0000000000007941 */ /* 0x000fea0003800000 */
.L_x_6798:
[----:B------:R-:W-:Y:S01]  /*e710*/  STG.E.U8 desc[UR36][R2.64], R0 ;  /* 0x0000000002007986 */ /* 0x000fe2000c101124 */
[----:B------:R-:W-:Y:S05]  /*e720*/  EXIT ;  /* 0x000000000000794d */ /* 0x000fea0003800000 */
.L_x_6796:
        /* <DEDUP_REMOVED lines=16> */
.L_x_6803:
[----:B------:R-:W-:-:S04]  /*e830*/  LOP3.LUT R24, R24, 0x80000000, RZ, 0xc0, !PT ;  /* 0x8000000018187812 */ /* 0x000fc800078ec0ff */
[----:B------:R-:W-:-:S04]  /*e840*/  SHF.R.U32.HI R5, RZ, 0x18, R24 ;  /* 0x00000018ff057819 */ /* 0x000fc80000011618 */
[----:B------:R-:W-:-:S04]  /*e850*/  LOP3.LUT R4, R4, R5, RZ, 0xfc, !PT ;  /* 0x0000000504047212 */ /* 0x000fc800078efcff */
[----:B------:R-:W-:-:S07]  /*e860*/  PRMT R0, R4, 0x7610, R0 ;  /* 0x0000761004007816 */ /* 0x000fce0000000000 */
.L_x_6802:
[----:B------:R-:W-:Y:S05]  /*e870*/  BSYNC B0 ;  /* 0x0000000000007941 */ /* 0x000fea0003800000 */
.L_x_6801:
[----:B------:R-:W-:Y:S01]  /*e880*/  STG.E.U8 desc[UR36][R2.64], R0 ;  /* 0x0000000002007986 */ /* 0x000fe2000c101124 */
[----:B------:R-:W-:Y:S05]  /*e890*/  EXIT ;  /* 0x000000000000794d */ /* 0x000fea0003800000 */
.L_x_6795:
[----:B------:R-:W-:-:S13]  /*e8a0*/  ISETP.NE.AND P0, PT, R0, 0x1c, PT ;  /* 0x0000001c0000780c */ /* 0x000fda0003f05270 */
[----:B------:R-:W-:Y:S05]  /*e8b0*/  @!P0 BRA `(.L_x_6804) ;  /* 0x00000000009c8947 */ /* 0x000fea0003800000 */
[----:B------:R-:W-:-:S13]  /*e8c0*/  ISETP.NE.AND P0, PT, R0, 0x1d, PT ;  /* 0x0000001d0000780c */ /* 0x000fda0003f05270 */
[----:B------:R-:W-:Y:S05]  /*e8d0*/  @!P0 BRA `(.L_x_6805) ;  /* 0x0000000000888947 */ /* 0x000fea0003800000 */
[----:B------:R-:W-:-:S13]  /*e8e0*/  ISETP.NE.AND P0, PT, R0, 0x2c, PT ;  /* 0x0000002c0000780c */ /* 0x000fda0003f05270 */
[----:B------:R-:W-:Y:S05]  /*e8f0*/  @P0 BRA `(.L_x_6778) ;  /* 0x00000000003c0947 */ /* 0x000fea0003800000 */
[----:B--2---:R-:W-:-:S04]  /*e900*/  SHF.R.U32.HI R4, RZ, 0x17, R24 ;  /* 0x00000017ff047819 */ /* 0x004fc80000011618 */
        /* <DEDUP_REMOVED lines=14> */
.L_x_6778:
[----:B------:R-:W-:Y:S01]  /*e9f0*/  MOV R0, 0x0 ;  /* 0x0000000000007802 */ /* 0x000fe20000000f00 */
[----:B------:R-:W-:Y:S01]  /*ea00*/  ULDC.64 UR4, c[0x4][0x128] ;  /* 0x01004a0000047ab9 */ /* 0x000fe20000000a00 */
[----:B------:R-:W-:Y:S01]  /*ea10*/  ULDC.64 UR6, c[0x4][0x20] ;  /* 0x0100080000067ab9 */ /* 0x000fe20000000a00 */
[----:B--2---:R-:W-:Y:S01]  /*ea20*/  IMAD.U32 R4, RZ, RZ, UR4 ;  /* 0x00000004ff047e24 */ /* 0x004fe2000f8e00ff */
        /* <DEDUP_REMOVED lines=12> */
.L_x_6806:
[----:B------:R-:W-:Y:S05]  /*eaf0*/  EXIT ;  /* 0x000000000000794d */ /* 0x000fea0003800000 */
.L_x_6805:
[----:B------:R-:W0:Y:S02]  /*eb00*/  F2I.U64.TRUNC R24, R24 ;  /* 0x0000001800187311 */ /* 0x000e24000020d800 */
[----:B0-----:R-:W-:Y:S01]  /*eb10*/  STG.E.64 desc[UR36][R2.64], R24 ;  /* 0x0000001802007986 */ /* 0x001fe2000c101b24 */
[----:B------:R-:W-:Y:S05]  /*eb20*/  EXIT ;  /* 0x000000000000794d */ /* 0x000fea0003800000 */
.L_x_6804:
[----:B--2---:R-:W0:Y:S02]  /*eb30*/  F2I.FTZ.U32.TRUNC.NTZ R5, R24 ;  /* 0x0000001800057305 */ /* 0x004e24000021f000 */
[----:B0-----:R-:W-:Y:S01]  /*eb40*/  STG.E desc[UR36][R2.64], R5 ;  /* 0x0000000502007986 */ /* 0x001fe2000c101924 */
[----:B------:R-:W-:Y:S05]  /*eb50*/  EXIT ;  /* 0x000000000000794d */ /* 0x000fea0003800000 */
.L_x_6807:
        /* <DEDUP_REMOVED lines=10> */
.L_x_8005:


//--------------------- .text._ZN2at6native18elementwise_kernelILi128ELi2EZNS0_22gpu_kernel_impl_nocastIZZZNS0_44_GLOBAL__N__40a83637_7_Lerp_cu_f5210f67_358318lerp_tensor_kernelERNS_18TensorIteratorBaseEENKUlvE0_clEvENKUlvE0_clEvEUlfffE_EEvS5_RKT_EUliE_EEviT1_ --------------------------
	.section	.text._ZN2at6native18elementwise_kernelILi128ELi2EZNS0_22gpu_kernel_impl_nocastIZZZNS0_44_GLOBAL__N__40a83637_7_Lerp_cu_f5210f67_358318lerp_tensor_kernelERNS_18TensorIteratorBaseEENKUlvE0_clEvENKUlvE0_clEvEUlfffE_EEvS5_RKT_EUliE_EEviT1_,"ax",@progbits
	.align	128
        .global         _ZN2at6native18elementwise_kernelILi128ELi2EZNS0_22gpu_kernel_impl_nocastIZZZNS0_44_GLOBAL__N__40a83637_7_Lerp_cu_f5210f67_358318lerp_tensor_kernelERNS_18TensorIteratorBaseEENKUlvE0_clEvENKUlvE0_clEvEUlfffE_EEvS5_RKT_EUliE_EEviT1_
        .type           _ZN2at6native18elementwise_kernelILi128ELi2EZNS0_22gpu_kernel_impl_nocastIZZZNS0_44_GLOBAL__N__40a83637_7_Lerp_cu_f5210f67_358318lerp_tensor_kernelERNS_18TensorIteratorBaseEENKUlvE0_clEvENKUlvE0_clEvEUlfffE_EEvS5_RKT_EUliE_EEviT1_,@function
        .size           _ZN2at6native18elementwise_kernelILi128ELi2EZNS0_22gpu_kernel_impl_nocastIZZZNS0_44_GLOBAL__N__40a83637_7_Lerp_cu_f5210f67_358318lerp_tensor_kernelERNS_18TensorIteratorBaseEENKUlvE0_clEvENKUlvE0_clEvEUlfffE_EEvS5_RKT_EUliE_EEviT1_,(.L_x_8006 - _ZN2at6native18elementwise_kernelILi128ELi2EZNS0_22gpu_kernel_impl_nocastIZZZNS0_44_GLOBAL__N__40a83637_7_Lerp_cu_f5210f67_358318lerp_tensor_kernelERNS_18TensorIteratorBaseEENKUlvE0_clEvENKUlvE0_clEvEUlfffE_EEvS5_RKT_EUliE_EEviT1_)
        .other          _ZN2at6native18elementwise_kernelILi128ELi2EZNS0_22gpu_kernel_impl_nocastIZZZNS0_44_GLOBAL__N__40a83637_7_Lerp_cu_f5210f67_358318lerp_tensor_kernelERNS_18TensorIteratorBaseEENKUlvE0_clEvENKUlvE0_clEvEUlfffE_EEvS5_RKT_EUliE_EEviT1_,@"STO_CUDA_ENTRY STV_DEFAULT"
_ZN2at6native18elementwise_kernelILi128ELi2EZNS0_22gpu_kernel_impl_nocastIZZZNS0_44_GLOBAL__N__40a83637_7_Lerp_cu_f5210f67_358318lerp_tensor_kernelERNS_18TensorIteratorBaseEENKUlvE0_clEvENKUlvE0_clEvEUlfffE_EEvS5_RKT_EUliE_EEviT1_:
.text._ZN2at6native18elementwise_kernelILi128ELi2EZNS0_22gpu_kernel_impl_nocastIZZZNS0_44_GLOBAL__N__40a83637_7_Lerp_cu_f5210f67_358318lerp_tensor_kernelERNS_18TensorIteratorBaseEENKUlvE0_clEvENKUlvE0_clEvEUlfffE_EEvS5_RKT_EUliE_EEviT1_:
        /* <DEDUP_REMOVED lines=11> */
[----:B------:R-:W-:Y:S02]  /*00b0*/  CS2R R4, SRZ ;  /* 0x0000000000047805 */ /* 0x000fe4000001ff00 */
[----:B------:R-:W-:Y:S02]  /*00c0*/  CS2R R2, SRZ ;  /* 0x0000000000027805 */ /* 0x000fe4000001ff00 */
[----:B0-----:R-:W-:-:S13]  /*00d0*/  ISETP.NE.AND P0, PT, R10, RZ, PT ;  /* 0x000000ff0a00720c */ /* 0x001fda0003f05270 */
[----:B------:R-:W-:Y:S05]  /*00e0*/  @!P0 BRA `(.L_x_6810) ;  /* 0x0000001400d48947 */ /* 0x000fea0003800000 */
[----:B------:R-:W-:Y:S01]  /*00f0*/  HFMA2.MMA R2, -RZ, RZ, 0, 0 ;  /* 0x00000000ff027435 */ /* 0x000fe200000001ff */
[----:B------:R-:W-:Y:S01]  /*0100*/  MOV R3, R11 ;  /* 0x0000000b00037202 */ /* 0x000fe20000000f00 */
[----:B------:R-:W-:Y:S01]  /*0110*/  ULDC.64 UR8, c[0x0][0x220] ;  /* 0x0000880000087ab9 */ /* 0x000fe20000000a00 */
[----:B------:R-:W-:Y:S01]  /*0120*/  ISETP.NE.AND P0, PT, R10, 0x1, PT ;  /* 0x000000010a00780c */ /* 0x000fe20003f05270 */
[----:B------:R-:W-:Y:S01]  /*0130*/  ULDC UR7, c[0x0][0x21c] ;  /* 0x0000870000077ab9 */ /* 0x000fe20000000800 */
[----:B------:R-:W-:-:S05]  /*0140*/  ULDC.64 UR10, c[0x0][0x350] ;  /* 0x0000d400000a7ab9 */ /* 0x000fca0000000a00 */
        /* <DEDUP_REMOVED lines=348> */
[----:B------:R-:W-:-:S03]  /*1710*/  @P0 MOV R12, RZ ;  /* 0x000000ff000c0202 */ /* 0x000fc60000000f00 */
[----:B------:R-:W1:Y:S08]  /*1720*/  @P0 LDC R17, c[0x0][0x33c] ;  /* 0x0000cf00ff110b82 */ /* 0x000e700000000800 */
[----:B------:R-:W2:Y:S08]  /*1730*/  @P0 LDC.64 R8, c[0x0][0x4c8] ;  /* 0x00013200ff080b82 */ /* 0x000eb00000000a00 */
[----:B------:R-:W3:Y:S01]  /*1740*/  @P0 LDC.64 R10, c[0x0][0x4d0] ;  /* 0x00013400ff0a0b82 */ /* 0x000ee20000000a00 */
        /* <DEDUP_REMOVED lines=9> */
[C---:B------:R-:W-:Y:S02]  /*17e0*/  IMAD R5, R6.reuse, UR10, R5 ;  /* 0x0000000a06057c24 */ /* 0x040fe4000f8e0205 */
[----:B------:R-:W-:-:S02]  /*17f0*/  IMAD R4, R6, UR11, R4 ;  /* 0x0000000b06047c24 */ /* 0x000fc4000f8e0204 */
[C---:B--2---:R-:W-:Y:S02]  /*1800*/  @P0 IMAD R3, R12.reuse, R8, R3 ;  /* 0x000000080c030224 */ /* 0x044fe400078e0203 */
[C---:B------:R-:W-:Y:S02]  /*1810*/  @P0 IMAD R2, R12.reuse, R9, R2 ;  /* 0x000000090c020224 */ /* 0x040fe400078e0202 */
[C---:B---3--:R-:W-:Y:S02]  /*1820*/  @P0 IMAD R5, R12.reuse, R10, R5 ;  /* 0x0000000a0c050224 */ /* 0x048fe400078e0205 */
[----:B------:R-:W-:-:S07]  /*1830*/  @P0 IMAD R4, R12, R11, R4 ;  /* 0x0000000b0c040224 */ /* 0x000fce00078e0204 */
.L_x_6810:
        /* <DEDUP_REMOVED lines=8> */
[----:B------:R-:W2:Y:S01]  /*18c0*/  LDG.E R4, desc[UR4][R4.64] ;  /* 0x0000000404047981 */ /* 0x000ea2000c1e1900 */
[----:B------:R-:W-:Y:S01]  /*18d0*/  IADD3.X R9, RZ, UR9, RZ, P0, !PT ;  /* 0x00000009ff097c10 */ /* 0x000fe200087fe4ff */
[----:B------:R-:W-:-:S02]  /*18e0*/  ULDC.64 UR8, c[0x0][0x4d8] ;  /* 0x0001360000087ab9 */ /* 0x000fc40000000a00 */
[----:B------:R-:W3:Y:S04]  /*18f0*/  LDG.E R6, desc[UR4][R6.64] ;  /* 0x0000000406067981 */ /* 0x000ee8000c1e1900 */
[----:B------:R-:W3:Y:S01]  /*1900*/  LDG.E R9, desc[UR4][R8.64] ;  /* 0x0000000408097981 */ /* 0x000ee2000c1e1900 */
[----:B------:R-:W-:-:S04]  /*1910*/  IADD3 R2, P1, R3, UR8, RZ ;  /* 0x0000000803027c10 */ /* 0x000fc8000ff3e0ff */
[----:B------:R-:W-:Y:S02]  /*1920*/  IADD3.X R3, RZ, UR9, RZ, P1, !PT ;  /* 0x00000009ff037c10 */ /* 0x000fe40008ffe4ff */
[C---:B--2---:R-:W-:Y:S01]  /*1930*/  FSETP.GEU.FTZ.AND P0, PT, |R4|.reuse, 0.5, PT ;  /* 0x3f0000000400780b */ /* 0x044fe20003f1e200 */
[----:B------:R-:W-:Y:S01]  /*1940*/  FADD.FTZ R10, -R4, 1 ;  /* 0x3f800000040a7421 */ /* 0x000fe20000010100 */
[----:B---3--:R-:W-:-:S04]  /*1950*/  FADD.FTZ R11, R6, -R9 ;  /* 0x80000009060b7221 */ /* 0x008fc80000010000 */
[----:B------:R-:W-:-:S07]  /*1960*/  FFMA.FTZ R13, R4, R11, R9 ;  /* 0x0000000b040d7223 */ /* 0x000fce0000010009 */
[----:B------:R-:W-:-:S05]  /*1970*/  @P0 FFMA.FTZ R13, -R11, R10, R6 ;  /* 0x0000000a0b0d0223 */ /* 0x000fca0000010106 */
[----:B------:R0:W-:Y:S01]  /*1980*/  STG.E desc[UR4][R2.64], R13 ;  /* 0x0000000d02007986 */ /* 0x0001e2000c101904 */
[----:B------:R-:W-:-:S07]  /*1990*/  IADD3 R11, R0, 0x80, RZ ;  /* 0x00000080000b7810 */ /* 0x000fce0007ffe0ff */
.L_x_6809:
[----:B------:R-:W-:Y:S05]  /*19a0*/  BSYNC B0 ;  /* 0x0000000000007941 */ /* 0x000fea0003800000 */
.L_x_6808:
[----:B------:R-:W-:-:S13]  /*19b0*/  ISETP.GE.AND P0, PT, R11, UR6, PT ;  /* 0x000000060b007c0c */ /* 0x000fda000bf06270 */
[----:B------:R-:W-:Y:S05]  /*19c0*/  @P0 EXIT ;  /* 0x000000000000094d */ /* 0x000fea0003800000 */
[----:B------:R-:W1:Y:S01]  /*19d0*/  LDC R4, c[0x0][0x218] ;  /* 0x00008600ff047b82 */ /* 0x000e620000000800 */
[----:B------:R-:W-:Y:S01]  /*19e0*/  HFMA2.MMA R5, -RZ, RZ, 0, 0 ;  /* 0x00000000ff057435 */ /* 0x000fe200000001ff */
[----:B0-----:R-:W-:Y:S02]  /*19f0*/  CS2R R2, SRZ ;  /* 0x0000000000027805 */ /* 0x001fe4000001ff00 */
[----:B------:R-:W-:Y:S02]  /*1a00*/  MOV R0, RZ ;  /* 0x000000ff00007202 */ /* 0x000fe40000000f00 */
[----:B-1----:R-:W-:-:S13]  /*1a10*/  ISETP.NE.AND P0, PT, R4, RZ, PT ;  /* 0x000000ff0400720c */ /* 0x002fda0003f05270 */
[----:B------:R-:W-:Y:S05]  /*1a20*/  @!P0 BRA `(.L_x_6811) ;  /* 0x0000001400d48947 */ /* 0x000fea0003800000 */
[----:B------:R-:W-:Y:S01]  /*1a30*/  MOV R2, RZ ;  /* 0x000000ff00027202 */ /* 0x000fe20000000f00 */
[----:B------:R-:W-:Y:S01]  /*1a40*/  ULDC.64 UR6, c[0x0][0x220] ;  /* 0x0000880000067ab9 */ /* 0x000fe20000000a00 */
[----:B------:R-:W-:Y:S01]  /*1a50*/  MOV R3, R11 ;  /* 0x0000000b00037202 */ /* 0x000fe20000000f00 */
[----:B------:R-:W-:Y:S01]  /*1a60*/  ULDC.64 UR8, c[0x0][0x350] ;  /* 0x0000d40000087ab9 */ /* 0x000fe20000000a00 */
        /* <DEDUP_REMOVED lines=345> */
[----:B------:R-:W-:-:S04]  /*3000*/  ULDC UR6, c[0x0][0x338] ;  /* 0x0000ce0000067ab9 */ /* 0x000fc80000000800 */
[----:B------:R-:W-:-:S05]  /*3010*/  IMAD.HI.U32 R12, R7, UR9, R6 ;  /* 0x00000009070c7c27 */ /* 0x000fca000f8e0006 */
[----:B------:R-:W-:Y:S01]  /*3020*/  SHF.R.U32.HI R13, RZ, UR6, R12 ;  /* 0x00000006ff0d7c19 */ /* 0x000fe2000801160c */
[----:B------:R-:W0:Y:S01]  /*3030*/  @P0 LDC.64 R14, c[0x0][0x340] ;  /* 0x0000d000ff0e0b82 */ /* 0x000e220000000a00 */
[----:B------:R-:W-:Y:S01]  /*3040*/  @P0 MOV R12, RZ ;  /* 0x000000ff000c0202 */ /* 0x000fe20000000f00 */
[----:B------:R-:W-:Y:S01]  /*3050*/  ULDC.64 UR6, c[0x0][0x4b8] ;  /* 0x00012e0000067ab9 */ /* 0x000fe20000000a00 */
        /* <DEDUP_REMOVED lines=18> */
.L_x_6811:
        /* <DEDUP_REMOVED lines=20> */
[----:B------:R-:W-:Y:S01]  /*32c0*/  STG.E desc[UR4][R2.64], R13 ;  /* 0x0000000d02007986 */ /* 0x000fe2000c101904 */
[----:B------:R-:W-:Y:S05]  /*32d0*/  EXIT ;  /* 0x000000000000794d */ /* 0x000fea0003800000 */
.L_x_6812:
        /* <DEDUP_REMOVED lines=10> */
.L_x_8006:


//--------------------- .text._ZN2at6native27unrolled_elementwise_kernelIZZZNS0_44_GLOBAL__N__40a83637_7_Lerp_cu_f5210f67_358318lerp_tensor_kernelERNS_18TensorIteratorBaseEENKUlvE0_clEvENKUlvE0_clEvEUlfffE_St5arrayIPcLm4EELi4E23TrivialOffsetCalculatorILi3EjESB_ILi1EjENS0_6memory15LoadWithoutCastENSE_16StoreWithoutCastEEEviT_T0_T2_T3_T4_T5_ --------------------------
	.section	.text._ZN2at6native27unrolled_elementwise_kernelIZZZNS0_44_GLOBAL__N__40a83637_7_Lerp_cu_f5210f67_358318lerp_tensor_kernelERNS_18TensorIteratorBaseEENKUlvE0_clEvENKUlvE0_clEvEUlfffE_St5arrayIPcLm4EELi4E23TrivialOffsetCalculatorILi3EjESB_ILi1EjENS0_6memory15LoadWithoutCastENSE_16StoreWithoutCastEEEviT_T0_T2_T3_T4_T5_,"ax",@progbits
	.align	128
        .global         _ZN2at6native27unrolled_elementwise_kernelIZZZNS0_44_GLOBAL__N__40a83637_7_Lerp_cu_f5210f67_358318lerp_tensor_kernelERNS_18TensorIteratorBaseEENKUlvE0_clEvENKUlvE0_clEvEUlfffE_St5arrayIPcLm4EELi4E23TrivialOffsetCalculatorILi3EjESB_ILi1EjENS0_6memory15LoadWithoutCastENSE_16StoreWithoutCastEEEviT_T0_T2_T3_T4_T5_
        .type           _ZN2at6native27unrolled_elementwise_kernelIZZZNS0_44_GLOBAL__N__40a83637_7_Lerp_cu_f5210f67_358318lerp_tensor_kernelERNS_18TensorIteratorBaseEENKUlvE0_clEvENKUlvE0_clEvEUlfffE_St5arrayIPcLm4EELi4E23TrivialOffsetCalculatorILi3EjESB_ILi1EjENS0_6memory15LoadWithoutCastENSE_16StoreWithoutCastEEEviT_T0_T2_T3_T4_T5_,@function
        .size           _ZN2at6native27unrolled_elementwise_kernelIZZZNS0_44_GLOBAL__N__40a83637_7_Lerp_cu_f5210f67_358318lerp_tensor_kernelERNS_18TensorIteratorBaseEENKUlvE0_clEvENKUlvE0_clEvEUlfffE_St5arrayIPcLm4EELi4E23TrivialOffsetCalculatorILi3EjESB_ILi1EjENS0_6memory15LoadWithoutCastENSE_16StoreWithoutCastEEEviT_T0_T2_T3_T4_T5_,(.L_x_8007 - _ZN2at6native27unrolled_elementwise_kernelIZZZNS0_44_GLOBAL__N__40a83637_7_Lerp_cu_f5210f67_358318lerp_tensor_kernelERNS_18TensorIteratorBaseEENKUlvE0_clEvENKUlvE0_clEvEUlfffE_St5arrayIPcLm4EELi4E23TrivialOffsetCalculatorILi3EjESB_ILi1EjENS0_6memory15LoadWithoutCastENSE_16StoreWithoutCastEEEviT_T0_T2_T3_T4_T5_)
        .other          _ZN2at6native27unrolled_elementwise_kernelIZZZNS0_44_GLOBAL__N__40a83637_7_Lerp_cu_f5210f67_358318lerp_tensor_kernelERNS_18TensorIteratorBaseEENKUlvE0_clEvENKUlvE0_clEvEUlfffE_St5arrayIPcLm4EELi4E23TrivialOffsetCalculatorILi3EjESB_ILi1EjENS0_6memory15LoadWithoutCastENSE_16StoreWithoutCastEEEviT_T0_T2_T3_T4_T5_,@"STO_CUDA_ENTRY STV_DEFAULT"
_ZN2at6native27unrolled_elementwise_kernelIZZZNS0_44_GLOBAL__N__40a83637_7_Lerp_cu_f5210f67_358318lerp_tensor_kernelERNS_18TensorIteratorBaseEENKUlvE0_clEvENKUlvE0_clEvEUlfffE_St5arrayIPcLm4EELi4E23TrivialOffsetCalculatorILi3EjESB_ILi1EjENS0_6memory15LoadWithoutCastENSE_16StoreWithoutCastEEEviT_T0_T2_T3_T4_T5_:
.text._ZN2at6native27unrolled_elementwise_kernelIZZZNS0_44_GLOBAL__N__40a83637_7_Lerp_cu_f5210f67_358318lerp_tensor_kernelERNS_18TensorIteratorBaseEENKUlvE0_clEvENKUlvE0_clEvEUlfffE_St5arrayIPcLm4EELi4E23TrivialOffsetCalculatorILi3EjESB_ILi1EjENS0_6memory15LoadWithoutCastENSE_16StoreWithoutCastEEEviT_T0_T2_T3_T4_T5_:
[----:B------:R-:W-:Y:S01]  /*0000*/  LDC R1, c[0x0][0x28] ;  /* 0x00000a00ff017b82 */ /* 0x000fe20000000800 */
[----:B------:R-:W0:Y:S07]  /*0010*/  S2R R3, SR_CTAID.X ;  /* 0x0000000000037919 */ /* 0x000e2e0000002500 */
[----:B------:R-:W0:Y:S01]  /*0020*/  LDC R0, c[0x0][0x210] ;  /* 0x00008400ff007b82 */ /* 0x000e220000000800 */
[----:B------:R-:W-:Y:S01]  /*0030*/  HFMA2.MMA R2, -RZ, RZ, 0, 0 ;  /* 0x00000000ff027435 */ /* 0x000fe200000001ff */
[----:B------:R-:W-:Y:S01]  /*0040*/  ULDC.64 UR4, c[0x0][0x208] ;  /* 0x0000820000047ab9 */ /* 0x000fe20000000a00 */
[----:B------:R-:W1:Y:S01]  /*0050*/  S2R R22, SR_TID.X ;  /* 0x0000000000167919 */ /* 0x000e620000002100 */
[----:B------:R-:W-:Y:S01]  /*0060*/  CS2R R8, SRZ ;  /* 0x0000000000087805 */ /* 0x000fe2000001ff00 */
[----:B0-----:R-:W-:Y:S01]  /*0070*/  IMAD R5, R3, -0x200, R0 ;  /* 0xfffffe0003057824 */ /* 0x001fe200078e0200 */
[----:B-1----:R-:W-:-:S04]  /*0080*/  MOV R0, R22 ;  /* 0x0000001600007202 */ /* 0x002fc80000000f00 */
[----:B------:R-:W-:-:S13]  /*0090*/  ISETP.GE.AND P0, PT, R22, R5, PT ;  /* 0x000000051600720c */ /* 0x000fda0003f06270 */
[----:B------:R-:W-:Y:S01]  /*00a0*/  @!P0 LEA R15, R3, R0, 0x9 ;  /* 0x00000000030f8211 */ /* 0x000fe200078e48ff */
[----:B------:R-:W0:Y:S01]  /*00b0*/  @!P0 LDC.64 R12, c[0x0][0x220] ;  /* 0x00008800ff0c8b82 */ /* 0x000e220000000a00 */
[----:B------:R-:W-:-:S04]  /*00c0*/  @!P0 IADD3 R0, R0, 0x80, RZ ;  /* 0x0000008000008810 */ /* 0x000fc80007ffe0ff */
[----:B------:R-:W-:-:S03]  /*00d0*/  ISETP.GE.AND P1, PT, R0, R5, PT ;  /* 0x000000050000720c */ /* 0x000fc60003f26270 */
[----:B------:R-:W1:Y:S08]  /*00e0*/  @!P0 LDC.64 R28, c[0x0][0x230] ;  /* 0x00008c00ff1c8b82 */ /* 0x000e700000000a00 */
[----:B------:R-:W2:Y:S02]  /*00f0*/  @!P0 LDC.64 R24, c[0x0][0x228] ;  /* 0x00008a00ff188b82 */ /* 0x000ea40000000a00 */
[----:B------:R-:W-:Y:S01]  /*0100*/  @!P1 IMAD R27, R3, 0x200, R0 ;  /* 0x00000200031b9824 */ /* 0x000fe200078e0200 */
[----:B------:R-:W-:-:S04]  /*0110*/  @!P1 IADD3 R0, R0, 0x80, RZ ;  /* 0x0000008000009810 */ /* 0x000fc80007ffe0ff */
[----:B------:R-:W-:Y:S01]  /*0120*/  ISETP.GE.AND P3, PT, R0, R5, PT ;  /* 0x000000050000720c */ /* 0x000fe20003f66270 */
[C---:B0-----:R-:W-:Y:S01]  /*0130*/  @!P0 IMAD.WIDE.U32 R12, R15.reuse, 0x4, R12 ;  /* 0x000000040f0c8825 */ /* 0x041fe200078e000c */
[----:B------:R-:W-:Y:S01]  /*0140*/  MOV R23, RZ ;  /* 0x000000ff00177202 */ /* 0x000fe20000000f00 */
[----:B------:R-:W0:Y:S03]  /*0150*/  @!P1 LDC.64 R10, c[0x0][0x230] ;  /* 0x00008c00ff0a9b82 */ /* 0x000e260000000a00 */
[----:B------:R3:W4:Y:S01]  /*0160*/  @!P0 LDG.E R2, desc[UR4][R12.64] ;  /* 0x000000040c028981 */ /* 0x000722000c1e1900 */
[----:B-1----:R-:W-:-:S04]  /*0170*/  @!P0 IMAD.WIDE.U32 R28, R15, 0x4, R28 ;  /* 0x000000040f1c8825 */ /* 0x002fc800078e001c */
[----:B------:R-:W1:Y:S01]  /*0180*/  @!P1 LDC.64 R20, c[0x0][0x220] ;  /* 0x00008800ff149b82 */ /* 0x000e620000000a00 */
[----:B------:R3:W4:Y:S01]  /*0190*/  @!P0 LDG.E R23, desc[UR4][R28.64] ;  /* 0x000000041c178981 */ /* 0x000722000c1e1900 */
[----:B--2---:R-:W-:-:S06]  /*01a0*/  @!P0 IMAD.WIDE.U32 R24, R15, 0x4, R24 ;  /* 0x000000040f188825 */ /* 0x004fcc00078e0018 */
[----:B---3--:R-:W2:Y:S01]  /*01b0*/  @!P3 LDC.64 R12, c[0x0][0x230] ;  /* 0x00008c00ff0cbb82 */ /* 0x008ea20000000a00 */
[----:B------:R3:W4:Y:S07]  /*01c0*/  @!P0 LDG.E R9, desc[UR4][R24.64] ;  /* 0x0000000418098981 */ /* 0x00072e000c1e1900 */
[----:B------:R-:W1:Y:S08]  /*01d0*/  @!P3 LDC.64 R16, c[0x0][0x220] ;  /* 0x00008800ff10bb82 */ /* 0x000e700000000a00 */
[----:B------:R-:W1:Y:S08]  /*01e0*/  @!P3 LDC.64 R18, c[0x0][0x228] ;  /* 0x00008a00ff12bb82 */ /* 0x000e700000000a00 */
[----:B------:R-:W1:Y:S01]  /*01f0*/  @!P1 LDC.64 R14, c[0x0][0x228] ;  /* 0x00008a00ff0e9b82 */ /* 0x000e620000000a00 */
[----:B------:R-:W-:Y:S01]  /*0200*/  @!P3 IMAD R29, R3, 0x200, R0 ;  /* 0x00000200031db824 */ /* 0x000fe200078e0200 */
[----:B---3--:R-:W-:Y:S01]  /*0210*/  CS2R R24, SRZ ;  /* 0x0000000000187805 */ /* 0x008fe2000001ff00 */
[----:B0-----:R-:W-:-:S04]  /*0220*/  @!P1 IMAD.WIDE.U32 R10, R27, 0x4, R10 ;  /* 0x000000041b0a9825 */ /* 0x001fc800078e000a */
[C---:B--2---:R-:W-:Y:S01]  /*0230*/  @!P3 IMAD.WIDE.U32 R12, R29.reuse, 0x4, R12 ;  /* 0x000000041d0cb825 */ /* 0x044fe200078e000c */
[----:B------:R0:W2:Y:S03]  /*0240*/  @!P1 LDG.E R25, desc[UR4][R10.64] ;  /* 0x000000040a199981 */ /* 0x0000a6000c1e1900 */
[C---:B-1----:R-:W-:Y:S01]  /*0250*/  @!P3 IMAD.WIDE.U32 R16, R29.reuse, 0x4, R16 ;  /* 0x000000041d10b825 */ /* 0x042fe200078e0010 */
[----:B------:R1:W3:Y:S03]  /*0260*/  @!P3 LDG.E R24, desc[UR4][R12.64] ;  /* 0x000000040c18b981 */ /* 0x0002e6000c1e1900 */
[----:B------:R-:W-:Y:S01]  /*0270*/  @!P3 IMAD.WIDE.U32 R18, R29, 0x4, R18 ;  /* 0x000000041d12b825 */ /* 0x000fe200078e0012 */
[----:B------:R-:W-:-:S03]  /*0280*/  HFMA2.MMA R29, -RZ, RZ, 0, 0 ;  /* 0x00000000ff1d7435 */ /* 0x000fc600000001ff */
[----:B------:R-:W-:-:S04]  /*0290*/  @!P1 IMAD.WIDE.U32 R20, R27, 0x4, R20 ;  /* 0x000000041b149825 */ /* 0x000fc800078e0014 */
[----:B------:R-:W-:Y:S01]  /*02a0*/  @!P1 IMAD.WIDE.U32 R14, R27, 0x4, R14 ;  /* 0x000000041b0e9825 */ /* 0x000fe200078e000e */
[----:B------:R-:W-:Y:S01]  /*02b0*/  CS2R R26, SRZ ;  /* 0x00000000001a7805 */ /* 0x000fe2000001ff00 */
[----:B------:R1:W3:Y:S04]  /*02c0*/  @!P1 LDG.E R8, desc[UR4][R20.64] ;  /* 0x0000000414089981 */ /* 0x0002e8000c1e1900 */
[----:B------:R-:W3:Y:S04]  /*02d0*/  @!P1 LDG.E R29, desc[UR4][R14.64] ;  /* 0x000000040e1d9981 */ /* 0x000ee8000c1e1900 */
[----:B------:R-:W3:Y:S04]  /*02e0*/  @!P3 LDG.E R27, desc[UR4][R16.64] ;  /* 0x00000004101bb981 */ /* 0x000ee8000c1e1900 */
[----:B------:R-:W3:Y:S01]  /*02f0*/  @!P3 LDG.E R26, desc[UR4][R18.64] ;  /* 0x00000004121ab981 */ /* 0x000ee2000c1e1900 */
[----:B------:R-:W-:-:S04]  /*0300*/  @!P3 IADD3 R0, R0, 0x80, RZ ;  /* 0x000000800000b810 */ /* 0x000fc80007ffe0ff */
[----:B------:R-:W-:-:S13]  /*0310*/  ISETP.GE.AND P2, PT, R0, R5, PT ;  /* 0x000000050000720c */ /* 0x000fda0003f46270 */
[----:B0-----:R-:W0:Y:S01]  /*0320*/  @!P2 LDC.64 R10, c[0x0][0x230] ;  /* 0x00008c00ff0aab82 */ /* 0x001e220000000a00 */
[----:B------:R-:W-:Y:S01]  /*0330*/  @!P2 LEA R28, R3, R0, 0x9 ;  /* 0x00000000031ca211 */ /* 0x000fe200078e48ff */
[----:B------:R-:W-:-:S06]  /*0340*/  IMAD.MOV.U32 R0, RZ, RZ, RZ ;  /* 0x000000ffff007224 */ /* 0x000fcc00078e00ff */
[----:B-1----:R-:W1:Y:S08]  /*0350*/  @!P2 LDC.64 R12, c[0x0][0x228] ;  /* 0x00008a00ff0cab82 */ /* 0x002e700000000a00 */
[----:B------:R-:W1:Y:S01]  /*0360*/  @!P2 LDC.64 R20, c[0x0][0x220] ;  /* 0x00008800ff14ab82 */ /* 0x000e620000000a00 */
[----:B0-----:R-:W-:-:S05]  /*0370*/  @!P2 IMAD.WIDE.U32 R10, R28, 0x4, R10 ;  /* 0x000000041c0aa825 */ /* 0x001fca00078e000a */
[----:B------:R0:W5:Y:S02]  /*0380*/  @!P2 LDG.E R0, desc[UR4][R10.64] ;  /* 0x000000040a00a981 */ /* 0x000164000c1e1900 */
[----:B0-----:R-:W0:Y:S01]  /*0390*/  @!P0 LDC.64 R10, c[0x0][0x218] ;  /* 0x00008600ff0a8b82 */ /* 0x001e220000000a00 */
[----:B------:R-:W-:Y:S01]  /*03a0*/  CS2R R14, SRZ ;  /* 0x00000000000e7805 */ /* 0x000fe2000001ff00 */
[----:B-1----:R-:W-:Y:S01]  /*03b0*/  @!P2 IMAD.WIDE.U32 R12, R28, 0x4, R12 ;  /* 0x000000041c0ca825 */ /* 0x002fe200078e000c */
[----:B------:R-:W-:-:S03]  /*03c0*/  MOV R16, R22 ;  /* 0x0000001600107202 */ /* 0x000fc60000000f00 */
[----:B------:R-:W-:Y:S01]  /*03d0*/  @!P2 IMAD.WIDE.U32 R20, R28, 0x4, R20 ;  /* 0x000000041c14a825 */ /* 0x000fe200078e0014 */
[----:B------:R1:W5:Y:S01]  /*03e0*/  @!P2 LDG.E R14, desc[UR4][R12.64] ;  /* 0x000000040c0ea981 */ /* 0x000362000c1e1900 */
[C---:B------:R-:W-:Y:S02]  /*03f0*/  IADD3 R18, R16.reuse, 0x100, RZ ;  /* 0x0000010010127810 */ /* 0x040fe40007ffe0ff */
[----:B------:R-:W-:Y:S01]  /*0400*/  IADD3 R28, R16, 0x80, RZ ;  /* 0x00000080101c7810 */ /* 0x000fe20007ffe0ff */
[----:B------:R0:W5:Y:S01]  /*0410*/  @!P2 LDG.E R15, desc[UR4][R20.64] ;  /* 0x00000004140fa981 */ /* 0x000162000c1e1900 */
[-C--:B------:R-:W-:Y:S02]  /*0420*/  ISETP.GE.AND P1, PT, R18, R5.reuse, PT ;  /* 0x000000051200720c */ /* 0x080fe40003f26270 */
[----:B-1----:R-:W-:Y:S02]  /*0430*/  @!P0 LEA R13, R3, R22, 0x9 ;  /* 0x00000016030d8211 */ /* 0x002fe400078e48ff */
[----:B------:R-:W-:-:S03]  /*0440*/  ISETP.GE.AND P2, PT, R28, R5, PT ;  /* 0x000000051c00720c */ /* 0x000fc60003f46270 */
[----:B0-----:R-:W-:Y:S01]  /*0450*/  @!P0 IMAD.WIDE.U32 R10, R13, 0x4, R10 ;  /* 0x000000040d0a8825 */ /* 0x001fe200078e000a */
[----:B------:R-:W-:Y:S01]  /*0460*/  BSSY B0, `(.L_x_6813) ;  /* 0x0000022000007945 */ /* 0x000fe20003800000 */
[----:B----4-:R-:W-:Y:S02]  /*0470*/  FSETP.GEU.AND P3, PT, |R23|, 0.5, !P0 ;  /* 0x3f0000001700780b */ /* 0x010fe4000476e200 */
[----:B------:R-:W-:-:S04]  /*0480*/  @!P0 FADD.FTZ R19, R9, -R2 ;  /* 0x8000000209138221 */ /* 0x000fc80000010000 */
[----:B------:R-:W-:Y:S01]  /*0490*/  @!P0 FFMA.FTZ R17, R19, R23, R2 ;  /* 0x0000001713118223 */ /* 0x000fe20000010002 */
[----:B------:R-:W-:-:S06]  /*04a0*/  @!P0 FADD.FTZ R2, -R23, 1 ;  /* 0x3f80000017028421 */ /* 0x000fcc0000010100 */
[----:B------:R-:W-:-:S05]  /*04b0*/  @P3 FFMA.FTZ R17, -R19, R2, R9 ;  /* 0x0000000213113223 */ /* 0x000fca0000010109 */
[----:B------:R-:W-:Y:S01]  /*04c0*/  @!P0 MOV R7, R17 ;  /* 0x0000001100078202 */ /* 0x000fe20000000f00 */
[----:B------:R-:W-:Y:S01]  /*04d0*/  VIADD R2, R16, 0x180 ;  /* 0x0000018010027836 */ /* 0x000fe20000000000 */
[----:B------:R-:W-:-:S03]  /*04e0*/  @!P0 MOV R16, R28 ;  /* 0x0000001c00108202 */ /* 0x000fc60000000f00 */
[----:B------:R0:W-:Y:S01]  /*04f0*/  @!P0 STG.E desc[UR4][R10.64], R7 ;  /* 0x000000070a008986 */ /* 0x0001e2000c101904 */
[----:B------:R-:W-:Y:S02]  /*0500*/  ISETP.GE.AND P3, PT, R16, R5, PT ;  /* 0x000000051000720c */ /* 0x000fe40003f66270 */
[----:B--2---:R-:W-:Y:S02]  /*0510*/  FSETP.GEU.AND P4, PT, |R25|, 0.5, !P2 ;  /* 0x3f0000001900780b */ /* 0x004fe4000578e200 */
[----:B---3--:R-:W-:Y:S01]  /*0520*/  FSETP.GEU.AND P5, PT, |R24|, 0.5, !P1 ;  /* 0x3f0000001800780b */ /* 0x008fe20004fae200 */
[----:B------:R-:W-:Y:S01]  /*0530*/  @!P2 FADD.FTZ R12, R29, -R8 ;  /* 0x800000081d0ca221 */ /* 0x000fe20000010000 */
[----:B------:R-:W-:-:S03]  /*0540*/  @!P1 FADD.FTZ R9, R26, -R27 ;  /* 0x8000001b1a099221 */ /* 0x000fc60000010000 */
[----:B------:R-:W-:Y:S01]  /*0550*/  @!P2 FFMA.FTZ R8, R12, R25, R8 ;  /* 0x000000190c08a223 */ /* 0x000fe20000010008 */
[----:B------:R-:W-:Y:S01]  /*0560*/  @!P2 FADD.FTZ R25, -R25, 1 ;  /* 0x3f8000001919a421 */ /* 0x000fe20000010100 */
[----:B------:R-:W-:Y:S01]  /*0570*/  @!P1 FFMA.FTZ R27, R9, R24, R27 ;  /* 0x00000018091b9223 */ /* 0x000fe2000001001b */
[----:B------:R-:W-:-:S03]  /*0580*/  @!P1 FADD.FTZ R24, -R24, 1 ;  /* 0x3f80000018189421 */ /* 0x000fc60000010100 */
[----:B------:R-:W-:Y:S02]  /*0590*/  @P4 FFMA.FTZ R8, -R12, R25, R29 ;  /* 0x000000190c084223 */ /* 0x000fe4000001011d */
[----:B------:R-:W-:Y:S02]  /*05a0*/  @P5 FFMA.FTZ R27, -R9, R24, R26 ;  /* 0x00000018091b5223 */ /* 0x000fe4000001011a */
[----:B------:R-:W-:-:S03]  /*05b0*/  @!P2 IMAD.MOV.U32 R4, RZ, RZ, R8 ;  /* 0x000000ffff04a224 */ /* 0x000fc600078e0008 */
[----:B------:R-:W-:Y:S01]  /*05c0*/  @!P1 MOV R6, R27 ;  /* 0x0000001b00069202 */ /* 0x000fe20000000f00 */
[----:B0-----:R-:W-:Y:S06]  /*05d0*/  @P3 BRA `(.L_x_6814) ;  /* 0x0000000000283947 */ /* 0x001fec0003800000 */
        /* <DEDUP_REMOVED lines=10> */
.L_x_6814:
[----:B------:R-:W-:Y:S05]  /*0680*/  BSYNC B0 ;  /* 0x0000000000007941 */ /* 0x000fea0003800000 */
.L_x_6813:
[-C--:B------:R-:W-:Y:S02]  /*0690*/  ISETP.GE.AND P1, PT, R16, R5.reuse, PT ;  /* 0x000000051000720c */ /* 0x080fe40003f26270 */
[----:B------:R-:W-:-:S11]  /*06a0*/  ISETP.GE.AND P0, PT, R2, R5, PT ;  /* 0x000000050200720c */ /* 0x000fd60003f06270 */
[----:B------:R-:W-:Y:S05]  /*06b0*/  @P1 EXIT ;  /* 0x000000000000194d */ /* 0x000fea0003800000 */
[----:B0-----:R-:W0:Y:S01]  /*06c0*/  LDC.64 R4, c[0x0][0x218] ;  /* 0x00008600ff047b82 */ /* 0x001e220000000a00 */
[----:B-----5:R-:W-:Y:S01]  /*06d0*/  FSETP.GEU.AND P1, PT, |R0|, 0.5, !P0 ;  /* 0x3f0000000000780b */ /* 0x020fe2000472e200 */
[--C-:B------:R-:W-:Y:S01]  /*06e0*/  @!P0 FADD.FTZ R2, R14, -R15.reuse ;  /* 0x8000000f0e028221 */ /* 0x100fe20000010000 */
        /* <DEDUP_REMOVED lines=8> */
.L_x_6815:
        /* <DEDUP_REMOVED lines=9> */
.L_x_8007:


//--------------------- .text._ZN2at6native29vectorized_elementwise_kernelILi2EZZZNS0_44_GLOBAL__N__40a83637_7_Lerp_cu_f5210f67_358318lerp_tensor_kernelERNS_18TensorIteratorBaseEENKUlvE0_clEvENKUlvE0_clEvEUlfffE_St5arrayIPcLm4EEEEviT0_T1_ --------------------------
	.section	.text._ZN2at6native29vectorized_elementwise_kernelILi2EZZZNS0_44_GLOBAL__N__40a83637_7_Lerp_cu_f5210f67_358318lerp_tensor_kernelERNS_18TensorIteratorBaseEENKUlvE0_clEvENKUlvE0_clEvEUlfffE_St5arrayIPcLm4EEEEviT0_T1_,"ax",@progbits
	.align	128
        .global         _ZN2at6native29vectorized_elementwise_kernelILi2EZZZNS0_44_GLOBAL__N__40a83637_7_Lerp_cu_f5210f67_358318lerp_tensor_kernelERNS_18TensorIteratorBaseEENKUlvE0_clEvENKUlvE0_clEvEUlfffE_St5arrayIPcLm4EEEEviT0_T1_
        .type           _ZN2at6native29vectorized_elementwise_kernelILi2EZZZNS0_44_GLOBAL__N__40a83637_7_Lerp_cu_f5210f67_358318lerp_tensor_kernelERNS_18TensorIteratorBaseEENKUlvE0_clEvENKUlvE0_clEvEUlfffE_St5arrayIPcLm4EEEEviT0_T1_,@function
        .size           _ZN2at6native29vectorized_elementwise_kernelILi2EZZZNS0_44_GLOBAL__N__40a83637_7_Lerp_cu_f5210f67_358318lerp_tensor_kernelERNS_18TensorIteratorBaseEENKUlvE0_clEvENKUlvE0_clEvEUlfffE_St5arrayIPcLm4EEEEviT0_T1_,(.L_x_8008 - _ZN2at6native29vectorized_elementwise_kernelILi2EZZZNS0_44_GLOBAL__N__40a83637_7_Lerp_cu_f5210f67_358318lerp_tensor_kernelERNS_18TensorIteratorBaseEENKUlvE0_clEvENKUlvE0_clEvEUlfffE_St5arrayIPcLm4EEEEviT0_T1_)
        .other          _ZN2at6native29vectorized_elementwise_kernelILi2EZZZNS0_44_GLOBAL__N__40a83637_7_Lerp_cu_f5210f67_358318lerp_tensor_kernelERNS_18TensorIteratorBaseEENKUlvE0_clEvENKUlvE0_clEvEUlfffE_St5arrayIPcLm4EEEEviT0_T1_,@"STO_CUDA_ENTRY STV_DEFAULT"
_ZN2at6native29vectorized_elementwise_kernelILi2EZZZNS0_44_GLOBAL__N__40a83637_7_Lerp_cu_f5210f67_358318lerp_tensor_kernelERNS_18TensorIteratorBaseEENKUlvE0_clEvENKUlvE0_clEvEUlfffE_St5arrayIPcLm4EEEEviT0_T1_:
.text._ZN2at6native29vectorized_elementwise_kernelILi2EZZZNS0_44_GLOBAL__N__40a83637_7_Lerp_cu_f5210f67_358318lerp_tensor_kernelERNS_18TensorIteratorBaseEENKUlvE0_clEvENKUlvE0_clEvEUlfffE_St5arrayIPcLm4EEEEviT0_T1_:
        /* <DEDUP_REMOVED lines=12> */
[----:B-1----:R-:W-:-:S07]  /*00c0*/  IMAD.WIDE R8, R2, 0x4, R8 ;  /* 0x0000000402087825 */ /* 0x002fce00078e0208 */
[----:B------:R-:W1:Y:S01]  /*00d0*/  LDC.64 R28, c[0x0][0x218] ;  /* 0x00008600ff1c7b82 */ /* 0x000e620000000a00 */
[----:B0-----:R-:W-:-:S04]  /*00e0*/  IMAD.WIDE.U32 R34, R0, 0x8, R8 ;  /* 0x0000000800227825 */ /* 0x001fc800078e0008 */
[C---:B--2---:R-:W-:Y:S01]  /*00f0*/  IMAD.WIDE R4, R2.reuse, 0x4, R4 ;  /* 0x0000000402047825 */ /* 0x044fe200078e0204 */
[----:B------:R-:W2:Y:S03]  /*0100*/  LDG.E.64 R22, desc[UR4][R34.64] ;  /* 0x0000000422167981 */ /* 0x000ea6000c1e1b00 */
[----:B---3--:R-:W-:Y:S01]  /*0110*/  IMAD.WIDE R6, R2, 0x4, R6 ;  /* 0x0000000402067825 */ /* 0x008fe200078e0206 */
[----:B------:R-:W3:Y:S03]  /*0120*/  LDG.E.64 R8, desc[UR4][R34.64+0x400] ;  /* 0x0004000422087981 */ /* 0x000ee6000c1e1b00 */
[C---:B------:R-:W-:Y:S02]  /*0130*/  IMAD.WIDE.U32 R30, R0.reuse, 0x8, R4 ;  /* 0x00000008001e7825 */ /* 0x040fe400078e0004 */
[----:B------:R-:W4:Y:S02]  /*0140*/  LDG.E.64 R4, desc[UR4][R34.64+0xc00] ;  /* 0x000c000422047981 */ /* 0x000f24000c1e1b00 */
[----:B------:R-:W-:-:S02]  /*0150*/  IMAD.WIDE.U32 R32, R0, 0x8, R6 ;  /* 0x0000000800207825 */ /* 0x000fc400078e0006 */
[----:B------:R-:W5:Y:S04]  /*0160*/  LDG.E.64 R26, desc[UR4][R30.64] ;  /* 0x000000041e1a7981 */ /* 0x000f68000c1e1b00 */
[----:B------:R-:W5:Y:S04]  /*0170*/  LDG.E.64 R20, desc[UR4][R32.64] ;  /* 0x0000000420147981 */ /* 0x000f68000c1e1b00 */
[----:B------:R-:W4:Y:S04]  /*0180*/  LDG.E.64 R24, desc[UR4][R30.64+0x400] ;  /* 0x000400041e187981 */ /* 0x000f28000c1e1b00 */
[----:B------:R-:W4:Y:S04]  /*0190*/  LDG.E.64 R18, desc[UR4][R32.64+0x400] ;  /* 0x0004000420127981 */ /* 0x000f28000c1e1b00 */
[----:B------:R-:W4:Y:S04]  /*01a0*/  LDG.E.64 R6, desc[UR4][R34.64+0x800] ;  /* 0x0008000422067981 */ /* 0x000f28000c1e1b00 */
[----:B------:R-:W4:Y:S04]  /*01b0*/  LDG.E.64 R10, desc[UR4][R30.64+0x800] ;  /* 0x000800041e0a7981 */ /* 0x000f28000c1e1b00 */
[----:B------:R-:W4:Y:S04]  /*01c0*/  LDG.E.64 R16, desc[UR4][R32.64+0x800] ;  /* 0x0008000420107981 */ /* 0x000f28000c1e1b00 */
[----:B------:R4:W4:Y:S04]  /*01d0*/  LDG.E.64 R12, desc[UR4][R30.64+0xc00] ;  /* 0x000c00041e0c7981 */ /* 0x000928000c1e1b00 */
[----:B------:R-:W4:Y:S01]  /*01e0*/  LDG.E.64 R14, desc[UR4][R32.64+0xc00] ;  /* 0x000c0004200e7981 */ /* 0x000f22000c1e1b00 */
[----:B-1----:R-:W-:-:S04]  /*01f0*/  IMAD.WIDE.U32 R2, R2, 0x4, R28 ;  /* 0x0000000402027825 */ /* 0x002fc800078e001c */
[----:B------:R-:W-:Y:S01]  /*0200*/  IMAD.WIDE R2, R0, 0x8, R2 ;  /* 0x0000000800027825 */ /* 0x000fe200078e0202 */
[----:B--2---:R-:W-:Y:S02]  /*0210*/  FSETP.GEU.FTZ.AND P0, PT, |R22|, 0.5, PT ;  /* 0x3f0000001600780b */ /* 0x004fe40003f1e200 */
[----:B------:R-:W-:Y:S02]  /*0220*/  FSETP.GEU.FTZ.AND P1, PT, |R23|, 0.5, PT ;  /* 0x3f0000001700780b */ /* 0x000fe40003f3e200 */
[----:B---3--:R-:W-:Y:S02]  /*0230*/  FSETP.GEU.FTZ.AND P2, PT, |R8|, 0.5, PT ;  /* 0x3f0000000800780b */ /* 0x008fe40003f5e200 */
[----:B------:R-:W-:Y:S01]  /*0240*/  FSETP.GEU.FTZ.AND P3, PT, |R9|, 0.5, PT ;  /* 0x3f0000000900780b */ /* 0x000fe20003f7e200 */
[----:B-----5:R-:W-:Y:S01]  /*0250*/  FADD.FTZ R29, -R26, R20 ;  /* 0x000000141a1d7221 */ /* 0x020fe20000010100 */
[----:B------:R-:W-:-:S03]  /*0260*/  FADD.FTZ R28, -R27, R21 ;  /* 0x000000151b1c7221 */ /* 0x000fc60000010100 */
[----:B------:R-:W-:Y:S01]  /*0270*/  FFMA.FTZ R26, R22, R29, R26 ;  /* 0x0000001d161a7223 */ /* 0x000fe2000001001a */
[----:B----4-:R-:W-:Y:S01]  /*0280*/  FADD.FTZ R31, -R24, R18 ;  /* 0x00000012181f7221 */ /* 0x010fe20000010100 */
[----:B------:R-:W-:Y:S01]  /*0290*/  FADD.FTZ R30, -R25, R19 ;  /* 0x00000013191e7221 */ /* 0x000fe20000010100 */
[----:B------:R-:W-:Y:S01]  /*02a0*/  FFMA.FTZ R27, R23, R28, R27 ;  /* 0x0000001c171b7223 */ /* 0x000fe2000001001b */
[----:B------:R-:W-:Y:S01]  /*02b0*/  FADD.FTZ R22, -R22, 1 ;  /* 0x3f80000016167421 */ /* 0x000fe20000010100 */
[C---:B------:R-:W-:Y:S01]  /*02c0*/  FFMA.FTZ R24, R8.reuse, R31, R24 ;  /* 0x0000001f08187223 */ /* 0x040fe20000010018 */
        /* <DEDUP_REMOVED lines=16> */
[----:B------:R-:W-:Y:S01]  /*03d0*/  FFMA.FTZ R10, R6, R9, R10 ;  /* 0x00000009060a7223 */ /* 0x000fe2000001000a */
[----:B------:R-:W-:Y:S01]  /*03e0*/  FFMA.FTZ R11, R7, R0, R11 ;  /* 0x00000000070b7223 */ /* 0x000fe2000001000b */
        /* <DEDUP_REMOVED lines=10> */
[----:B------:R-:W-:Y:S04]  /*0490*/  STG.E.64 desc[UR4][R2.64], R26 ;  /* 0x0000001a02007986 */ /* 0x000fe8000c101b04 */
[----:B------:R-:W-:Y:S04]  /*04a0*/  STG.E.64 desc[UR4][R2.64+0x400], R24 ;  /* 0x0004001802007986 */ /* 0x000fe8000c101b04 */
[----:B------:R-:W-:Y:S04]  /*04b0*/  STG.E.64 desc[UR4][R2.64+0x800], R10 ;  /* 0x0008000a02007986 */ /* 0x000fe8000c101b04 */
[----:B------:R-:W-:Y:S01]  /*04c0*/  STG.E.64 desc[UR4][R2.64+0xc00], R12 ;  /* 0x000c000c02007986 */ /* 0x000fe2000c101b04 */
[----:B------:R-:W-:Y:S05]  /*04d0*/  EXIT ;  /* 0x000000000000794d */ /* 0x000fea0003800000 */
.L_x_6816:
[----:B------:R-:W0:Y:S01]  /*04e0*/  S2R R11, SR_TID.X ;  /* 0x00000000000b7919 */ /* 0x000e220000002100 */
[----:B------:R-:W-:Y:S01]  /*04f0*/  HFMA2.MMA R13, -RZ, RZ, 0, 0 ;  /* 0x00000000ff0d7435 */ /* 0x000fe200000001ff */
[----:B------:R-:W-:Y:S02]  /*0500*/  MOV R14, RZ ;  /* 0x000000ff000e7202 */ /* 0x000fe40000000f00 */
[----:B0-----:R-:W-:Y:S02]  /*0510*/  ISETP.GE.AND P4, PT, R11, R3, PT ;  /* 0x000000030b00720c */ /* 0x001fe40003f86270 */
[----:B------:R-:W-:-:S11]  /*0520*/  MOV R30, R11 ;  /* 0x0000000b001e7202 */ /* 0x000fd60000000f00 */
[----:B------:R-:W0:Y:S01]  /*0530*/  @!P4 LDC.64 R18, c[0x0][0x220] ;  /* 0x00008800ff12cb82 */ /* 0x000e220000000a00 */
[----:B------:R-:W-:-:S07]  /*0540*/  @!P4 IADD3 R27, R2, R30, RZ ;  /* 0x0000001e021bc210 */ /* 0x000fce0007ffe0ff */
[----:B------:R-:W1:Y:S08]  /*0550*/  @!P4 LDC.64 R20, c[0x0][0x228] ;  /* 0x00008a00ff14cb82 */ /* 0x000e700000000a00 */
[----:B------:R-:W2:Y:S01]  /*0560*/  @!P4 LDC.64 R16, c[0x0][0x230] ;  /* 0x00008c00ff10cb82 */ /* 0x000ea20000000a00 */
[----:B------:R-:W-:Y:S01]  /*0570*/  HFMA2.MMA R28, -RZ, RZ, 0, 0 ;  /* 0x00000000ff1c7435 */ /* 0x000fe200000001ff */
[----:B0-----:R-:W-:-:S05]  /*0580*/  @!P4 IMAD.WIDE.U32 R18, R27, 0x4, R18 ;  /* 0x000000041b12c825 */ /* 0x001fca00078e0012 */
[----:B------:R0:W3:Y:S01]  /*0590*/  @!P4 LDG.E R13, desc[UR4][R18.64] ;  /* 0x00000004120dc981 */ /* 0x0000e2000c1e1900 */
[----:B-1----:R-:W-:-:S05]  /*05a0*/  @!P4 IMAD.WIDE.U32 R20, R27, 0x4, R20 ;  /* 0x000000041b14c825 */ /* 0x002fca00078e0014 */
[----:B------:R-:W3:Y:S01]  /*05b0*/  @!P4 LDG.E R14, desc[UR4][R20.64] ;  /* 0x00000004140ec981 */ /* 0x000ee2000c1e1900 */
[----:B--2---:R-:W-:-:S05]  /*05c0*/  @!P4 IMAD.WIDE.U32 R26, R27, 0x4, R16 ;  /* 0x000000041b1ac825 */ /* 0x004fca00078e0010 */
[----:B------:R1:W2:Y:S01]  /*05d0*/  @!P4 LDG.E R28, desc[UR4][R26.64] ;  /* 0x000000041a1cc981 */ /* 0x0002a2000c1e1900 */
[----:B------:R-:W-:-:S04]  /*05e0*/  @!P4 IADD3 R30, R30, 0x80, RZ ;  /* 0x000000801e1ec810 */ /* 0x000fc80007ffe0ff */
[----:B------:R-:W-:-:S13]  /*05f0*/  ISETP.GE.AND P0, PT, R30, R3, PT ;  /* 0x000000031e00720c */ /* 0x000fda0003f06270 */
[----:B------:R-:W-:Y:S01]  /*0600*/  @!P0 IADD3 R15, R2, R30, RZ ;  /* 0x0000001e020f8210 */ /* 0x000fe20007ffe0ff */
[----:B------:R-:W4:Y:S01]  /*0610*/  @!P0 LDC.64 R24, c[0x0][0x220] ;  /* 0x00008800ff188b82 */ /* 0x000f220000000a00 */
[----:B------:R-:W-:-:S04]  /*0620*/  @!P0 IADD3 R30, R30, 0x80, RZ ;  /* 0x000000801e1e8810 */ /* 0x000fc80007ffe0ff */
[----:B------:R-:W-:-:S03]  /*0630*/  ISETP.GE.AND P1, PT, R30, R3, PT ;  /* 0x000000031e00720c */ /* 0x000fc60003f26270 */
[----:B0-----:R-:W0:Y:S08]  /*0640*/  @!P0 LDC.64 R18, c[0x0][0x228] ;  /* 0x00008a00ff128b82 */ /* 0x001e300000000a00 */
[----:B------:R-:W5:Y:S02]  /*0650*/  @!P0 LDC.64 R22, c[0x0][0x230] ;  /* 0x00008c00ff168b82 */ /* 0x000f640000000a00 */
[----:B------:R-:W-:-:S02]  /*0660*/  @!P1 IADD3 R17, R2, R30, RZ ;  /* 0x0000001e02119210 */ /* 0x000fc40007ffe0ff */
[----:B------:R-:W-:-:S04]  /*0670*/  @!P1 IADD3 R30, R30, 0x80, RZ ;  /* 0x000000801e1e9810 */ /* 0x000fc80007ffe0ff */
[----:B------:R-:W-:Y:S01]  /*0680*/  ISETP.GE.AND P2, PT, R30, R3, PT ;  /* 0x000000031e00720c */ /* 0x000fe20003f46270 */
[C---:B----4-:R-:W-:Y:S01]  /*0690*/  @!P0 IMAD.WIDE.U32 R24, R15.reuse, 0x4, R24 ;  /* 0x000000040f188825 */ /* 0x050fe200078e0018 */
[----:B------:R-:W-:Y:S01]  /*06a0*/  MOV R0, RZ ;  /* 0x000000ff00007202 */ /* 0x000fe20000000f00 */
[----:B-1----:R-:W1:Y:S02]  /*06b0*/  @!P1 LDC.64 R26, c[0x0][0x230] ;  /* 0x00008c00ff1a9b82 */ /* 0x002e640000000a00 */
[----:B0-----:R-:W-:-:S03]  /*06c0*/  @!P0 IMAD.WIDE.U32 R18, R15, 0x4, R18 ;  /* 0x000000040f128825 */ /* 0x001fc600078e0012 */
[----:B------:R0:W4:Y:S03]  /*06d0*/  @!P0 LDG.E R0, desc[UR4][R24.64] ;  /* 0x0000000418008981 */ /* 0x000126000c1e1900 */
[----:B------:R-:W1:Y:S01]  /*06e0*/  @!P1 LDC.64 R20, c[0x0][0x220] ;  /* 0x00008800ff149b82 */ /* 0x000e620000000a00 */
[----:B-----5:R-:W-:Y:S01]  /*06f0*/  @!P0 IMAD.WIDE.U32 R22, R15, 0x4, R22 ;  /* 0x000000040f168825 */ /* 0x020fe200078e0016 */
[----:B------:R-:W-:Y:S02]  /*0700*/  MOV R15, RZ ;  /* 0x000000ff000f7202 */ /* 0x000fe40000000f00 */
[----:B0-----:R-:W-:-:S04]  /*0710*/  @!P2 IADD3 R25, R2, R30, RZ ;  /* 0x0000001e0219a210 */ /* 0x001fc80007ffe0ff */
[----:B------:R-:W0:Y:S01]  /*0720*/  @!P1 LDC.64 R32, c[0x0][0x228] ;  /* 0x00008a00ff209b82 */ /* 0x000e220000000a00 */
[----:B------:R-:W-:Y:S01]  /*0730*/  @!P2 IADD3 R30, R30, 0x80, RZ ;  /* 0x000000801e1ea810 */ /* 0x000fe20007ffe0ff */
[----:B------:R5:W4:Y:S06]  /*0740*/  @!P0 LDG.E R15, desc[UR4][R22.64] ;  /* 0x00000004160f8981 */ /* 0x000b2c000c1e1900 */
[----:B------:R-:W0:Y:S08]  /*0750*/  @!P2 LDC.64 R36, c[0x0][0x220] ;  /* 0x00008800ff24ab82 */ /* 0x000e300000000a00 */
[----:B-----5:R-:W5:Y:S01]  /*0760*/  @!P2 LDC.64 R22, c[0x0][0x230] ;  /* 0x00008c00ff16ab82 */ /* 0x020f620000000a00 */
[----:B-1----:R-:W-:-:S04]  /*0770*/  @!P1 IMAD.WIDE.U32 R26, R17, 0x4, R26 ;  /* 0x00000004111a9825 */ /* 0x002fc800078e001a */
[----:B------:R-:W-:-:S04]  /*0780*/  @!P1 IMAD.WIDE.U32 R20, R17, 0x4, R20 ;  /* 0x0000000411149825 */ /* 0x000fc800078e0014 */
[----:B0-----:R-:W-:-:S04]  /*0790*/  @!P1 IMAD.WIDE.U32 R32, R17, 0x4, R32 ;  /* 0x0000000411209825 */ /* 0x001fc800078e0020 */
[----:B------:R-:W-:-:S04]  /*07a0*/  @!P2 IMAD.WIDE.U32 R36, R25, 0x4, R36 ;  /* 0x000000041924a825 */ /* 0x000fc800078e0024 */
[----:B-----5:R-:W-:-:S04]  /*07b0*/  @!P2 IMAD.WIDE.U32 R22, R25, 0x4, R22 ;  /* 0x000000041916a825 */ /* 0x020fc800078e0016 */
[--C-:B---3--:R-:W-:Y:S01]  /*07c0*/  @!P4 FADD.FTZ R16, R14, -R13.reuse ;  /* 0x8000000d0e10c221 */ /* 0x108fe20000010000 */
[C---:B--2---:R-:W-:Y:S01]  /*07d0*/  FSETP.GEU.AND P3, PT, |R28|.reuse, 0.5, !P4 ;  /* 0x3f0000001c00780b */ /* 0x044fe2000676e200 */
[----:B------:R-:W-:Y:S02]  /*07e0*/  @!P4 FADD.FTZ R29, -R28, 1 ;  /* 0x3f8000001c1dc421 */ /* 0x000fe40000010100 */
[----:B------:R-:W-:Y:S01]  /*07f0*/  @!P4 FFMA.FTZ R34, R16, R28, R13 ;  /* 0x0000001c1022c223 */ /* 0x000fe2000001000d */
[----:B------:R-:W-:-:S09]  /*0800*/  HFMA2.MMA R13, -RZ, RZ, 0, 0 ;  /* 0x00000000ff0d7435 */ /* 0x000fd200000001ff */
[----:B------:R-:W-:Y:S01]  /*0810*/  @P3 FFMA.FTZ R34, -R16, R29, R14 ;  /* 0x0000001d10223223 */ /* 0x000fe2000001010e */
[----:B------:R-:W-:Y:S01]  /*0820*/  ISETP.GE.AND P3, PT, R30, R3, PT ;  /* 0x000000031e00720c */ /* 0x000fe20003f66270 */
[----:B------:R0:W2:Y:S01]  /*0830*/  @!P0 LDG.E R13, desc[UR4][R18.64] ;  /* 0x00000004120d8981 */ /* 0x0000a2000c1e1900 */
[----:B------:R-:W-:Y:S01]  /*0840*/  HFMA2.MMA R14, -RZ, RZ, 0, 0 ;  /* 0x00000000ff0e7435 */ /* 0x000fe200000001ff */
[----:B------:R-:W1:Y:S10]  /*0850*/  @!P2 LDC.64 R28, c[0x0][0x228] ;  /* 0x00008a00ff1cab82 */ /* 0x000e740000000a00 */
[----:B------:R-:W-:-:S02]  /*0860*/  @!P3 IADD3 R31, R2, R30, RZ ;  /* 0x0000001e021fb210 */ /* 0x000fc40007ffe0ff */
[----:B0-----:R-:W-:Y:S02]  /*0870*/  CS2R R18, SRZ ;  /* 0x0000000000127805 */ /* 0x001fe4000001ff00 */
[----:B------:R-:W-:Y:S01]  /*0880*/  @!P3 IADD3 R30, R30, 0x80, RZ ;  /* 0x000000801e1eb810 */ /* 0x000fe20007ffe0ff */
[----:B------:R0:W3:Y:S03]  /*0890*/  @!P1 LDG.E R14, desc[UR4][R20.64] ;  /* 0x00000004140e9981 */ /* 0x0000e6000c1e1900 */
[----:B------:R-:W-:Y:S01]  /*08a0*/  ISETP.GE.AND P0, PT, R30, R3, PT ;  /* 0x000000031e00720c */ /* 0x000fe20003f06270 */
[----:B------:R5:W3:Y:S01]  /*08b0*/  @!P1 LDG.E R19, desc[UR4][R26.64] ;  /* 0x000000041a139981 */ /* 0x000ae2000c1e1900 */
[----:B------:R-:W-:Y:S01]  /*08c0*/  CS2R R16, SRZ ;  /* 0x0000000000107805 */ /* 0x000fe2000001ff00 */
[----:B0-----:R-:W0:Y:S05]  /*08d0*/  @!P3 LDC.64 R20, c[0x0][0x220] ;  /* 0x00008800ff14bb82 */ /* 0x001e2a0000000a00 */
[----:B------:R5:W3:Y:S02]  /*08e0*/  @!P1 LDG.E R17, desc[UR4][R32.64] ;  /* 0x0000000420119981 */ /* 0x000ae4000c1e1900 */
[----:B-----5:R-:W-:-:S02]  /*08f0*/  CS2R R26, SRZ ;  /* 0x00000000001a7805 */ /* 0x020fc4000001ff00 */
[----:B------:R5:W3:Y:S04]  /*0900*/  @!P2 LDG.E R16, desc[UR4][R36.64] ;  /* 0x000000042410a981 */ /* 0x000ae8000c1e1900 */
[----:B------:R1:W3:Y:S01]  /*0910*/  @!P2 LDG.E R27, desc[UR4][R22.64] ;  /* 0x00000004161ba981 */ /* 0x0002e2000c1e1900 */
[----:B------:R-:W4:Y:S01]  /*0920*/  @!P3 LDC.64 R32, c[0x0][0x228] ;  /* 0x00008a00ff20bb82 */ /* 0x000f220000000a00 */
[----:B------:R-:W-:-:S07]  /*0930*/  @!P0 IADD3 R35, R2, R30, RZ ;  /* 0x0000001e02238210 */ /* 0x000fce0007ffe0ff */
[----:B-----5:R-:W5:Y:S08]  /*0940*/  @!P3 LDC.64 R36, c[0x0][0x230] ;  /* 0x00008c00ff24bb82 */ /* 0x020f700000000a00 */
[----:B-1----:R-:W1:Y:S01]  /*0950*/  @!P0 LDC.64 R22, c[0x0][0x220] ;  /* 0x00008800ff168b82 */ /* 0x002e620000000a00 */
[----:B------:R-:W-:Y:S01]  /*0960*/  @!P0 IADD3 R30, R30, 0x80, RZ ;  /* 0x000000801e1e8810 */ /* 0x000fe20007ffe0ff */
[----:B0-----:R-:W-:-:S03]  /*0970*/  @!P3 IMAD.WIDE.U32 R20, R31, 0x4, R20 ;  /* 0x000000041f14b825 */ /* 0x001fc600078e0014 */
[----:B------:R-:W-:Y:S01]  /*0980*/  ISETP.GE.AND P1, PT, R30, R3, PT ;  /* 0x000000031e00720c */ /* 0x000fe20003f26270 */
[----:B------:R-:W-:Y:S01]  /*0990*/  @!P2 IMAD.WIDE.U32 R28, R25, 0x4, R28 ;  /* 0x00000004191ca825 */ /* 0x000fe200078e001c */
[----:B------:R-:W-:Y:S01]  /*09a0*/  CS2R R24, SRZ ;  /* 0x0000000000187805 */ /* 0x000fe2000001ff00 */
[----:B------:R0:W3:Y:S02]  /*09b0*/  @!P3 LDG.E R18, desc[UR4][R20.64] ;  /* 0x000000041412b981 */ /* 0x0000e4000c1e1900 */
[----:B----4-:R-:W-:-:S03]  /*09c0*/  @!P3 IMAD.WIDE.U32 R32, R31, 0x4, R32 ;  /* 0x000000041f20b825 */ /* 0x010fc600078e0020 */
[----:B------:R4:W3:Y:S01]  /*09d0*/  @!P2 LDG.E R25, desc[UR4][R28.64] ;  /* 0x000000041c19a981 */ /* 0x0008e2000c1e1900 */
[----:B0-----:R-:W0:Y:S01]  /*09e0*/  @!P0 LDC.64 R20, c[0x0][0x228] ;  /* 0x00008a00ff148b82 */ /* 0x001e220000000a00 */
[----:B-----5:R-:W-:-:S04]  /*09f0*/  @!P3 IMAD.WIDE.U32 R36, R31, 0x4, R36 ;  /* 0x000000041f24b825 */ /* 0x020fc800078e0024 */
[----:B-1----:R-:W-:Y:S01]  /*0a00*/  @!P0 IMAD.WIDE.U32 R22, R35, 0x4, R22 ;  /* 0x0000000423168825 */ /* 0x002fe200078e0016 */
[----:B------:R-:W-:-:S04]  /*0a10*/  HFMA2.MMA R31, -RZ, RZ, 0, 0 ;  /* 0x00000000ff1f7435 */ /* 0x000fc800000001ff */
[----:B------:R1:W5:Y:S01]  /*0a20*/  @!P0 LDG.E R24, desc[UR4][R22.64] ;  /* 0x0000000416188981 */ /* 0x000362000c1e1900 */
[----:B----4-:R-:W-:-:S05]  /*0a30*/  MOV R29, RZ ;  /* 0x000000ff001d7202 */ /* 0x010fca0000000f00 */
[----:B------:R4:W5:Y:S01]  /*0a40*/  @!P3 LDG.E R31, desc[UR4][R36.64] ;  /* 0x00000004241fb981 */ /* 0x000962000c1e1900 */
[----:B-1----:R-:W1:Y:S03]  /*0a50*/  @!P1 LDC.64 R22, c[0x0][0x220] ;  /* 0x00008800ff169b82 */ /* 0x002e660000000a00 */
[----:B------:R0:W5:Y:S05]  /*0a60*/  @!P3 LDG.E R29, desc[UR4][R32.64] ;  /* 0x00000004201db981 */ /* 0x00016a000c1e1900 */
[----:B----4-:R-:W4:Y:S01]  /*0a70*/  @!P0 LDC.64 R36, c[0x0][0x230] ;  /* 0x00008c00ff248b82 */ /* 0x010f220000000a00 */
[----:B------:R-:W-:Y:S01]  /*0a80*/  @!P1 IADD3 R28, R2, R30, RZ ;  /* 0x0000001e021c9210 */ /* 0x000fe20007ffe0ff */
[----:B0-----:R-:W-:Y:S01]  /*0a90*/  @!P0 IMAD.WIDE.U32 R20, R35, 0x4, R20 ;  /* 0x0000000423148825 */ /* 0x001fe200078e0014 */
[----:B------:R-:W-:-:S06]  /*0aa0*/  CS2R R32, SRZ ;  /* 0x0000000000207805 */ /* 0x000fcc000001ff00 */
[----:B------:R0:W5:Y:S01]  /*0ab0*/  @!P0 LDG.E R33, desc[UR4][R20.64] ;  /* 0x0000000414218981 */ /* 0x000162000c1e1900 */
[----:B-1----:R-:W-:Y:S01]  /*0ac0*/  @!P1 IMAD.WIDE.U32 R22, R28, 0x4, R22 ;  /* 0x000000041c169825 */ /* 0x002fe200078e0016 */
[----:B0-----:R-:W0:Y:S04]  /*0ad0*/  @!P1 LDC.64 R20, c[0x0][0x228] ;  /* 0x00008a00ff149b82 */ /* 0x001e280000000a00 */
[----:B------:R1:W5:Y:S01]  /*0ae0*/  @!P1 LDG.E R26, desc[UR4][R22.64] ;  /* 0x00000004161a9981 */ /* 0x000362000c1e1900 */
[----:B----4-:R-:W-:Y:S01]  /*0af0*/  @!P0 IMAD.WIDE.U32 R36, R35, 0x4, R36 ;  /* 0x0000000423248825 */ /* 0x010fe200078e0024 */
[----:B------:R-:W-:Y:S02]  /*0b00*/  MOV R35, RZ ;  /* 0x000000ff00237202 */ /* 0x000fe40000000f00 */
[----:B-1----:R-:W1:Y:S01]  /*0b10*/  @!P1 LDC.64 R22, c[0x0][0x230] ;  /* 0x00008c00ff169b82 */ /* 0x002e620000000a00 */
[----:B------:R-:W-:-:S03]  /*0b20*/  @!P1 IADD3 R30, R30, 0x80, RZ ;  /* 0x000000801e1e9810 */ /* 0x000fc60007ffe0ff */
[----:B------:R4:W5:Y:S01]  /*0b30*/  @!P0 LDG.E R35, desc[UR4][R36.64] ;  /* 0x0000000424238981 */ /* 0x000962000c1e1900 */
[----:B------:R-:W-:Y:S01]  /*0b40*/  ISETP.GE.AND P0, PT, R30, R3, PT ;  /* 0x000000031e00720c */ /* 0x000fe20003f06270 */
[----:B----4-:R-:W-:Y:S01]  /*0b50*/  HFMA2.MMA R37, -RZ, RZ, 0, 0 ;  /* 0x00000000ff257435 */ /* 0x010fe200000001ff */
[----:B0-----:R-:W-:-:S09]  /*0b60*/  @!P1 IMAD.WIDE.U32 R20, R28, 0x4, R20 ;  /* 0x000000041c149825 */ /* 0x001fd200078e0014 */
[----:B------:R0:W4:Y:S01]  /*0b70*/  @!P1 LDG.E R37, desc[UR4][R20.64] ;  /* 0x0000000414259981 */ /* 0x000122000c1e1900 */
[----:B-1----:R-:W-:Y:S01]  /*0b80*/  @!P1 IMAD.WIDE.U32 R22, R28, 0x4, R22 ;  /* 0x000000041c169825 */ /* 0x002fe200078e0016 */
[----:B------:R-:W-:-:S06]  /*0b90*/  MOV R28, RZ ;  /* 0x000000ff001c7202 */ /* 0x000fcc0000000f00 */
[----:B------:R1:W4:Y:S01]  /*0ba0*/  @!P1 LDG.E R28, desc[UR4][R22.64] ;  /* 0x00000004161c9981 */ /* 0x000322000c1e1900 */
[----:B0-----:R-:W0:Y:S08]  /*0bb0*/  @!P0 LDC.64 R20, c[0x0][0x220] ;  /* 0x00008800ff148b82 */ /* 0x001e300000000a00 */
[----:B-1----:R-:W1:Y:S01]  /*0bc0*/  @!P0 LDC.64 R22, c[0x0][0x228] ;  /* 0x00008a00ff168b82 */ /* 0x002e620000000a00 */
[----:B------:R-:W-:-:S05]  /*0bd0*/  @!P0 IADD3 R30, R2, R30, RZ ;  /* 0x0000001e021e8210 */ /* 0x000fca0007ffe0ff */
[----:B0-----:R-:W-:-:S05]  /*0be0*/  @!P0 IMAD.WIDE.U32 R20, R30, 0x4, R20 ;  /* 0x000000041e148825 */ /* 0x001fca00078e0014 */
[----:B------:R1:W4:Y:S02]  /*0bf0*/  @!P0 LDG.E R32, desc[UR4][R20.64] ;  /* 0x0000000414208981 */ /* 0x000324000c1e1900 */
[----:B-1----:R-:W-:Y:S02]  /*0c00*/  @!P0 IMAD.WIDE.U32 R20, R30, 0x4, R22 ;  /* 0x000000041e148825 */ /* 0x002fe400078e0016 */
[----:B------:R-:W0:Y:S01]  /*0c10*/  @!P0 LDC.64 R22, c[0x0][0x230] ;  /* 0x00008c00ff168b82 */ /* 0x000e220000000a00 */
[----:B------:R-:W-:Y:S01]  /*0c20*/  @!P4 MOV R12, R34 ;  /* 0x00000022000cc202 */ /* 0x000fe20000000f00 */
[----:B------:R-:W-:-:S10]  /*0c30*/  HFMA2.MMA R34, -RZ, RZ, 0, 0 ;  /* 0x00000000ff227435 */ /* 0x000fd400000001ff */
[----:B------:R1:W4:Y:S01]  /*0c40*/  @!P0 LDG.E R34, desc[UR4][R20.64] ;  /* 0x0000000414228981 */ /* 0x000322000c1e1900 */
[----:B0-----:R-:W-:Y:S01]  /*0c50*/  @!P0 IMAD.WIDE.U32 R22, R30, 0x4, R22 ;  /* 0x000000041e168825 */ /* 0x001fe200078e0016 */
[----:B------:R-:W-:-:S06]  /*0c60*/  MOV R30, RZ ;  /* 0x000000ff001e7202 */ /* 0x000fcc0000000f00 */
[----:B------:R-:W4:Y:S01]  /*0c70*/  @!P0 LDG.E R30, desc[UR4][R22.64] ;  /* 0x00000004161e8981 */ /* 0x000f22000c1e1900 */
[----:B------:R-:W-:-:S04]  /*0c80*/  IADD3 R36, R11, 0x80, RZ ;  /* 0x000000800b247810 */ /* 0x000fc80007ffe0ff */
[----:B------:R-:W-:-:S04]  /*0c90*/  ISETP.GE.AND P2, PT, R36, R3, PT ;  /* 0x000000032400720c */ /* 0x000fc80003f46270 */
[----:B------:R-:W-:-:S09]  /*0ca0*/  FSETP.GEU.AND P0, PT, |R15|, 0.5, !P2 ;  /* 0x3f0000000f00780b */ /* 0x000fd2000570e200 */
[----:B-1----:R-:W-:Y:S01]  /*0cb0*/  @!P2 FADD.FTZ R20, -R15, 1 ;  /* 0x3f8000000f14a421 */ /* 0x002fe20000010100 */
[----:B--2---:R-:W-:-:S04]  /*0cc0*/  @!P2 FADD.FTZ R21, R13, -R0 ;  /* 0x800000000d15a221 */ /* 0x004fc80000010000 */
[C---:B------:R-:W-:Y:S01]  /*0cd0*/  @!P2 FFMA.FTZ R0, R21.reuse, R15, R0 ;  /* 0x0000000f1500a223 */ /* 0x040fe20000010000 */
[----:B------:R-:W-:Y:S01]  /*0ce0*/  @P0 FFMA.FTZ R0, -R21, R20, R13 ;  /* 0x0000001415000223 */ /* 0x000fe2000001010d */
[----:B------:R-:W-:-:S04]  /*0cf0*/  IADD3 R20, R11, 0x100, RZ ;  /* 0x000001000b147810 */ /* 0x000fc80007ffe0ff */
[-C--:B------:R-:W-:Y:S02]  /*0d00*/  ISETP.GE.AND P1, PT, R20, R3.reuse, PT ;  /* 0x000000031400720c */ /* 0x080fe40003f26270 */
[----:B------:R-:W-:Y:S02]  /*0d10*/  IADD3 R20, R11, 0x180, RZ ;  /* 0x000001800b147810 */ /* 0x000fe40007ffe0ff */
[----:B---3--:R-:W-:Y:S02]  /*0d20*/  FSETP.GEU.AND P3, PT, |R19|, 0.5, !P1 ;  /* 0x3f0000001300780b */ /* 0x008fe40004f6e200 */
[----:B------:R-:W-:-:S07]  /*0d30*/  ISETP.GE.AND P0, PT, R20, R3, PT ;  /* 0x000000031400720c */ /* 0x000fce0003f06270 */
[----:B------:R-:W-:-:S04]  /*0d40*/  @!P1 FADD.FTZ R15, R17, -R14 ;  /* 0x8000000e110f9221 */ /* 0x000fc80000010000 */
[----:B------:R-:W-:Y:S01]  /*0d50*/  @!P1 FFMA.FTZ R13, R15, R19, R14 ;  /* 0x000000130f0d9223 */ /* 0x000fe2000001000e */
[----:B------:R-:W-:Y:S01]  /*0d60*/  @!P1 FADD.FTZ R14, -R19, 1 ;  /* 0x3f800000130e9421 */ /* 0x000fe20000010100 */
[----:B------:R-:W-:-:S03]  /*0d70*/  FSETP.GEU.AND P5, PT, |R27|, 0.5, !P0 ;  /* 0x3f0000001b00780b */ /* 0x000fc600047ae200 */
[----:B------:R-:W-:Y:S01]  /*0d80*/  @P3 FFMA.FTZ R13, -R15, R14, R17 ;  /* 0x0000000e0f0d3223 */ /* 0x000fe20000010111 */
[----:B------:R-:W-:Y:S02]  /*0d90*/  IADD3 R14, R11, 0x200, RZ ;  /* 0x000002000b0e7810 */ /* 0x000fe40007ffe0ff */
[----:B------:R-:W-:Y:S02]  /*0da0*/  @!P2 MOV R4, R0 ;  /* 0x000000000004a202 */ /* 0x000fe40000000f00 */
[----:B------:R-:W-:Y:S01]  /*0db0*/  ISETP.GE.AND P3, PT, R14, R3, PT ;  /* 0x000000030e00720c */ /* 0x000fe20003f66270 */
[----:B------:R-:W-:Y:S01]  /*0dc0*/  @!P0 FADD.FTZ R0, -R27, 1 ;  /* 0x3f8000001b008421 */ /* 0x000fe20000010100 */
[----:B------:R-:W-:-:S04]  /*0dd0*/  IADD3 R14, R11, 0x280, RZ ;  /* 0x000002800b0e7810 */ /* 0x000fc80007ffe0ff */
[----:B------:R-:W-:Y:S02]  /*0de0*/  ISETP.GE.AND P2, PT, R14, R3, PT ;  /* 0x000000030e00720c */ /* 0x000fe40003f46270 */
[----:B------:R-:W-:Y:S01]  /*0df0*/  @!P1 MOV R5, R13 ;  /* 0x0000000d00059202 */ /* 0x000fe20000000f00 */
[----:B------:R-:W-:-:S04]  /*0e00*/  @!P0 FADD.FTZ R15, R25, -R16 ;  /* 0x80000010190f8221 */ /* 0x000fc80000010000 */
[C---:B------:R-:W-:Y:S01]  /*0e10*/  @!P0 FFMA.FTZ R16, R15.reuse, R27, R16 ;  /* 0x0000001b0f108223 */ /* 0x040fe20000010010 */
[----:B------:R-:W-:Y:S01]  /*0e20*/  @P5 FFMA.FTZ R16, -R15, R0, R25 ;  /* 0x000000000f105223 */ /* 0x000fe20000010119 */
[----:B------:R-:W-:Y:S01]  /*0e30*/  IADD3 R0, R11, 0x300, RZ ;  /* 0x000003000b007810 */ /* 0x000fe20007ffe0ff */
[----:B------:R-:W0:Y:S03]  /*0e40*/  @!P4 LDC.64 R14, c[0x0][0x218] ;  /* 0x00008600ff0ecb82 */ /* 0x000e260000000a00 */
[----:B------:R-:W-:Y:S02]  /*0e50*/  ISETP.GE.AND P1, PT, R0, R3, PT ;  /* 0x000000030000720c */ /* 0x000fe40003f26270 */
[C---:B-----5:R-:W-:Y:S01]  /*0e60*/  FSETP.GEU.AND P6, PT, |R31|.reuse, 0.5, !P3 ;  /* 0x3f0000001f00780b */ /* 0x060fe20005fce200 */
[----:B------:R-:W-:Y:S01]  /*0e70*/  @!P3 FADD.FTZ R0, -R31, 1 ;  /* 0x3f8000001f00b421 */ /* 0x000fe20000010100 */
[----:B------:R-:W-:-:S04]  /*0e80*/  @!P3 FADD.FTZ R17, R29, -R18 ;  /* 0x800000121d11b221 */ /* 0x000fc80000010000 */
[----:B------:R-:W-:-:S07]  /*0e90*/  @!P3 FFMA.FTZ R18, R17, R31, R18 ;  /* 0x0000001f1112b223 */ /* 0x000fce0000010012 */
[----:B------:R-:W-:Y:S01]  /*0ea0*/  @P6 FFMA.FTZ R18, -R17, R0, R29 ;  /* 0x0000000011126223 */ /* 0x000fe2000001011d */
[----:B------:R-:W-:Y:S01]  /*0eb0*/  IADD3 R0, R11, 0x380, RZ ;  /* 0x000003800b007810 */ /* 0x000fe20007ffe0ff */
[----:B------:R-:W-:Y:S01]  /*0ec0*/  @!P2 FADD.FTZ R20, R33, -R24 ;  /* 0x800000182114a221 */ /* 0x000fe20000010000 */
[----:B------:R-:W-:Y:S02]  /*0ed0*/  @!P4 IADD3 R17, R2, R11, RZ ;  /* 0x0000000b0211c210 */ /* 0x000fe40007ffe0ff */
[----:B------:R-:W-:-:S03]  /*0ee0*/  @!P4 MOV R11, R36 ;  /* 0x00000024000bc202 */ /* 0x000fc60000000f00 */
[----:B0-----:R-:W-:Y:S01]  /*0ef0*/  @!P4 IMAD.WIDE.U32 R14, R17, 0x4, R14 ;  /* 0x00000004110ec825 */ /* 0x001fe200078e000e */
[----:B------:R-:W-:-:S03]  /*0f00*/  FSETP.GEU.AND P5, PT, |R35|, 0.5, !P2 ;  /* 0x3f0000002300780b */ /* 0x000fc600057ae200 */
[----:B------:R-:W-:Y:S01]  /*0f10*/  @!P2 FFMA.FTZ R24, R20, R35, R24 ;  /* 0x000000231418a223 */ /* 0x000fe20000010018 */
[----:B------:R-:W-:Y:S01]  /*0f20*/  @!P2 FADD.FTZ R35, -R35, 1 ;  /* 0x3f8000002323a421 */ /* 0x000fe20000010100 */
[----:B------:R0:W-:Y:S01]  /*0f30*/  @!P4 STG.E desc[UR4][R14.64], R12 ;  /* 0x0000000c0e00c986 */ /* 0x0001e2000c101904 */
[----:B------:R-:W-:-:S07]  /*0f40*/  ISETP.GE.AND P4, PT, R11, R3, PT ;  /* 0x000000030b00720c */ /* 0x000fce0003f86270 */
[----:B------:R-:W-:Y:S01]  /*0f50*/  @P5 FFMA.FTZ R24, -R20, R35, R33 ;  /* 0x0000002314185223 */ /* 0x000fe20000010121 */
[----:B------:R-:W-:Y:S01]  /*0f60*/  ISETP.GE.AND P5, PT, R0, R3, PT ;  /* 0x000000030000720c */ /* 0x000fe20003fa6270 */
[----:B----4-:R-:W-:Y:S01]  /*0f70*/  @!P1 FADD.FTZ R13, R37, -R26 ;  /* 0x8000001a250d9221 */ /* 0x010fe20000010000 */
[----:B------:R-:W-:-:S03]  /*0f80*/  FSETP.GEU.AND P6, PT, |R28|, 0.5, !P1 ;  /* 0x3f0000001c00780b */ /* 0x000fc60004fce200 */
[----:B------:R-:W-:Y:S01]  /*0f90*/  @!P1 FFMA.FTZ R26, R13, R28, R26 ;  /* 0x0000001c0d1a9223 */ /* 0x000fe2000001001a */
[----:B------:R-:W-:-:S09]  /*0fa0*/  @!P1 FADD.FTZ R28, -R28, 1 ;  /* 0x3f8000001c1c9421 */ /* 0x000fd20000010100 */
[----:B------:R-:W-:Y:S01]  /*0fb0*/  @P6 FFMA.FTZ R26, -R13, R28, R37 ;  /* 0x0000001c0d1a6223 */ /* 0x000fe20000010125 */
[----:B------:R-:W-:Y:S04]  /*0fc0*/  BSSY B0, `(.L_x_6817) ;  /* 0x0000036000007945 */ /* 0x000fe80003800000 */
[----:B------:R-:W-:Y:S01]  /*0fd0*/  BSSY B1, `(.L_x_6818) ;  /* 0x000002e000017945 */ /* 0x000fe20003800000 */
[----:B------:R-:W-:Y:S02]  /*0fe0*/  @!P0 MOV R6, R16 ;  /* 0x0000001000068202 */ /* 0x000fe40000000f00 */
[----:B------:R-:W-:Y:S02]  /*0ff0*/  @!P3 MOV R7, R18 ;  /* 0x000000120007b202 */ /* 0x000fe40000000f00 */
[----:B------:R-:W-:-:S02]  /*1000*/  @!P2 MOV R8, R24 ;  /* 0x000000180008a202 */ /* 0x000fc40000000f00 */
[----:B------:R-:W-:Y:S01]  /*1010*/  @!P1 MOV R9, R26 ;  /* 0x0000001a00099202 */ /* 0x000fe20000000f00 */
[--C-:B------:R-:W-:Y:S01]  /*1020*/  @!P5 FADD.FTZ R13, R34, -R32.reuse ;  /* 0x80000020220dd221 */ /* 0x100fe20000010000 */
[C---:B------:R-:W-:Y:S01]  /*1030*/  FSETP.GEU.AND P6, PT, |R30|.reuse, 0.5, !P5 ;  /* 0x3f0000001e00780b */ /* 0x040fe20006fce200 */
[----:B------:R-:W-:Y:S02]  /*1040*/  @!P5 FADD.FTZ R17, -R30, 1 ;  /* 0x3f8000001e11d421 */ /* 0x000fe40000010100 */
[----:B------:R-:W-:-:S10]  /*1050*/  @!P5 FFMA.FTZ R32, R13, R30, R32 ;  /* 0x0000001e0d20d223 */ /* 0x000fd40000010020 */
[----:B------:R-:W-:-:S05]  /*1060*/  @P6 FFMA.FTZ R32, -R13, R17, R34 ;  /* 0x000000110d206223 */ /* 0x000fca0000010122 */
        /* <DEDUP_REMOVED lines=14> */
.L_x_6819:
[----:B------:R-:W-:-:S13]  /*1150*/  ISETP.GE.AND P0, PT, R11, R3, PT ;  /* 0x000000030b00720c */ /* 0x000fda0003f06270 */
[----:B------:R-:W-:Y:S05]  /*1160*/  @P0 BRA `(.L_x_6821) ;  /* 0x0000000000300947 */ /* 0x000fea0003800000 */
[----:B0-----:R-:W0:Y:S01]  /*1170*/  LDC.64 R4, c[0x0][0x218] ;  /* 0x00008600ff047b82 */ /* 0x001e220000000a00 */
[----:B------:R-:W-:Y:S02]  /*1180*/  IADD3 R13, R2, R11, RZ ;  /* 0x0000000b020d7210 */ /* 0x000fe40007ffe0ff */
[----:B------:R-:W-:-:S03]  /*1190*/  IADD3 R11, R11, 0x80, RZ ;  /* 0x000000800b0b7810 */ /* 0x000fc60007ffe0ff */
[----:B0-----:R-:W-:-:S05]  /*11a0*/  IMAD.WIDE.U32 R4, R13, 0x4, R4 ;  /* 0x000000040d047825 */ /* 0x001fca00078e0004 */
[----:B------:R1:W-:Y:S02]  /*11b0*/  STG.E desc[UR4][R4.64], R6 ;  /* 0x0000000604007986 */ /* 0x0003e4000c101904 */
.L_x_6820:
[----:B------:R-:W-:-:S13]  /*11c0*/  ISETP.GE.AND P0, PT, R11, R3, PT ;  /* 0x000000030b00720c */ /* 0x000fda0003f06270 */
[----:B------:R-:W-:Y:S05]  /*11d0*/  @P0 BRA `(.L_x_6822) ;  /* 0x0000000000340947 */ /* 0x000fea0003800000 */
[----:B01----:R-:W0:Y:S01]  /*11e0*/  LDC.64 R4, c[0x0][0x218] ;  /* 0x00008600ff047b82 */ /* 0x003e220000000a00 */
[----:B------:R-:W-:Y:S02]  /*11f0*/  IADD3 R13, R2, R11, RZ ;  /* 0x0000000b020d7210 */ /* 0x000fe40007ffe0ff */
[----:B------:R-:W-:-:S03]  /*1200*/  IADD3 R11, R11, 0x80, RZ ;  /* 0x000000800b0b7810 */ /* 0x000fc60007ffe0ff */
[----:B0-----:R-:W-:-:S05]  /*1210*/  IMAD.WIDE.U32 R4, R13, 0x4, R4 ;  /* 0x000000040d047825 */ /* 0x001fca00078e0004 */
[----:B------:R1:W-:Y:S02]  /*1220*/  STG.E desc[UR4][R4.64], R7 ;  /* 0x0000000704007986 */ /* 0x0003e4000c101904 */
.L_x_6821:
        /* <DEDUP_REMOVED lines=8> */
.L_x_6822:
[----:B------:R-:W-:Y:S05]  /*12b0*/  BSYNC B1 ;  /* 0x0000000000017941 */ /* 0x000fea0003800000 */
.L_x_6818:
[----:B------:R-:W-:-:S13]  /*12c0*/  ISETP.GE.AND P0, PT, R11, R3, PT ;  /* 0x000000030b00720c */ /* 0x000fda0003f06270 */
[----:B012---:R-:W0:Y:S01]  /*12d0*/  @!P0 LDC.64 R4, c[0x0][0x218] ;  /* 0x00008600ff048b82 */ /* 0x007e220000000a00 */
[----:B------:R-:W-:Y:S02]  /*12e0*/  @!P0 IADD3 R7, R2, R11, RZ ;  /* 0x0000000b02078210 */ /* 0x000fe40007ffe0ff */
[----:B------:R-:W-:-:S03]  /*12f0*/  @!P0 IADD3 R11, R11, 0x80, RZ ;  /* 0x000000800b0b8810 */ /* 0x000fc60007ffe0ff */
[----:B0-----:R-:W-:-:S05]  /*1300*/  @!P0 IMAD.WIDE.U32 R4, R7, 0x4, R4 ;  /* 0x0000000407048825 */ /* 0x001fca00078e0004 */
[----:B------:R2:W-:Y:S02]  /*1310*/  @!P0 STG.E desc[UR4][R4.64], R9 ;  /* 0x0000000904008986 */ /* 0x0005e4000c101904 */
.L_x_6823:
[----:B------:R-:W-:Y:S05]  /*1320*/  BSYNC B0 ;  /* 0x0000000000007941 */ /* 0x000fea0003800000 */
.L_x_6817:
[----:B------:R-:W-:Y:S05]  /*1330*/  WARPSYNC.ALL ;  /* 0x0000000000007948 */ /* 0x000fea0003800000 */
[----:B------:R-:W-:-:S13]  /*1340*/  ISETP.GE.AND P0, PT, R11, R3, PT ;  /* 0x000000030b00720c */ /* 0x000fda0003f06270 */
[----:B------:R-:W-:Y:S05]  /*1350*/  @P0 EXIT ;  /* 0x000000000000094d */ /* 0x000fea0003800000 */
[----:B012---:R-:W0:Y:S01]  /*1360*/  LDC.64 R4, c[0x0][0x218] ;  /* 0x00008600ff047b82 */ /* 0x007e220000000a00 */
[----:B------:R-:W-:-:S05]  /*1370*/  IADD3 R3, R2, R11, RZ ;  /* 0x0000000b02037210 */ /* 0x000fca0007ffe0ff */
[----:B0-----:R-:W-:-:S05]  /*1380*/  IMAD.WIDE.U32 R2, R3, 0x4, R4 ;  /* 0x0000000403027825 */ /* 0x001fca00078e0004 */
[----:B------:R-:W-:Y:S01]  /*1390*/  STG.E desc[UR4][R2.64], R10 ;  /* 0x0000000a02007986 */ /* 0x000fe2000c101904 */
[----:B------:R-:W-:Y:S05]  /*13a0*/  EXIT ;  /* 0x000000000000794d */ /* 0x000fea0003800000 */
.L_x_6824:
        /* <DEDUP_REMOVED lines=13> */
.L_x_8008:


//--------------------- .text._ZN2at6native29vectorized_elementwise_kernelILi4EZZZNS0_44_GLOBAL__N__40a83637_7_Lerp_cu_f5210f67_358318lerp_tensor_kernelERNS_18TensorIteratorBaseEENKUlvE0_clEvENKUlvE0_clEvEUlfffE_St5arrayIPcLm4EEEEviT0_T1_ --------------------------
	.section	.text._ZN2at6native29vectorized_elementwise_kernelILi4EZZZNS0_44_GLOBAL__N__40a83637_7_Lerp_cu_f5210f67_358318lerp_tensor_kernelERNS_18TensorIteratorBaseEENKUlvE0_clEvENKUlvE0_clEvEUlfffE_St5arrayIPcLm4EEEEviT0_T1_,"ax",@progbits
	.align	128
        .global         _ZN2at6native29vectorized_elementwise_kernelILi4EZZZNS0_44_GLOBAL__N__40a83637_7_Lerp_cu_f5210f67_358318lerp_tensor_kernelERNS_18TensorIteratorBaseEENKUlvE0_clEvENKUlvE0_clEvEUlfffE_St5arrayIPcLm4EEEEviT0_T1_
        .type           _ZN2at6native29vectorized_elementwise_kernelILi4EZZZNS0_44_GLOBAL__N__40a83637_7_Lerp_cu_f5210f67_358318lerp_tensor_kernelERNS_18TensorIteratorBaseEENKUlvE0_clEvENKUlvE0_clEvEUlfffE_St5arrayIPcLm4EEEEviT0_T1_,@function
        .size           _ZN2at6native29vectorized_elementwise_kernelILi4EZZZNS0_44_GLOBAL__N__40a83637_7_Lerp_cu_f5210f67_358318lerp_tensor_kernelERNS_18TensorIteratorBaseEENKUlvE0_clEvENKUlvE0_clEvEUlfffE_St5arrayIPcLm4EEEEviT0_T1_,(.L_x_8009 - _ZN2at6native29vectorized_elementwise_kernelILi4EZZZNS0_44_GLOBAL__N__40a83637_7_Lerp_cu_f5210f67_358318lerp_tensor_kernelERNS_18TensorIteratorBaseEENKUlvE0_clEvENKUlvE0_clEvEUlfffE_St5arrayIPcLm4EEEEviT0_T1_)
        .other          _ZN2at6native29vectorized_elementwise_kernelILi4EZZZNS0_44_GLOBAL__N__40a83637_7_Lerp_cu_f5210f67_358318lerp_tensor_kernelERNS_18TensorIteratorBaseEENKUlvE0_clEvENKUlvE0_clEvEUlfffE_St5arrayIPcLm4EEEEviT0_T1_,@"STO_CUDA_ENTRY STV_DEFAULT"
_ZN2at6native29vectorized_elementwise_kernelILi4EZZZNS0_44_GLOBAL__N__40a83637_7_Lerp_cu_f5210f67_358318lerp_tensor_kernelERNS_18TensorIteratorBaseEENKUlvE0_clEvENKUlvE0_clEvEUlfffE_St5arrayIPcLm4EEEEviT0_T1_:
.text._ZN2at6native29vectorized_elementwise_kernelILi4EZZZNS0_44_GLOBAL__N__40a83637_7_Lerp_cu_f5210f67_358318lerp_tensor_kernelERNS_18TensorIteratorBaseEENKUlvE0_clEvENKUlvE0_clEvEUlfffE_St5arrayIPcLm4EEEEviT0_T1_:
        /* <DEDUP_REMOVED lines=16> */
[----:B------:R-:W2:Y:S03]  /*0100*/  LDG.E.128 R8, desc[UR4][R34.64] ;  /* 0x0000000422087981 */ /* 0x000ea6000c1e1d00 */
[----:B---3--:R-:W-:Y:S01]  /*0110*/  IMAD.WIDE R6, R2, 0x4, R6 ;  /* 0x0000000402067825 */ /* 0x008fe200078e0206 */
[----:B------:R-:W3:Y:S03]  /*0120*/  LDG.E.128 R20, desc[UR4][R34.64+0x800] ;  /* 0x0008000422147981 */ /* 0x000ee6000c1e1d00 */
[----:B------:R-:W-:-:S04]  /*0130*/  IMAD.WIDE.U32 R30, R0, 0x10, R4 ;  /* 0x00000010001e7825 */ /* 0x000fc800078e0004 */
[----:B------:R-:W-:Y:S01]  /*0140*/  IMAD.WIDE.U32 R32, R0, 0x10, R6 ;  /* 0x0000001000207825 */ /* 0x000fe200078e0006 */
[----:B------:R-:W4:Y:S04]  /*0150*/  LDG.E.128 R24, desc[UR4][R30.64] ;  /* 0x000000041e187981 */ /* 0x000f28000c1e1d00 */
[----:B------:R-:W4:Y:S04]  /*0160*/  LDG.E.128 R4, desc[UR4][R32.64] ;  /* 0x0000000420047981 */ /* 0x000f28000c1e1d00 */
[----:B------:R0:W5:Y:S04]  /*0170*/  LDG.E.128 R12, desc[UR4][R30.64+0x800] ;  /* 0x000800041e0c7981 */ /* 0x000168000c1e1d00 */
[----:B------:R-:W5:Y:S01]  /*0180*/  LDG.E.128 R16, desc[UR4][R32.64+0x800] ;  /* 0x0008000420107981 */ /* 0x000f62000c1e1d00 */
[----:B-1----:R-:W-:-:S04]  /*0190*/  IMAD.WIDE.U32 R2, R2, 0x4, R28 ;  /* 0x0000000402027825 */ /* 0x002fc800078e001c */
[----:B------:R-:W-:Y:S01]  /*01a0*/  IMAD.WIDE R2, R0, 0x10, R2 ;  /* 0x0000001000027825 */ /* 0x000fe200078e0202 */
[----:B--2---:R-:W-:Y:S02]  /*01b0*/  FSETP.GEU.FTZ.AND P0, PT, |R8|, 0.5, PT ;  /* 0x3f0000000800780b */ /* 0x004fe40003f1e200 */
[----:B------:R-:W-:Y:S02]  /*01c0*/  FSETP.GEU.FTZ.AND P1, PT, |R9|, 0.5, PT ;  /* 0x3f0000000900780b */ /* 0x000fe40003f3e200 */
[----:B------:R-:W-:Y:S02]  /*01d0*/  FSETP.GEU.FTZ.AND P2, PT, |R10|, 0.5, PT ;  /* 0x3f0000000a00780b */ /* 0x000fe40003f5e200 */
[----:B------:R-:W-:Y:S01]  /*01e0*/  FSETP.GEU.FTZ.AND P3, PT, |R11|, 0.5, PT ;  /* 0x3f0000000b00780b */ /* 0x000fe20003f7e200 */
[----:B----4-:R-:W-:Y:S01]  /*01f0*/  FADD.FTZ R29, -R24, R4 ;  /* 0x00000004181d7221 */ /* 0x010fe20000010100 */
[----:B------:R-:W-:Y:S01]  /*0200*/  FADD.FTZ R28, -R25, R5 ;  /* 0x00000005191c7221 */ /* 0x000fe20000010100 */
[----:B0-----:R-:W-:Y:S01]  /*0210*/  FADD.FTZ R31, -R26, R6 ;  /* 0x000000061a1f7221 */ /* 0x001fe20000010100 */
        /* <DEDUP_REMOVED lines=13> */
[----:B---3--:R-:W-:-:S02]  /*02f0*/  FSETP.GEU.FTZ.AND P0, PT, |R20|, 0.5, PT ;  /* 0x3f0000001400780b */ /* 0x008fc40003f1e200 */
[----:B------:R-:W-:Y:S02]  /*0300*/  FSETP.GEU.FTZ.AND P1, PT, |R21|, 0.5, PT ;  /* 0x3f0000001500780b */ /* 0x000fe40003f3e200 */
[----:B------:R-:W-:Y:S02]  /*0310*/  FSETP.GEU.FTZ.AND P2, PT, |R22|, 0.5, PT ;  /* 0x3f0000001600780b */ /* 0x000fe40003f5e200 */
[----:B------:R-:W-:Y:S01]  /*0320*/  FSETP.GEU.FTZ.AND P3, PT, |R23|, 0.5, PT ;  /* 0x3f0000001700780b */ /* 0x000fe20003f7e200 */
[----:B-----5:R-:W-:Y:S01]  /*0330*/  FADD.FTZ R5, -R12, R16 ;  /* 0x000000100c057221 */ /* 0x020fe20000010100 */
        /* <DEDUP_REMOVED lines=15> */
[----:B------:R-:W-:Y:S04]  /*0430*/  STG.E.128 desc[UR4][R2.64], R24 ;  /* 0x0000001802007986 */ /* 0x000fe8000c101d04 */
[----:B------:R-:W-:Y:S01]  /*0440*/  STG.E.128 desc[UR4][R2.64+0x800], R12 ;  /* 0x0008000c02007986 */ /* 0x000fe2000c101d04 */
[----:B------:R-:W-:Y:S05]  /*0450*/  EXIT ;  /* 0x000000000000794d */ /* 0x000fea0003800000 */
.L_x_6825:
        /* <DEDUP_REMOVED lines=199> */
.L_x_6828:
[----:B------:R-:W-:-:S13]  /*10d0*/  ISETP.GE.AND P0, PT, R11, R3, PT ;  /* 0x000000030b00720c */ /* 0x000fda0003f06270 */
[----:B------:R-:W-:Y:S05]  /*10e0*/  @P0 BRA `(.L_x_6830) ;  /* 0x0000000000300947 */ /* 0x000fea0003800000 */
[----:B0-----:R-:W0:Y:S01]  /*10f0*/  LDC.64 R4, c[0x0][0x218] ;  /* 0x00008600ff047b82 */ /* 0x001e220000000a00 */
[----:B------:R-:W-:Y:S02]  /*1100*/  IADD3 R13, R2, R11, RZ ;  /* 0x0000000b020d7210 */ /* 0x000fe40007ffe0ff */
[----:B------:R-:W-:-:S03]  /*1110*/  IADD3 R11, R11, 0x80, RZ ;  /* 0x000000800b0b7810 */ /* 0x000fc60007ffe0ff */
[----:B0-----:R-:W-:-:S05]  /*1120*/  IMAD.WIDE.U32 R4, R13, 0x4, R4 ;  /* 0x000000040d047825 */ /* 0x001fca00078e0004 */
[----:B------:R1:W-:Y:S02]  /*1130*/  STG.E desc[UR4][R4.64], R6 ;  /* 0x0000000604007986 */ /* 0x0003e4000c101904 */
.L_x_6829:
[----:B------:R-:W-:-:S13]  /*1140*/  ISETP.GE.AND P0, PT, R11, R3, PT ;  /* 0x000000030b00720c */ /* 0x000fda0003f06270 */
[----:B------:R-:W-:Y:S05]  /*1150*/  @P0 BRA `(.L_x_6831) ;  /* 0x0000000000340947 */ /* 0x000fea0003800000 */
[----:B01----:R-:W0:Y:S01]  /*1160*/  LDC.64 R4, c[0x0][0x218] ;  /* 0x00008600ff047b82 */ /* 0x003e220000000a00 */
[----:B------:R-:W-:Y:S02]  /*1170*/  IADD3 R13, R2, R11, RZ ;  /* 0x0000000b020d7210 */ /* 0x000fe40007ffe0ff */
[----:B------:R-:W-:-:S03]  /*1180*/  IADD3 R11, R11, 0x80, RZ ;  /* 0x000000800b0b7810 */ /* 0x000fc60007ffe0ff */
[----:B0-----:R-:W-:-:S05]  /*1190*/  IMAD.WIDE.U32 R4, R13, 0x4, R4 ;  /* 0x000000040d047825 */ /* 0x001fca00078e0004 */
[----:B------:R1:W-:Y:S02]  /*11a0*/  STG.E desc[UR4][R4.64], R7 ;  /* 0x0000000704007986 */ /* 0x0003e4000c101904 */
.L_x_6830:
        /* <DEDUP_REMOVED lines=8> */
.L_x_6831:
[----:B------:R-:W-:Y:S05]  /*1230*/  BSYNC B1 ;  /* 0x0000000000017941 */ /* 0x000fea0003800000 */
.L_x_6827:
[----:B------:R-:W-:-:S13]  /*1240*/  ISETP.GE.AND P0, PT, R11, R3, PT ;  /* 0x000000030b00720c */ /* 0x000fda0003f06270 */
[----:B012---:R-:W0:Y:S01]  /*1250*/  @!P0 LDC.64 R4, c[0x0][0x218] ;  /* 0x00008600ff048b82 */ /* 0x007e220000000a00 */
[----:B------:R-:W-:Y:S02]  /*1260*/  @!P0 IADD3 R7, R2, R11, RZ ;  /* 0x0000000b02078210 */ /* 0x000fe40007ffe0ff */
[----:B------:R-:W-:-:S03]  /*1270*/  @!P0 IADD3 R11, R11, 0x80, RZ ;  /* 0x000000800b0b8810 */ /* 0x000fc60007ffe0ff */
[----:B0-----:R-:W-:-:S05]  /*1280*/  @!P0 IMAD.WIDE.U32 R4, R7, 0x4, R4 ;  /* 0x0000000407048825 */ /* 0x001fca00078e0004 */
[----:B------:R2:W-:Y:S02]  /*1290*/  @!P0 STG.E desc[UR4][R4.64], R9 ;  /* 0x0000000904008986 */ /* 0x0005e4000c101904 */
.L_x_6832:
[----:B------:R-:W-:Y:S05]  /*12a0*/  BSYNC B0 ;  /* 0x0000000000007941 */ /* 0x000fea0003800000 */
.L_x_6826:
        /* <DEDUP_REMOVED lines=8> */
.L_x_6833:
        /* <DEDUP_REMOVED lines=13> */
.L_x_8009:


//--------------------- .text._ZN2at6native29vectorized_elementwise_kernelILi8EZZZNS0_44_GLOBAL__N__40a83637_7_Lerp_cu_f5210f67_358318lerp_tensor_kernelERNS_18TensorIteratorBaseEENKUlvE0_clEvENKUlvE0_clEvEUlfffE_St5arrayIPcLm4EEEEviT0_T1_ --------------------------
	.section	.text._ZN2at6native29vectorized_elementwise_kernelILi8EZZZNS0_44_GLOBAL__N__40a83637_7_Lerp_cu_f5210f67_358318lerp_tensor_kernelERNS_18TensorIteratorBaseEENKUlvE0_clEvENKUlvE0_clEvEUlfffE_St5arrayIPcLm4EEEEviT0_T1_,"ax",@progbits
	.align	128
        .global         _ZN2at6native29vectorized_elementwise_kernelILi8EZZZNS0_44_GLOBAL__N__40a83637_7_Lerp_cu_f5210f67_358318lerp_tensor_kernelERNS_18TensorIteratorBaseEENKUlvE0_clEvENKUlvE0_clEvEUlfffE_St5arrayIPcLm4EEEEviT0_T1_
        .type           _ZN2at6native29vectorized_elementwise_kernelILi8EZZZNS0_44_GLOBAL__N__40a83637_7_Lerp_cu_f5210f67_358318lerp_tensor_kernelERNS_18TensorIteratorBaseEENKUlvE0_clEvENKUlvE0_clEvEUlfffE_St5arrayIPcLm4EEEEviT0_T1_,@function
        .size           _ZN2at6native29vectorized_elementwise_kernelILi8EZZZNS0_44_GLOBAL__N__40a83637_7_Lerp_cu_f5210f67_358318lerp_tensor_kernelERNS_18TensorIteratorBaseEENKUlvE0_clEvENKUlvE0_clEvEUlfffE_St5arrayIPcLm4EEEEviT0_T1_,(.L_x_8010 - _ZN2at6native29vectorized_elementwise_kernelILi8EZZZNS0_44_GLOBAL__N__40a83637_7_Lerp_cu_f5210f67_358318lerp_tensor_kernelERNS_18TensorIteratorBaseEENKUlvE0_clEvENKUlvE0_clEvEUlfffE_St5arrayIPcLm4EEEEviT0_T1_)
        .other          _ZN2at6native29vectorized_elementwise_kernelILi8EZZZNS0_44_GLOBAL__N__40a83637_7_Lerp_cu_f5210f67_358318lerp_tensor_kernelERNS_18TensorIteratorBaseEENKUlvE0_clEvENKUlvE0_clEvEUlfffE_St5arrayIPcLm4EEEEviT0_T1_,@"STO_CUDA_ENTRY STV_DEFAULT"
_ZN2at6native29vectorized_elementwise_kernelILi8EZZZNS0_44_GLOBAL__N__40a83637_7_Lerp_cu_f5210f67_358318lerp_tensor_kernelERNS_18TensorIteratorBaseEENKUlvE0_clEvENKUlvE0_clEvEUlfffE_St5arrayIPcLm4EEEEviT0_T1_:
.text._ZN2at6native29vectorized_elementwise_kernelILi8EZZZNS0_44_GLOBAL__N__40a83637_7_Lerp_cu_f5210f67_358318lerp_tensor_kernelERNS_18TensorIteratorBaseEENKUlvE0_clEvENKUlvE0_clEvEUlfffE_St5arrayIPcLm4EEEEviT0_T1_:
        /* <DEDUP_REMOVED lines=70> */
.L_x_6834:
        /* <DEDUP_REMOVED lines=199> */
.L_x_6837:
[----:B------:R-:W-:-:S13]  /*10d0*/  ISETP.GE.AND P0, PT, R11, R3, PT ;  /* 0x000000030b00720c */ /* 0x000fda0003f06270 */
[----:B------:R-:W-:Y:S05]  /*10e0*/  @P0 BRA `(.L_x_6839) ;  /* 0x0000000000300947 */ /* 0x000fea0003800000 */
[----:B0-----:R-:W0:Y:S01]  /*10f0*/  LDC.64 R4, c[0x0][0x218] ;  /* 0x00008600ff047b82 */ /* 0x001e220000000a00 */
[----:B------:R-:W-:Y:S02]  /*1100*/  IADD3 R13, R2, R11, RZ ;  /* 0x0000000b020d7210 */ /* 0x000fe40007ffe0ff */
[----:B------:R-:W-:-:S03]  /*1110*/  IADD3 R11, R11, 0x80, RZ ;  /* 0x000000800b0b7810 */ /* 0x000fc60007ffe0ff */
[----:B0-----:R-:W-:-:S05]  /*1120*/  IMAD.WIDE.U32 R4, R13, 0x4, R4 ;  /* 0x000000040d047825 */ /* 0x001fca00078e0004 */
[----:B------:R1:W-:Y:S02]  /*1130*/  STG.E desc[UR4][R4.64], R6 ;  /* 0x0000000604007986 */ /* 0x0003e4000c101904 */
.L_x_6838:
[----:B------:R-:W-:-:S13]  /*1140*/  ISETP.GE.AND P0, PT, R11, R3, PT ;  /* 0x000000030b00720c */ /* 0x000fda0003f06270 */
[----:B------:R-:W-:Y:S05]  /*1150*/  @P0 BRA `(.L_x_6840) ;  /* 0x0000000000340947 */ /* 0x000fea0003800000 */
[----:B01----:R-:W0:Y:S01]  /*1160*/  LDC.64 R4, c[0x0][0x218] ;  /* 0x00008600ff047b82 */ /* 0x003e220000000a00 */
[----:B------:R-:W-:Y:S02]  /*1170*/  IADD3 R13, R2, R11, RZ ;  /* 0x0000000b020d7210 */ /* 0x000fe40007ffe0ff */
[----:B------:R-:W-:-:S03]  /*1180*/  IADD3 R11, R11, 0x80, RZ ;  /* 0x000000800b0b7810 */ /* 0x000fc60007ffe0ff */
[----:B0-----:R-:W-:-:S05]  /*1190*/  IMAD.WIDE.U32 R4, R13, 0x4, R4 ;  /* 0x000000040d047825 */ /* 0x001fca00078e0004 */
[----:B------:R1:W-:Y:S02]  /*11a0*/  STG.E desc[UR4][R4.64], R7 ;  /* 0x0000000704007986 */ /* 0x0003e4000c101904 */
.L_x_6839:
        /* <DEDUP_REMOVED lines=8> */
.L_x_6840:
[----:B------:R-:W-:Y:S05]  /*1230*/  BSYNC B1 ;  /* 0x0000000000017941 */ /* 0x000fea0003800000 */
.L_x_6836:
[----:B------:R-:W-:-:S13]  /*1240*/  ISETP.GE.AND P0, PT, R11, R3, PT ;  /* 0x000000030b00720c */ /* 0x000fda0003f06270 */
[----:B012---:R-:W0:Y:S01]  /*1250*/  @!P0 LDC.64 R4, c[0x0][0x218] ;  /* 0x00008600ff048b82 */ /* 0x007e220000000a00 */
[----:B------:R-:W-:Y:S02]  /*1260*/  @!P0 IADD3 R7, R2, R11, RZ ;  /* 0x0000000b02078210 */ /* 0x000fe40007ffe0ff */
[----:B------:R-:W-:-:S03]  /*1270*/  @!P0 IADD3 R11, R11, 0x80, RZ ;  /* 0x000000800b0b8810 */ /* 0x000fc60007ffe0ff */
[----:B0-----:R-:W-:-:S05]  /*1280*/  @!P0 IMAD.WIDE.U32 R4, R7, 0x4, R4 ;  /* 0x0000000407048825 */ /* 0x001fca00078e0004 */
[----:B------:R2:W-:Y:S02]  /*1290*/  @!P0 STG.E desc[UR4][R4.64], R9 ;  /* 0x0000000904008986 */ /* 0x0005e4000c101904 */
.L_x_6841:
[----:B------:R-:W-:Y:S05]  /*12a0*/  BSYNC B0 ;  /* 0x0000000000007941 */ /* 0x000fea0003800000 */
.L_x_6835:
        /* <DEDUP_REMOVED lines=8> */
.L_x_6842:
        /* <DEDUP_REMOVED lines=13> */
.L_x_8010:


//--------------------- .text._ZN2at6native18elementwise_kernelILi128ELi4EZNS0_15gpu_kernel_implIZZZNS0_44_GLOBAL__N__40a83637_7_Lerp_cu_f5210f67_358318lerp_tensor_kernelERNS_18TensorIteratorBaseEENKUlvE0_clEvENKUlvE_clEvEUldddE_EEvS5_RKT_EUliE_EEviT1_ --------------------------
	.section	.text._ZN2at6native18elementwise_kernelILi128ELi4EZNS0_15gpu_kernel_implIZZZNS0_44_GLOBAL__N__40a83637_7_Lerp_cu_f5210f67_358318lerp_tensor_kernelERNS_18TensorIteratorBaseEENKUlvE0_clEvENKUlvE_clEvEUldddE_EEvS5_RKT_EUliE_EEviT1_,"ax",@progbits
	.align	128
        .global         _ZN2at6native18elementwise_kernelILi128ELi4EZNS0_15gpu_kernel_implIZZZNS0_44_GLOBAL__N__40a83637_7_Lerp_cu_f5210f67_358318lerp_tensor_kernelERNS_18TensorIteratorBaseEENKUlvE0_clEvENKUlvE_clEvEUldddE_EEvS5_RKT_EUliE_EEviT1_
        .type           _ZN2at6native18elementwise_kernelILi128ELi4EZNS0_15gpu_kernel_implIZZZNS0_44_GLOBAL__N__40a83637_7_Lerp_cu_f5210f67_358318lerp_tensor_kernelERNS_18TensorIteratorBaseEENKUlvE0_clEvENKUlvE_clEvEUldddE_EEvS5_RKT_EUliE_EEviT1_,@function
        .size           _ZN2at6native18elementwise_kernelILi128ELi4EZNS0_15gpu_kernel_implIZZZNS0_44_GLOBAL__N__40a83637_7_Lerp_cu_f5210f67_358318lerp_tensor_kernelERNS_18TensorIteratorBaseEENKUlvE0_clEvENKUlvE_clEvEUldddE_EEvS5_RKT_EUliE_EEviT1_,(.L_x_8011 - _ZN2at6native18elementwise_kernelILi128ELi4EZNS0_15gpu_kernel_implIZZZNS0_44_GLOBAL__N__40a83637_7_Lerp_cu_f5210f67_358318lerp_tensor_kernelERNS_18TensorIteratorBaseEENKUlvE0_clEvENKUlvE_clEvEUldddE_EEvS5_RKT_EUliE_EEviT1_)
        .other          _ZN2at6native18elementwise_kernelILi128ELi4EZNS0_15gpu_kernel_implIZZZNS0_44_GLOBAL__N__40a83637_7_Lerp_cu_f5210f67_358318lerp_tensor_kernelERNS_18TensorIteratorBaseEENKUlvE0_clEvENKUlvE_clEvEUldddE_EEvS5_RKT_EUliE_EEviT1_,@"STO_CUDA_ENTRY STV_DEFAULT"
_ZN2at6native18elementwise_kernelILi128ELi4EZNS0_15gpu_kernel_implIZZZNS0_44_GLOBAL__N__40a83637_7_Lerp_cu_f5210f67_358318lerp_tensor_kernelERNS_18TensorIteratorBaseEENKUlvE0_clEvENKUlvE_clEvEUldddE_EEvS5_RKT_EUliE_EEviT1_:
.text._ZN2at6native18elementwise_kernelILi128ELi4EZNS0_15gpu_kernel_implIZZZNS0_44_GLOBAL__N__40a83637_7_Lerp_cu_f5210f67_358318lerp_tensor_kernelERNS_18TensorIteratorBaseEENKUlvE0_clEvENKUlvE_clEvEUldddE_EEvS5_RKT_EUliE_EEviT1_:
        /* <DEDUP_REMOVED lines=391> */
.L_x_6845:
        /* <DEDUP_REMOVED lines=21> */
.L_x_6849:
[----:B------:R-:W2:Y:S02]  /*19c0*/  LDG.E.U8 R4, desc[UR36][R4.64] ;  /* 0x0000002404047981 */ /* 0x000ea4000c1e1100 */
[----:B--2---:R0:W1:Y:S01]  /*19d0*/  I2F.F64.U16 R22, R4 ;  /* 0x0000000400167312 */ /* 0x0040620000101800 */
[----:B------:R-:W-:Y:S05]  /*19e0*/  BRA `(.L_x_6851) ;  /* 0x0000000c00707947 */ /* 0x000fea0003800000 */
.L_x_6848:
        /* <DEDUP_REMOVED lines=9> */
.L_x_6853:
[----:B------:R-:W2:Y:S02]  /*1a80*/  LDG.E R4, desc[UR36][R4.64] ;  /* 0x0000002404047981 */ /* 0x000ea4000c1e1900 */
[----:B--2---:R0:W1:Y:S01]  /*1a90*/  I2F.F64 R22, R4 ;  /* 0x0000000400167312 */ /* 0x0040620000201c00 */
[----:B------:R-:W-:Y:S05]  /*1aa0*/  BRA `(.L_x_6851) ;  /* 0x0000000c00407947 */ /* 0x000fea0003800000 */
.L_x_6852:
[----:B------:R-:W2:Y:S02]  /*1ab0*/  LDG.E.U16 R4, desc[UR36][R4.64] ;  /* 0x0000002404047981 */ /* 0x000ea4000c1e1500 */
[----:B--2---:R0:W1:Y:S01]  /*1ac0*/  I2F.F64.S16 R22, R4 ;  /* 0x0000000400167312 */ /* 0x0040620000101c00 */
[----:B------:R-:W-:Y:S05]  /*1ad0*/  BRA `(.L_x_6851) ;  /* 0x0000000c00347947 */ /* 0x000fea0003800000 */
.L_x_6847:
        /* <DEDUP_REMOVED lines=10> */
.L_x_6855:
[----:B------:R-:W2:Y:S02]  /*1b80*/  LDG.E.U16 R0, desc[UR36][R4.64] ;  /* 0x0000002404007981 */ /* 0x000ea4000c1e1500 */
[----:B--2---:R-:W-:-:S05]  /*1b90*/  HADD2.F32 R0, -RZ, R0.H0_H0 ;  /* 0x20000000ff007230 */ /* 0x004fca0000004100 */
[----:B------:R-:W-:-:S04]  /*1ba0*/  FMUL.FTZ R0, R0, 1 ;  /* 0x3f80000000007820 */ /* 0x000fc80000410000 */
[----:B------:R0:W1:Y:S01]  /*1bb0*/  F2F.F64.F32 R22, R0 ;  /* 0x0000000000167310 */ /* 0x0000620000201800 */
[----:B------:R-:W-:Y:S05]  /*1bc0*/  BRA `(.L_x_6851) ;  /* 0x0000000800f87947 */ /* 0x000fea0003800000 */
.L_x_6854:
        /* <DEDUP_REMOVED lines=10> */
.L_x_6857:
[----:B------:R-:W2:Y:S02]  /*1c70*/  LDG.E.U16 R4, desc[UR36][R4.64] ;  /* 0x0000002404047981 */ /* 0x000ea4000c1e1500 */
[----:B--2---:R-:W-:-:S05]  /*1c80*/  HADD2.F32 R0, -RZ, R4.H0_H0 ;  /* 0x20000004ff007230 */ /* 0x004fca0000004100 */
[----:B------:R-:W-:-:S04]  /*1c90*/  FMUL.FTZ R0, R0, 1 ;  /* 0x3f80000000007820 */ /* 0x000fc80000410000 */
[----:B------:R0:W1:Y:S01]  /*1ca0*/  F2F.F64.F32 R22, R0 ;  /* 0x0000000000167310 */ /* 0x0000620000201800 */
[----:B------:R-:W-:Y:S05]  /*1cb0*/  BRA `(.L_x_6851) ;  /* 0x0000000800bc7947 */ /* 0x000fea0003800000 */
.L_x_6856:
[----:B------:R0:W5:Y:S01]  /*1cc0*/  LDG.E.64 R22, desc[UR36][R4.64] ;  /* 0x0000002404167981 */ /* 0x000162000c1e1b00 */
[----:B------:R-:W-:Y:S05]  /*1cd0*/  BRA `(.L_x_6851) ;  /* 0x0000000800b47947 */ /* 0x000fea0003800000 */
.L_x_6846:
        /* <DEDUP_REMOVED lines=13> */
.L_x_6860:
[----:B------:R0:W5:Y:S01]  /*1db0*/  LDG.E.64 R22, desc[UR36][R4.64] ;  /* 0x0000002404167981 */ /* 0x000162000c1e1b00 */
[----:B------:R-:W-:Y:S05]  /*1dc0*/  BRA `(.L_x_6851) ;  /* 0x0000000800787947 */ /* 0x000fea0003800000 */
.L_x_6859:
        /* <DEDUP_REMOVED lines=28> */
.L_x_6862:
        /* <DEDUP_REMOVED lines=15> */
.L_x_6861:
[----:B------:R-:W2:Y:S02]  /*2080*/  LDG.E.U16 R0, desc[UR36][R4.64] ;  /* 0x0000002404007981 */ /* 0x000ea4000c1e1500 */
[----:B--2---:R-:W-:-:S04]  /*2090*/  IMAD.U32 R0, R0, 0x10000, RZ ;  /* 0x0001000000007824 */ /* 0x004fc800078e00ff */
[----:B------:R-:W-:-:S04]  /*20a0*/  FMUL.FTZ R0, R0, 1 ;  /* 0x3f80000000007820 */ /* 0x000fc80000410000 */
[----:B------:R0:W1:Y:S01]  /*20b0*/  F2F.F64.F32 R22, R0 ;  /* 0x0000000000167310 */ /* 0x0000620000201800 */
[----:B------:R-:W-:Y:S05]  /*20c0*/  BRA `(.L_x_6851) ;  /* 0x0000000400b87947 */ /* 0x000fea0003800000 */
.L_x_6858:
        /* <DEDUP_REMOVED lines=11> */
.L_x_6865:
        /* <DEDUP_REMOVED lines=21> */
.L_x_6869:
[----:B------:R-:W-:Y:S05]  /*22d0*/  BSYNC B1 ;  /* 0x0000000000017941 */ /* 0x000fea0003800000 */
.L_x_6868:
[----:B------:R-:W-:Y:S01]  /*22e0*/  LEA R5, R0, 0x3b800000, 0x17 ;  /* 0x3b80000000057811 */ /* 0x000fe200078eb8ff */
[----:B------:R-:W-:-:S05]  /*22f0*/  IMAD.SHL.U32 R0, R3, 0x100000, RZ ;  /* 0x0010000003007824 */ /* 0x000fca00078e00ff */
[----:B------:R-:W-:-:S07]  /*2300*/  LOP3.LUT R0, R5, R0, R6, 0xfe, !PT ;  /* 0x0000000005007212 */ /* 0x000fce00078efe06 */
.L_x_6867:
[----:B------:R-:W-:Y:S05]  /*2310*/  BSYNC B0 ;  /* 0x0000000000007941 */ /* 0x000fea0003800000 */
.L_x_6866:
[----:B------:R-:W-:-:S04]  /*2320*/  FMUL.FTZ R0, R0, 1 ;  /* 0x3f80000000007820 */ /* 0x000fc80000410000 */
[----:B------:R2:W3:Y:S01]  /*2330*/  F2F.F64.F32 R22, R0 ;  /* 0x0000000000167310 */ /* 0x0004e20000201800 */
[----:B------:R-:W-:Y:S05]  /*2340*/  BRA `(.L_x_6851) ;  /* 0x0000000400187947 */ /* 0x000fea0003800000 */
.L_x_6864:
        /* <DEDUP_REMOVED lines=21> */
.L_x_6873:
[----:B------:R-:W-:Y:S05]  /*24a0*/  BSYNC B1 ;  /* 0x0000000000017941 */ /* 0x000fea0003800000 */
.L_x_6872:
[----:B------:R-:W-:Y:S01]  /*24b0*/  LEA R5, R0, 0x37800000, 0x17 ;  /* 0x3780000000057811 */ /* 0x000fe200078eb8ff */
[----:B------:R-:W-:-:S05]  /*24c0*/  IMAD.SHL.U32 R0, R3, 0x200000, RZ ;  /* 0x0020000003007824 */ /* 0x000fca00078e00ff */
[----:B------:R-:W-:-:S07]  /*24d0*/  LOP3.LUT R0, R5, R0, R6, 0xfe, !PT ;  /* 0x0000000005007212 */ /* 0x000fce00078efe06 */
.L_x_6871:
[----:B------:R-:W-:Y:S05]  /*24e0*/  BSYNC B0 ;  /* 0x0000000000007941 */ /* 0x000fea0003800000 */
.L_x_6870:
[----:B------:R-:W-:-:S04]  /*24f0*/  FMUL.FTZ R0, R0, 1 ;  /* 0x3f80000000007820 */ /* 0x000fc80000410000 */
[----:B------:R4:W0:Y:S01]  /*2500*/  F2F.F64.F32 R22, R0 ;  /* 0x0000000000167310 */ /* 0x0008220000201800 */
[----:B------:R-:W-:Y:S05]  /*2510*/  BRA `(.L_x_6851) ;  /* 0x0000000000a47947 */ /* 0x000fea0003800000 */
.L_x_6863:
        /* <DEDUP_REMOVED lines=14> */
.L_x_6877:
[----:B------:R-:W-:Y:S05]  /*2600*/  BSYNC B0 ;  /* 0x0000000000007941 */ /* 0x000fea0003800000 */
.L_x_6876:
[----:B------:R-:W-:-:S04]  /*2610*/  FMUL.FTZ R0, R0, 1 ;  /* 0x3f80000000007820 */ /* 0x000fc80000410000 */
[----:B------:R0:W1:Y:S01]  /*2620*/  F2F.F64.F32 R22, R0 ;  /* 0x0000000000167310 */ /* 0x0000620000201800 */
[----:B------:R-:W-:Y:S05]  /*2630*/  BRA `(.L_x_6851) ;  /* 0x00000000005c7947 */ /* 0x000fea0003800000 */
.L_x_6850:
        /* <DEDUP_REMOVED lines=16> */
.L_x_6878:
[----:B------:R-:W-:Y:S01]  /*2740*/  CS2R R22, SRZ ;  /* 0x0000000000167805 */ /* 0x000fe2000001ff00 */
[----:B------:R-:W-:Y:S06]  /*2750*/  BRA `(.L_x_6851) ;  /* 0x0000000000147947 */ /* 0x000fec0003800000 */
.L_x_6875:
[----:B------:R-:W2:Y:S02]  /*2760*/  LDG.E.64 R22, desc[UR36][R4.64] ;  /* 0x0000002404167981 */ /* 0x000ea4000c1e1b00 */
[----:B--2---:R-:W0:Y:S01]  /*2770*/  I2F.F64.U64 R22, R22 ;  /* 0x0000001600167312 */ /* 0x004e220000301800 */
[----:B------:R-:W-:Y:S05]  /*2780*/  BRA `(.L_x_6851) ;  /* 0x0000000000087947 */ /* 0x000fea0003800000 */
.L_x_6874:
[----:B------:R-:W2:Y:S02]  /*2790*/  LDG.E R4, desc[UR36][R4.64] ;  /* 0x0000002404047981 */ /* 0x000ea4000c1e1900 */
[----:B--2---:R0:W1:Y:S02]  /*27a0*/  I2F.F64.U32 R22, R4 ;  /* 0x0000000400167312 */ /* 0x0040640000201800 */
.L_x_6851:
[----:B------:R-:W2:Y:S01]  /*27b0*/  LDC.U8 R3, c[0x0][0x4fb] ;  /* 0x00013ec0ff037b82 */ /* 0x000ea20000000000 */
[----:B------:R-:W-:Y:S02]  /*27c0*/  ULDC.64 UR4, c[0x0][0x4e8] ;  /* 0x00013a0000047ab9 */ /* 0x000fe40000000a00 */
[----:B0-----:R-:W-:-:S05]  /*27d0*/  IADD3 R4, P1, R18, UR4, RZ ;  /* 0x0000000412047c10 */ /* 0x001fca000ff3e0ff */
        /* <DEDUP_REMOVED lines=15> */
.L_x_6882:
[----:B------:R-:W2:Y:S02]  /*28d0*/  LDG.E.U8 R4, desc[UR36][R4.64] ;  /* 0x0000002404047981 */ /* 0x000ea4000c1e1100 */
[----:B--2---:R0:W2:Y:S01]  /*28e0*/  I2F.F64.U16 R18, R4 ;  /* 0x0000000400127312 */ /* 0x0040a20000101800 */
[----:B------:R-:W-:Y:S05]  /*28f0*/  BRA `(.L_x_6884) ;  /* 0x0000000c00707947 */ /* 0x000fea0003800000 */
.L_x_6881:
        /* <DEDUP_REMOVED lines=9> */
.L_x_6886:
[----:B------:R-:W2:Y:S02]  /*2990*/  LDG.E R4, desc[UR36][R4.64] ;  /* 0x0000002404047981 */ /* 0x000ea4000c1e1900 */
[----:B--2---:R2:W4:Y:S01]  /*29a0*/  I2F.F64 R18, R4 ;  /* 0x0000000400127312 */ /* 0x0045220000201c00 */
[----:B------:R-:W-:Y:S05]  /*29b0*/  BRA `(.L_x_6884) ;  /* 0x0000000c00407947 */ /* 0x000fea0003800000 */
.L_x_6885:
[----:B------:R-:W2:Y:S02]  /*29c0*/  LDG.E.U16 R4, desc[UR36][R4.64] ;  /* 0x0000002404047981 */ /* 0x000ea4000c1e1500 */
[----:B--2---:R0:W2:Y:S01]  /*29d0*/  I2F.F64.S16 R18, R4 ;  /* 0x0000000400127312 */ /* 0x0040a20000101c00 */
[----:B------:R-:W-:Y:S05]  /*29e0*/  BRA `(.L_x_6884) ;  /* 0x0000000c00347947 */ /* 0x000fea0003800000 */
.L_x_6880:
        /* <DEDUP_REMOVED lines=10> */
.L_x_6888:
[----:B------:R-:W2:Y:S02]  /*2a90*/  LDG.E.U16 R0, desc[UR36][R4.64] ;  /* 0x0000002404007981 */ /* 0x000ea4000c1e1500 */
[----:B--2---:R-:W-:-:S05]  /*2aa0*/  HADD2.F32 R0, -RZ, R0.H0_H0 ;  /* 0x20000000ff007230 */ /* 0x004fca0000004100 */
[----:B------:R-:W-:-:S04]  /*2ab0*/  FMUL.FTZ R0, R0, 1 ;  /* 0x3f80000000007820 */ /* 0x000fc80000410000 */
[----:B------:R0:W2:Y:S01]  /*2ac0*/  F2F.F64.F32 R18, R0 ;  /* 0x0000000000127310 */ /* 0x0000a20000201800 */
[----:B------:R-:W-:Y:S05]  /*2ad0*/  BRA `(.L_x_6884) ;  /* 0x0000000800f87947 */ /* 0x000fea0003800000 */
.L_x_6887:
        /* <DEDUP_REMOVED lines=10> */
.L_x_6890:
[----:B------:R-:W2:Y:S02]  /*2b80*/  LDG.E.U16 R4, desc[UR36][R4.64] ;  /* 0x0000002404047981 */ /* 0x000ea4000c1e1500 */
[----:B--2---:R-:W-:-:S05]  /*2b90*/  HADD2.F32 R0, -RZ, R4.H0_H0 ;  /* 0x20000004ff007230 */ /* 0x004fca0000004100 */
[----:B------:R-:W-:-:S04]  /*2ba0*/  FMUL.FTZ R0, R0, 1 ;  /* 0x3f80000000007820 */ /* 0x000fc80000410000 */
[----:B------:R0:W2:Y:S01]  /*2bb0*/  F2F.F64.F32 R18, R0 ;  /* 0x0000000000127310 */ /* 0x0000a20000201800 */
[----:B------:R-:W-:Y:S05]  /*2bc0*/  BRA `(.L_x_6884) ;  /* 0x0000000800bc7947 */ /* 0x000fea0003800000 */
.L_x_6889:
[----:B------:R0:W5:Y:S01]  /*2bd0*/  LDG.E.64 R18, desc[UR36][R4.64] ;  /* 0x0000002404127981 */ /* 0x000162000c1e1b00 */
[----:B------:R-:W-:Y:S05]  /*2be0*/  BRA `(.L_x_6884) ;  /* 0x0000000800b47947 */ /* 0x000fea0003800000 */
.L_x_6879:
        /* <DEDUP_REMOVED lines=13> */
.L_x_6893:
[----:B------:R0:W5:Y:S01]  /*2cc0*/  LDG.E.64 R18, desc[UR36][R4.64] ;  /* 0x0000002404127981 */ /* 0x000162000c1e1b00 */
[----:B------:R-:W-:Y:S05]  /*2cd0*/  BRA `(.L_x_6884) ;  /* 0x0000000800787947 */ /* 0x000fea0003800000 */
.L_x_6892:
        /* <DEDUP_REMOVED lines=28> */
.L_x_6895:
        /* <DEDUP_REMOVED lines=15> */
.L_x_6894:
[----:B------:R-:W2:Y:S02]  /*2f90*/  LDG.E.U16 R0, desc[UR36][R4.64] ;  /* 0x0000002404007981 */ /* 0x000ea4000c1e1500 */
[----:B--2---:R-:W-:-:S04]  /*2fa0*/  IMAD.U32 R0, R0, 0x10000, RZ ;  /* 0x0001000000007824 */ /* 0x004fc800078e00ff */
[----:B------:R-:W-:-:S04]  /*2fb0*/  FMUL.FTZ R0, R0, 1 ;  /* 0x3f80000000007820 */ /* 0x000fc80000410000 */
[----:B------:R0:W2:Y:S01]  /*2fc0*/  F2F.F64.F32 R18, R0 ;  /* 0x0000000000127310 */ /* 0x0000a20000201800 */
[----:B------:R-:W-:Y:S05]  /*2fd0*/  BRA `(.L_x_6884) ;  /* 0x0000000400b87947 */ /* 0x000fea0003800000 */
.L_x_6891:
        /* <DEDUP_REMOVED lines=11> */
.L_x_6898:
        /* <DEDUP_REMOVED lines=21> */
.L_x_6902:
[----:B------:R-:W-:Y:S05]  /*31e0*/  BSYNC B1 ;  /* 0x0000000000017941 */ /* 0x000fea0003800000 */
.L_x_6901:
[----:B------:R-:W-:Y:S01]  /*31f0*/  LEA R5, R0, 0x3b800000, 0x17 ;  /* 0x3b80000000057811 */ /* 0x000fe200078eb8ff */
[----:B------:R-:W-:-:S05]  /*3200*/  IMAD.SHL.U32 R0, R3, 0x100000, RZ ;  /* 0x0010000003007824 */ /* 0x000fca00078e00ff */
[----:B------:R-:W-:-:S07]  /*3210*/  LOP3.LUT R0, R5, R0, R6, 0xfe, !PT ;  /* 0x0000000005007212 */ /* 0x000fce00078efe06 */
.L_x_6900:
[----:B------:R-:W-:Y:S05]  /*3220*/  BSYNC B0 ;  /* 0x0000000000007941 */ /* 0x000fea0003800000 */
.L_x_6899:
[----:B------:R-:W-:-:S04]  /*3230*/  FMUL.FTZ R0, R0, 1 ;  /* 0x3f80000000007820 */ /* 0x000fc80000410000 */
[----:B------:R0:W2:Y:S01]  /*3240*/  F2F.F64.F32 R18, R0 ;  /* 0x0000000000127310 */ /* 0x0000a20000201800 */
[----:B------:R-:W-:Y:S05]  /*3250*/  BRA `(.L_x_6884) ;  /* 0x0000000400187947 */ /* 0x000fea0003800000 */
.L_x_6897:
        /* <DEDUP_REMOVED lines=21> */
.L_x_6906:
[----:B------:R-:W-:Y:S05]  /*33b0*/  BSYNC B1 ;  /* 0x0000000000017941 */ /* 0x000fea0003800000 */
.L_x_6905:
[----:B------:R-:W-:Y:S01]  /*33c0*/  LEA R5, R0, 0x37800000, 0x17 ;  /* 0x3780000000057811 */ /* 0x000fe200078eb8ff */
[----:B------:R-:W-:-:S05]  /*33d0*/  IMAD.SHL.U32 R0, R3, 0x200000, RZ ;  /* 0x0020000003007824 */ /* 0x000fca00078e00ff */
[----:B------:R-:W-:-:S07]  /*33e0*/  LOP3.LUT R0, R5, R0, R6, 0xfe, !PT ;  /* 0x0000000005007212 */ /* 0x000fce00078efe06 */
.L_x_6904:
[----:B------:R-:W-:Y:S05]  /*33f0*/  BSYNC B0 ;  /* 0x0000000000007941 */ /* 0x000fea0003800000 */
.L_x_6903:
[----:B------:R-:W-:-:S04]  /*3400*/  FMUL.FTZ R0, R0, 1 ;  /* 0x3f80000000007820 */ /* 0x000fc80000410000 */
[----:B------:R0:W2:Y:S01]  /*3410*/  F2F.F64.F32 R18, R0 ;  /* 0x0000000000127310 */ /* 0x0000a20000201800 */
[----:B------:R-:W-:Y:S05]  /*3420*/  BRA `(.L_x_6884) ;  /* 0x0000000000a47947 */ /* 0x000fea0003800000 */
.L_x_6896:
        /* <DEDUP_REMOVED lines=14> */
.L_x_6910:
[----:B------:R-:W-:Y:S05]  /*3510*/  BSYNC B0 ;  /* 0x0000000000007941 */ /* 0x000fea0003800000 */
.L_x_6909:
[----:B------:R-:W-:-:S04]  /*3520*/  FMUL.FTZ R0, R0, 1 ;  /* 0x3f80000000007820 */ /* 0x000fc80000410000 */
[----:B------:R0:W2:Y:S01]  /*3530*/  F2F.F64.F32 R18, R0 ;  /* 0x0000000000127310 */ /* 0x0000a20000201800 */
[----:B------:R-:W-:Y:S05]  /*3540*/  BRA `(.L_x_6884) ;  /* 0x00000000005c7947 */ /* 0x000fea0003800000 */
.L_x_6883:
[----:B------:R-:W-:Y:S01]  /*3550*/  MOV R14, 0x0 ;  /* 0x00000000000e7802 */ /* 0x000fe20000000f00 */
[----:B------:R-:W-:Y:S01]  /*3560*/  ULDC.64 UR4, c[0x4][0x128] ;  /* 0x01004a0000047ab9 */ /* 0x000fe20000000a00 */
[----:B------:R-:W-:Y:S01]  /*3570*/  ULDC.64 UR6, c[0x4][0x8] ;  /* 0x0100020000067ab9 */ /* 0x000fe20000000a00 */
[----:B------:R-:W-:Y:S01]  /*3580*/  IMAD.U32 R4, RZ, RZ, UR4 ;  /* 0x00000004ff047e24 */ /* 0x000fe2000f8e00ff */
[----:B------:R-:W-:Y:S01]  /*3590*/  HFMA2.MMA R8, -RZ, RZ, 0, 4.64916229248046875e-06 ;  /* 0x0000004eff087435 */ /* 0x000fe200000001ff */
        /* <DEDUP_REMOVED lines=11> */
.L_x_6911:
[----:B------:R-:W-:Y:S01]  /*3650*/  CS2R R18, SRZ ;  /* 0x0000000000127805 */ /* 0x000fe2000001ff00 */
[----:B------:R-:W-:Y:S06]  /*3660*/  BRA `(.L_x_6884) ;  /* 0x0000000000147947 */ /* 0x000fec0003800000 */
.L_x_6908:
[----:B------:R-:W2:Y:S02]  /*3670*/  LDG.E.64 R18, desc[UR36][R4.64] ;  /* 0x0000002404127981 */ /* 0x000ea4000c1e1b00 */
[----:B--2---:R-:W0:Y:S01]  /*3680*/  I2F.F64.U64 R18, R18 ;  /* 0x0000001200127312 */ /* 0x004e220000301800 */
[----:B------:R-:W-:Y:S05]  /*3690*/  BRA `(.L_x_6884) ;  /* 0x0000000000087947 */ /* 0x000fea0003800000 */
.L_x_6907:
[----:B------:R-:W2:Y:S02]  /*36a0*/  LDG.E R4, desc[UR36][R4.64] ;  /* 0x0000002404047981 */ /* 0x000ea4000c1e1900 */
[----:B--2---:R0:W2:Y:S02]  /*36b0*/  I2F.F64.U32 R18, R4 ;  /* 0x0000000400127312 */ /* 0x0040a40000201800 */
.L_x_6884:
[----:B------:R-:W1:Y:S01]  /*36c0*/  LDC.U8 R3, c[0x0][0x4fc] ;  /* 0x00013f00ff037b82 */ /* 0x000e620000000000 */
[----:B------:R-:W-:Y:S02]  /*36d0*/  ULDC.64 UR4, c[0x0][0x4f0] ;  /* 0x00013c0000047ab9 */ /* 0x000fe40000000a00 */
[----:B0-2---:R-:W-:-:S05]  /*36e0*/  IADD3 R4, P1, R2, UR4, RZ ;  /* 0x0000000402047c10 */ /* 0x005fca000ff3e0ff */
        /* <DEDUP_REMOVED lines=15> */
.L_x_6915:
[----:B------:R-:W2:Y:S02]  /*37e0*/  LDG.E.U8 R2, desc[UR36][R4.64] ;  /* 0x0000002404027981 */ /* 0x000ea4000c1e1100 */
[----:B--2---:R-:W1:Y:S01]  /*37f0*/  I2F.F64.U16 R2, R2 ;  /* 0x0000000200027312 */ /* 0x004e620000101800 */
[----:B------:R-:W-:Y:S05]  /*3800*/  BRA `(.L_x_6917) ;  /* 0x0000000c00707947 */ /* 0x000fea0003800000 */
.L_x_6914:
        /* <DEDUP_REMOVED lines=9> */
.L_x_6919:
[----:B------:R-:W2:Y:S02]  /*38a0*/  LDG.E R2, desc[UR36][R4.64] ;  /* 0x0000002404027981 */ /* 0x000ea4000c1e1900 */
[----:B--2---:R-:W0:Y:S01]  /*38b0*/  I2F.F64 R2, R2 ;  /* 0x0000000200027312 */ /* 0x004e220000201c00 */
[----:B------:R-:W-:Y:S05]  /*38c0*/  BRA `(.L_x_6917) ;  /* 0x0000000c00407947 */ /* 0x000fea0003800000 */
.L_x_6918:
[----:B------:R-:W2:Y:S02]  /*38d0*/  LDG.E.U16 R2, desc[UR36][R4.64] ;  /* 0x0000002404027981 */ /* 0x000ea4000c1e1500 */
[----:B--2---:R-:W2:Y:S01]  /*38e0*/  I2F.F64.S16 R2, R2 ;  /* 0x0000000200027312 */ /* 0x004ea20000101c00 */
[----:B------:R-:W-:Y:S05]  /*38f0*/  BRA `(.L_x_6917) ;  /* 0x0000000c00347947 */ /* 0x000fea0003800000 */
.L_x_6913:
        /* <DEDUP_REMOVED lines=10> */
.L_x_6921:
[----:B------:R-:W2:Y:S02]  /*39a0*/  LDG.E.U16 R0, desc[UR36][R4.64] ;  /* 0x0000002404007981 */ /* 0x000ea4000c1e1500 */
[----:B--2---:R-:W-:-:S05]  /*39b0*/  HADD2.F32 R0, -RZ, R0.H0_H0 ;  /* 0x20000000ff007230 */ /* 0x004fca0000004100 */
[----:B------:R-:W-:-:S04]  /*39c0*/  FMUL.FTZ R0, R0, 1 ;  /* 0x3f80000000007820 */ /* 0x000fc80000410000 */
[----:B------:R0:W1:Y:S01]  /*39d0*/  F2F.F64.F32 R2, R0 ;  /* 0x0000000000027310 */ /* 0x0000620000201800 */
[----:B------:R-:W-:Y:S05]  /*39e0*/  BRA `(.L_x_6917) ;  /* 0x0000000800f87947 */ /* 0x000fea0003800000 */
.L_x_6920:
        /* <DEDUP_REMOVED lines=10> */
.L_x_6923:
[----:B------:R-:W2:Y:S02]  /*3a90*/  LDG.E.U16 R4, desc[UR36][R4.64] ;  /* 0x0000002404047981 */ /* 0x000ea4000c1e1500 */
[----:B--2---:R-:W-:-:S05]  /*3aa0*/  HADD2.F32 R0, -RZ, R4.H0_H0 ;  /* 0x20000004ff007230 */ /* 0x004fca0000004100 */
[----:B------:R-:W-:-:S04]  /*3ab0*/  FMUL.FTZ R0, R0, 1 ;  /* 0x3f80000000007820 */ /* 0x000fc80000410000 */
[----:B------:R0:W1:Y:S01]  /*3ac0*/  F2F.F64.F32 R2, R0 ;  /* 0x0000000000027310 */ /* 0x0000620000201800 */
[----:B------:R-:W-:Y:S05]  /*3ad0*/  BRA `(.L_x_6917) ;  /* 0x0000000800bc7947 */ /* 0x000fea0003800000 */
.L_x_6922:
[----:B------:R0:W5:Y:S01]  /*3ae0*/  LDG.E.64 R2, desc[UR36][R4.64] ;  /* 0x0000002404027981 */ /* 0x000162000c1e1b00 */
[----:B------:R-:W-:Y:S05]  /*3af0*/  BRA `(.L_x_6917) ;  /* 0x0000000800b47947 */ /* 0x000fea0003800000 */
.L_x_6912:
        /* <DEDUP_REMOVED lines=13> */
.L_x_6926:
[----:B------:R0:W5:Y:S01]  /*3bd0*/  LDG.E.64 R2, desc[UR36][R4.64] ;  /* 0x0000002404027981 */ /* 0x000162000c1e1b00 */
[----:B------:R-:W-:Y:S05]  /*3be0*/  BRA `(.L_x_6917) ;  /* 0x0000000800787947 */ /* 0x000fea0003800000 */
.L_x_6925:
        /* <DEDUP_REMOVED lines=28> */
.L_x_6928:
        /* <DEDUP_REMOVED lines=15> */
.L_x_6927:
[----:B------:R-:W2:Y:S02]  /*3ea0*/  LDG.E.U16 R0, desc[UR36][R4.64] ;  /* 0x0000002404007981 */ /* 0x000ea4000c1e1500 */
[----:B--2---:R-:W-:-:S04]  /*3eb0*/  IMAD.U32 R0, R0, 0x10000, RZ ;  /* 0x0001000000007824 */ /* 0x004fc800078e00ff */
[----:B------:R-:W-:-:S04]  /*3ec0*/  FMUL.FTZ R0, R0, 1 ;  /* 0x3f80000000007820 */ /* 0x000fc80000410000 */
[----:B------:R0:W1:Y:S01]  /*3ed0*/  F2F.F64.F32 R2, R0 ;  /* 0x0000000000027310 */ /* 0x0000620000201800 */
[----:B------:R-:W-:Y:S05]  /*3ee0*/  BRA `(.L_x_6917) ;  /* 0x0000000400b87947 */ /* 0x000fea0003800000 */
.L_x_6924:
        /* <DEDUP_REMOVED lines=11> */
.L_x_6931:
        /* <DEDUP_REMOVED lines=21> */
.L_x_6935:
[----:B------:R-:W-:Y:S05]  /*40f0*/  BSYNC B1 ;  /* 0x0000000000017941 */ /* 0x000fea0003800000 */
.L_x_6934:
[----:B------:R-:W-:Y:S01]  /*4100*/  LEA R3, R0, 0x3b800000, 0x17 ;  /* 0x3b80000000037811 */ /* 0x000fe200078eb8ff */
[----:B------:R-:W-:-:S05]  /*4110*/  IMAD.SHL.U32 R0, R2, 0x100000, RZ ;  /* 0x0010000002007824 */ /* 0x000fca00078e00ff */
[----:B------:R-:W-:-:S07]  /*4120*/  LOP3.LUT R0, R3, R0, R4, 0xfe, !PT ;  /* 0x0000000003007212 */ /* 0x000fce00078efe04 */
.L_x_6933:
[----:B------:R-:W-:Y:S05]  /*4130*/  BSYNC B0 ;  /* 0x0000000000007941 */ /* 0x000fea0003800000 */
.L_x_6932:
[----:B------:R-:W-:-:S04]  /*4140*/  FMUL.FTZ R0, R0, 1 ;  /* 0x3f80000000007820 */ /* 0x000fc80000410000 */
[----:B------:R0:W1:Y:S01]  /*4150*/  F2F.F64.F32 R2, R0 ;  /* 0x0000000000027310 */ /* 0x0000620000201800 */
[----:B------:R-:W-:Y:S05]  /*4160*/  BRA `(.L_x_6917) ;  /* 0x0000000400187947 */ /* 0x000fea0003800000 */
.L_x_6930:
        /* <DEDUP_REMOVED lines=21> */
.L_x_6939:
[----:B------:R-:W-:Y:S05]  /*42c0*/  BSYNC B1 ;  /* 0x0000000000017941 */ /* 0x000fea0003800000 */
.L_x_6938:
[----:B------:R-:W-:Y:S01]  /*42d0*/  LEA R3, R0, 0x37800000, 0x17 ;  /* 0x3780000000037811 */ /* 0x000fe200078eb8ff */
[----:B------:R-:W-:-:S05]  /*42e0*/  IMAD.SHL.U32 R0, R2, 0x200000, RZ ;  /* 0x0020000002007824 */ /* 0x000fca00078e00ff */
[----:B------:R-:W-:-:S07]  /*42f0*/  LOP3.LUT R0, R3, R0, R4, 0xfe, !PT ;  /* 0x0000000003007212 */ /* 0x000fce00078efe04 */
.L_x_6937:
[----:B------:R-:W-:Y:S05]  /*4300*/  BSYNC B0 ;  /* 0x0000000000007941 */ /* 0x000fea0003800000 */
.L_x_6936:
[----:B------:R-:W-:-:S04]  /*4310*/  FMUL.FTZ R0, R0, 1 ;  /* 0x3f80000000007820 */ /* 0x000fc80000410000 */
[----:B------:R0:W1:Y:S01]  /*4320*/  F2F.F64.F32 R2, R0 ;  /* 0x0000000000027310 */ /* 0x0000620000201800 */
[----:B------:R-:W-:Y:S05]  /*4330*/  BRA `(.L_x_6917) ;  /* 0x0000000000a47947 */ /* 0x000fea0003800000 */
.L_x_6929:
        /* <DEDUP_REMOVED lines=14> */
.L_x_6943:
[----:B------:R-:W-:Y:S05]  /*4420*/  BSYNC B0 ;  /* 0x0000000000007941 */ /* 0x000fea0003800000 */
.L_x_6942:
[----:B------:R-:W-:-:S04]  /*4430*/  FMUL.FTZ R0, R0, 1 ;  /* 0x3f80000000007820 */ /* 0x000fc80000410000 */
[----:B------:R0:W1:Y:S01]  /*4440*/  F2F.F64.F32 R2, R0 ;  /* 0x0000000000027310 */ /* 0x0000620000201800 */
[----:B------:R-:W-:Y:S05]  /*4450*/  BRA `(.L_x_6917) ;  /* 0x00000000005c7947 */ /* 0x000fea0003800000 */
.L_x_6916:
        /* <DEDUP_REMOVED lines=16> */
.L_x_6944:
[----:B------:R-:W-:Y:S01]  /*4560*/  CS2R R2, SRZ ;  /* 0x0000000000027805 */ /* 0x000fe2000001ff00 */
[----:B------:R-:W-:Y:S06]  /*4570*/  BRA `(.L_x_6917) ;  /* 0x0000000000147947 */ /* 0x000fec0003800000 */
.L_x_6941:
[----:B------:R-:W2:Y:S02]  /*4580*/  LDG.E.64 R2, desc[UR36][R4.64] ;  /* 0x0000002404027981 */ /* 0x000ea4000c1e1b00 */
[----:B--2---:R-:W0:Y:S01]  /*4590*/  I2F.F64.U64 R2, R2 ;  /* 0x0000000200027312 */ /* 0x004e220000301800 */
[----:B------:R-:W-:Y:S05]  /*45a0*/  BRA `(.L_x_6917) ;  /* 0x0000000000087947 */ /* 0x000fea0003800000 */
.L_x_6940:
[----:B------:R-:W2:Y:S02]  /*45b0*/  LDG.E R2, desc[UR36][R4.64] ;  /* 0x0000002404027981 */ /* 0x000ea4000c1e1900 */
[----:B--2---:R-:W0:Y:S02]  /*45c0*/  I2F.F64.U32 R2, R2 ;  /* 0x0000000200027312 */ /* 0x004e240000201800 */
.L_x_6917:
[----:B------:R-:W1:Y:S01]  /*45d0*/  LDC.U8 R8, c[0x0][0x4f9] ;  /* 0x00013e40ff087b82 */ /* 0x000e620000000000 */
[----:B0--345:R-:W-:Y:S02]  /*45e0*/  DADD R4, R18, -R22 ;  /* 0x0000000012047229 */ /* 0x039fe40000000816 */
[C---:B-12---:R-:W-:Y:S02]  /*45f0*/  DADD R6, -R2.reuse, 1 ;  /* 0x3ff0000002067429 */ /* 0x046fe40000000100 */
[----:B------:R-:W-:-:S06]  /*4600*/  DSETP.GEU.AND P0, PT, |R2|, 0.5, PT ;  /* 0x3fe000000200742a */ /* 0x000fcc0003f0e200 */
[C---:B------:R-:W-:Y:S02]  /*4610*/  DFMA R6, -R4.reuse, R6, R18 ;  /* 0x000000060406722b */ /* 0x040fe40000000112 */
[----:B------:R-:W-:-:S10]  /*4620*/  DFMA R4, R4, R2, R22 ;  /* 0x000000020404722b */ /* 0x000fd40000000016 */
[----:B------:R-:W-:Y:S02]  /*4630*/  FSEL R4, R6, R4, P0 ;  /* 0x0000000406047208 */ /* 0x000fe40000000000 */
[----:B------:R-:W-:Y:S02]  /*4640*/  PRMT R0, R8, 0x9910, RZ ;  /* 0x0000991008007816 */ /* 0x000fe400000000ff */
[----:B------:R-:W-:Y:S02]  /*4650*/  FSEL R5, R7, R5, P0 ;  /* 0x0000000507057208 */ /* 0x000fe40000000000 */
        /* <DEDUP_REMOVED lines=13> */
.L_x_6948:
[----:B------:R-:W0:Y:S02]  /*4730*/  F2I.S64.F64.TRUNC R4, R4 ;  /* 0x0000000400047311 */ /* 0x000e24000030d900 */
[----:B0-----:R-:W-:-:S05]  /*4740*/  IMAD.MOV.U32 R3, RZ, RZ, R4 ;  /* 0x000000ffff037224 */ /* 0x001fca00078e0004 */
[----:B------:R0:W-:Y:S01]  /*4750*/  STG.E.U8 desc[UR36][R16.64], R3 ;  /* 0x0000000310007986 */ /* 0x0001e2000c101124 */
[----:B------:R-:W-:Y:S05]  /*4760*/  BRA `(.L_x_6950) ;  /* 0x0000000c00f87947 */ /* 0x000fea0003800000 */
.L_x_6947:
        /* <DEDUP_REMOVED lines=9> */
.L_x_6952:
[----:B------:R-:W0:Y:S02]  /*4800*/  F2I.F64.TRUNC R5, R4 ;  /* 0x0000000400057311 */ /* 0x000e24000030d100 */
[----:B0-----:R0:W-:Y:S01]  /*4810*/  STG.E desc[UR36][R16.64], R5 ;  /* 0x0000000510007986 */ /* 0x0011e2000c101924 */
[----:B------:R-:W-:Y:S05]  /*4820*/  BRA `(.L_x_6950) ;  /* 0x0000000c00c87947 */ /* 0x000fea0003800000 */
.L_x_6951:
[----:B------:R-:W0:Y:S02]  /*4830*/  F2I.F64.TRUNC R5, R4 ;  /* 0x0000000400057311 */ /* 0x000e24000030d100 */
[----:B0-----:R0:W-:Y:S01]  /*4840*/  STG.E.U16 desc[UR36][R16.64], R5 ;  /* 0x0000000510007986 */ /* 0x0011e2000c101524 */
[----:B------:R-:W-:Y:S05]  /*4850*/  BRA `(.L_x_6950) ;  /* 0x0000000c00bc7947 */ /* 0x000fea0003800000 */
.L_x_6946:
        /* <DEDUP_REMOVED lines=13> */
.L_x_6954:
        /* <DEDUP_REMOVED lines=8> */
.L_x_6953:
        /* <DEDUP_REMOVED lines=14> */
.L_x_6956:
        /* <DEDUP_REMOVED lines=9> */
.L_x_6955:
[----:B------:R0:W-:Y:S01]  /*4b20*/  STG.E.64 desc[UR36][R16.64], R4 ;  /* 0x0000000410007986 */ /* 0x0001e2000c101b24 */
[----:B------:R-:W-:Y:S05]  /*4b30*/  BRA `(.L_x_6950) ;  /* 0x0000000c00047947 */ /* 0x000fea0003800000 */
.L_x_6945:
        /* <DEDUP_REMOVED lines=12> */
.L_x_6959:
[----:B------:R-:W-:-:S05]  /*4c00*/  CS2R R6, SRZ ;  /* 0x0000000000067805 */ /* 0x000fca000001ff00 */
[----:B------:R0:W-:Y:S01]  /*4c10*/  STG.E.128 desc[UR36][R16.64], R4 ;  /* 0x0000000410007986 */ /* 0x0001e2000c101d24 */
[----:B------:R-:W-:Y:S05]  /*4c20*/  BRA `(.L_x_6950) ;  /* 0x0000000800c87947 */ /* 0x000fea0003800000 */
.L_x_6958:
        /* <DEDUP_REMOVED lines=23> */
[----:B------:R-:W-:Y:S02]  /*4da0*/  @P0 SHF.R.U32.HI R0, RZ, 0x14, R0 ;  /* 0x00000014ff000819 */ /* 0x000fe40000011600 */
[----:B------:R-:W-:-:S07]  /*4db0*/  @!P0 IADD3 R0, R2, -0x46800000, RZ ;  /* 0xb980000002008810 */ /* 0x000fce0007ffe0ff */
.L_x_6963:
[----:B------:R-:W-:Y:S05]  /*4dc0*/  BSYNC B0 ;  /* 0x0000000000007941 */ /* 0x000fea0003800000 */
.L_x_6962:
[----:B------:R-:W-:-:S05]  /*4dd0*/  LOP3.LUT R3, R0, R3, RZ, 0xfc, !PT ;  /* 0x0000000300037212 */ /* 0x000fca00078efcff */
[----:B------:R0:W-:Y:S01]  /*4de0*/  STG.E.U8 desc[UR36][R16.64], R3 ;  /* 0x0000000310007986 */ /* 0x0001e2000c101124 */
[----:B------:R-:W-:Y:S05]  /*4df0*/  BRA `(.L_x_6950) ;  /* 0x0000000800547947 */ /* 0x000fea0003800000 */
.L_x_6961:
        /* <DEDUP_REMOVED lines=17> */
.L_x_6965:
[----:B------:R-:W-:Y:S01]  /*4f10*/  IMAD.MOV.U32 R0, RZ, RZ, 0x7f ;  /* 0x0000007fff007424 */ /* 0x000fe200078e00ff */
[----:B------:R-:W-:-:S04]  /*4f20*/  ISETP.GT.U32.AND P0, PT, R2, 0x7f800000, PT ;  /* 0x7f8000000200780c */ /* 0x000fc80003f04070 */
[----:B------:R-:W-:-:S09]  /*4f30*/  SEL R0, R0, 0x7c, P0 ;  /* 0x0000007c00007807 */ /* 0x000fd20000000000 */
.L_x_6966:
[----:B------:R-:W-:Y:S05]  /*4f40*/  BSYNC B0 ;  /* 0x0000000000007941 */ /* 0x000fea0003800000 */
.L_x_6964:
[----:B------:R-:W-:-:S04]  /*4f50*/  LOP3.LUT R2, R3, 0x80000000, RZ, 0xc0, !PT ;  /* 0x8000000003027812 */ /* 0x000fc800078ec0ff */
[----:B------:R-:W-:-:S04]  /*4f60*/  SHF.R.U32.HI R3, RZ, 0x18, R2 ;  /* 0x00000018ff037819 */ /* 0x000fc80000011602 */
[----:B------:R-:W-:-:S05]  /*4f70*/  LOP3.LUT R3, R0, R3, RZ, 0xfc, !PT ;  /* 0x0000000300037212 */ /* 0x000fca00078efcff */
[----:B------:R0:W-:Y:S01]  /*4f80*/  STG.E.U8 desc[UR36][R16.64], R3 ;  /* 0x0000000310007986 */ /* 0x0001e2000c101124 */
[----:B------:R-:W-:Y:S05]  /*4f90*/  BRA `(.L_x_6950) ;  /* 0x0000000400ec7947 */ /* 0x000fea0003800000 */
.L_x_6960:
        /* <DEDUP_REMOVED lines=8> */
.L_x_6957:
        /* <DEDUP_REMOVED lines=11> */
.L_x_6969:
        /* <DEDUP_REMOVED lines=21> */
.L_x_6972:
[----:B------:R-:W-:-:S04]  /*5220*/  LOP3.LUT R2, R3, 0x80000000, RZ, 0xc0, !PT ;  /* 0x8000000003027812 */ /* 0x000fc800078ec0ff */
[----:B------:R-:W-:-:S04]  /*5230*/  SHF.R.U32.HI R3, RZ, 0x18, R2 ;  /* 0x00000018ff037819 */ /* 0x000fc80000011602 */
[----:B------:R-:W-:-:S04]  /*5240*/  LOP3.LUT R0, R0, R3, RZ, 0xfc, !PT ;  /* 0x0000000300007212 */ /* 0x000fc800078efcff */
[----:B------:R-:W-:-:S07]  /*5250*/  PRMT R8, R0, 0x7610, R8 ;  /* 0x0000761000087816 */ /* 0x000fce0000000008 */
.L_x_6971:
[----:B------:R-:W-:Y:S05]  /*5260*/  BSYNC B0 ;  /* 0x0000000000007941 */ /* 0x000fea0003800000 */
.L_x_6970:
[----:B------:R3:W-:Y:S01]  /*5270*/  STG.E.U8 desc[UR36][R16.64], R8 ;  /* 0x0000000810007986 */ /* 0x0007e2000c101124 */
[----:B------:R-:W-:Y:S05]  /*5280*/  BRA `(.L_x_6950) ;  /* 0x0000000400307947 */ /* 0x000fea0003800000 */
.L_x_6968:
        /* <DEDUP_REMOVED lines=21> */
.L_x_6975:
[----:B------:R-:W-:-:S04]  /*53e0*/  LOP3.LUT R2, R3, 0x80000000, RZ, 0xc0, !PT ;  /* 0x8000000003027812 */ /* 0x000fc800078ec0ff */
[----:B------:R-:W-:-:S04]  /*53f0*/  SHF.R.U32.HI R3, RZ, 0x18, R2 ;  /* 0x00000018ff037819 */ /* 0x000fc80000011602 */
[----:B------:R-:W-:-:S04]  /*5400*/  LOP3.LUT R0, R0, R3, RZ, 0xfc, !PT ;  /* 0x0000000300007212 */ /* 0x000fc800078efcff */
[----:B------:R-:W-:-:S07]  /*5410*/  PRMT R8, R0, 0x7610, R8 ;  /* 0x0000761000087816 */ /* 0x000fce0000000008 */
.L_x_6974:
[----:B------:R-:W-:Y:S05]  /*5420*/  BSYNC B0 ;  /* 0x0000000000007941 */ /* 0x000fea0003800000 */
.L_x_6973:
[----:B------:R0:W-:Y:S01]  /*5430*/  STG.E.U8 desc[UR36][R16.64], R8 ;  /* 0x0000000810007986 */ /* 0x0001e2000c101124 */
[----:B------:R-:W-:Y:S05]  /*5440*/  BRA `(.L_x_6950) ;  /* 0x0000000000c07947 */ /* 0x000fea0003800000 */
.L_x_6967:
        /* <DEDUP_REMOVED lines=26> */
.L_x_6949:
        /* <DEDUP_REMOVED lines=16> */
.L_x_6978:
[----:B------:R-:W-:Y:S05]  /*56f0*/  BRA `(.L_x_6950) ;  /* 0x0000000000147947 */ /* 0x000fea0003800000 */
.L_x_6977:
[----:B------:R-:W0:Y:S02]  /*5700*/  F2I.U64.F64.TRUNC R4, R4 ;  /* 0x0000000400047311 */ /* 0x000e24000030d800 */
[----:B0-----:R1:W-:Y:S01]  /*5710*/  STG.E.64 desc[UR36][R16.64], R4 ;  /* 0x0000000410007986 */ /* 0x0013e2000c101b24 */
[----:B------:R-:W-:Y:S05]  /*5720*/  BRA `(.L_x_6950) ;  /* 0x0000000000087947 */ /* 0x000fea0003800000 */
.L_x_6976:
[----:B------:R-:W0:Y:S02]  /*5730*/  F2I.U32.F64.TRUNC R5, R4 ;  /* 0x0000000400057311 */ /* 0x000e24000030d000 */
[----:B0-----:R0:W-:Y:S02]  /*5740*/  STG.E desc[UR36][R16.64], R5 ;  /* 0x0000000510007986 */ /* 0x0011e4000c101924 */
.L_x_6950:
[----:B------:R-:W-:-:S04]  /*5750*/  IMAD R24, R27, 0x200, R24 ;  /* 0x000002001b187824 */ /* 0x000fc800078e0218 */
[----:B------:R-:W-:-:S07]  /*5760*/  VIADD R25, R24, 0x80 ;  /* 0x0000008018197836 */ /* 0x000fce0000000000 */
.L_x_6844:
[----:B------:R-:W-:Y:S05]  /*5770*/  BSYNC B6 ;  /* 0x0000000000067941 */ /* 0x000fea0003800000 */
.L_x_6843:
        /* <DEDUP_REMOVED lines=384> */
.L_x_6981:
        /* <DEDUP_REMOVED lines=21> */
.L_x_6985:
[----:B------:R-:W2:Y:S02]  /*70d0*/  LDG.E.U8 R2, desc[UR36][R2.64] ;  /* 0x0000002402027981 */ /* 0x000ea4000c1e1100 */
[----:B--2---:R0:W1:Y:S01]  /*70e0*/  I2F.F64.U16 R22, R2 ;  /* 0x0000000200167312 */ /* 0x0040620000101800 */
[----:B------:R-:W-:Y:S05]  /*70f0*/  BRA `(.L_x_6987) ;  /* 0x0000000c00707947 */ /* 0x000fea0003800000 */
.L_x_6984:
[----:B------:R-:W-:-:S13]  /*7100*/  ISETP.NE.AND P0, PT, R4, 0x2, PT ;  /* 0x000000020400780c */ /* 0x000fda0003f05270 */
[----:B------:R-:W-:Y:S05]  /*7110*/  @!P0 BRA `(.L_x_6988) ;  /* 0x0000000000288947 */ /* 0x000fea0003800000 */
[----:B------:R-:W-:-:S13]  /*7120*/  ISETP.NE.AND P0, PT, R4, 0x3, PT ;  /* 0x000000030400780c */ /* 0x000fda0003f05270 */
[----:B------:R-:W-:Y:S05]  /*7130*/  @!P0 BRA `(.L_x_6989) ;  /* 0x0000000000148947 */ /* 0x000fea0003800000 */
[----:B------:R-:W-:-:S13]  /*7140*/  ISETP.NE.AND P0, PT, R4, 0x4, PT ;  /* 0x000000040400780c */ /* 0x000fda0003f05270 */
[----:B------:R-:W-:Y:S05]  /*7150*/  @P0 BRA `(.L_x_6986) ;  /* 0x0000000800fc0947 */ /* 0x000fea0003800000 */
[----:B------:R-:W2:Y:S02]  /*7160*/  LDG.E.64 R22, desc[UR36][R2.64] ;  /* 0x0000002402167981 */ /* 0x000ea4000c1e1b00 */
[----:B--2---:R-:W2:Y:S01]  /*7170*/  I2F.F64.S64 R22, R22 ;  /* 0x0000001600167312 */ /* 0x004ea20000301c00 */
[----:B------:R-:W-:Y:S05]  /*7180*/  BRA `(.L_x_6987) ;  /* 0x0000000c004c7947 */ /* 0x000fea0003800000 */
.L_x_6989:
[----:B------:R-:W2:Y:S02]  /*7190*/  LDG.E R2, desc[UR36][R2.64] ;  /* 0x0000002402027981 */ /* 0x000ea4000c1e1900 */
[----:B--2---:R3:W4:Y:S01]  /*71a0*/  I2F.F64 R22, R2 ;  /* 0x0000000200167312 */ /* 0x0047220000201c00 */
[----:B------:R-:W-:Y:S05]  /*71b0*/  BRA `(.L_x_6987) ;  /* 0x0000000c00407947 */ /* 0x000fea0003800000 */
.L_x_6988:
[----:B------:R-:W2:Y:S02]  /*71c0*/  LDG.E.U16 R2, desc[UR36][R2.64] ;  /* 0x0000002402027981 */ /* 0x000ea4000c1e1500 */
[----:B--2---:R0:W1:Y:S01]  /*71d0*/  I2F.F64.S16 R22, R2 ;  /* 0x0000000200167312 */ /* 0x0040620000101c00 */
[----:B------:R-:W-:Y:S05]  /*71e0*/  BRA `(.L_x_6987) ;  /* 0x0000000c00347947 */ /* 0x000fea0003800000 */
.L_x_6983:
        /* <DEDUP_REMOVED lines=10> */
.L_x_6991:
[----:B------:R-:W2:Y:S02]  /*7290*/  LDG.E.U16 R0, desc[UR36][R2.64] ;  /* 0x0000002402007981 */ /* 0x000ea4000c1e1500 */
[----:B--2---:R-:W-:-:S05]  /*72a0*/  HADD2.F32 R0, -RZ, R0.H0_H0 ;  /* 0x20000000ff007230 */ /* 0x004fca0000004100 */
[----:B------:R-:W-:-:S04]  /*72b0*/  FMUL.FTZ R0, R0, 1 ;  /* 0x3f80000000007820 */ /* 0x000fc80000410000 */
[----:B------:R0:W1:Y:S01]  /*72c0*/  F2F.F64.F32 R22, R0 ;  /* 0x0000000000167310 */ /* 0x0000620000201800 */
[----:B------:R-:W-:Y:S05]  /*72d0*/  BRA `(.L_x_6987) ;  /* 0x0000000800f87947 */ /* 0x000fea0003800000 */
.L_x_6990:
        /* <DEDUP_REMOVED lines=10> */
.L_x_6993:
[----:B------:R-:W2:Y:S02]  /*7380*/  LDG.E.U16 R2, desc[UR36][R2.64] ;  /* 0x0000002402027981 */ /* 0x000ea4000c1e1500 */
[----:B--2---:R-:W-:-:S05]  /*7390*/  HADD2.F32 R0, -RZ, R2.H0_H0 ;  /* 0x20000002ff007230 */ /* 0x004fca0000004100 */
[----:B------:R-:W-:-:S04]  /*73a0*/  FMUL.FTZ R0, R0, 1 ;  /* 0x3f80000000007820 */ /* 0x000fc80000410000 */
[----:B------:R0:W1:Y:S01]  /*73b0*/  F2F.F64.F32 R22, R0 ;  /* 0x0000000000167310 */ /* 0x0000620000201800 */
[----:B------:R-:W-:Y:S05]  /*73c0*/  BRA `(.L_x_6987) ;  /* 0x0000000800bc7947 */ /* 0x000fea0003800000 */
.L_x_6992:
[----:B------:R0:W5:Y:S01]  /*73d0*/  LDG.E.64 R22, desc[UR36][R2.64] ;  /* 0x0000002402167981 */ /* 0x000162000c1e1b00 */
[----:B------:R-:W-:Y:S05]  /*73e0*/  BRA `(.L_x_6987) ;  /* 0x0000000800b47947 */ /* 0x000fea0003800000 */
.L_x_6982:
        /* <DEDUP_REMOVED lines=13> */
.L_x_6996:
[----:B------:R0:W5:Y:S01]  /*74c0*/  LDG.E.64 R22, desc[UR36][R2.64] ;  /* 0x0000002402167981 */ /* 0x000162000c1e1b00 */
[----:B------:R-:W-:Y:S05]  /*74d0*/  BRA `(.L_x_6987) ;  /* 0x0000000800787947 */ /* 0x000fea0003800000 */
.L_x_6995:
        /* <DEDUP_REMOVED lines=11> */
[C---:B------:R-:W-:Y:S01]  /*7590*/  IADD3 R6, R4.reuse, 0x1000000, RZ ;  /* 0x0100000004067810 */ /* 0x040fe20007ffe0ff */
        /* <DEDUP_REMOVED lines=16> */
.L_x_6998:
        /* <DEDUP_REMOVED lines=15> */
.L_x_6997:
[----:B------:R-:W2:Y:S02]  /*7790*/  LDG.E.U16 R0, desc[UR36][R2.64] ;  /* 0x0000002402007981 */ /* 0x000ea4000c1e1500 */
[----:B--2---:R-:W-:-:S04]  /*77a0*/  IMAD.U32 R0, R0, 0x10000, RZ ;  /* 0x0001000000007824 */ /* 0x004fc800078e00ff */
[----:B------:R-:W-:-:S04]  /*77b0*/  FMUL.FTZ R0, R0, 1 ;  /* 0x3f80000000007820 */ /* 0x000fc80000410000 */
[----:B------:R0:W1:Y:S01]  /*77c0*/  F2F.F64.F32 R22, R0 ;  /* 0x0000000000167310 */ /* 0x0000620000201800 */
[----:B------:R-:W-:Y:S05]  /*77d0*/  BRA `(.L_x_6987) ;  /* 0x0000000400b87947 */ /* 0x000fea0003800000 */
.L_x_6994:
        /* <DEDUP_REMOVED lines=11> */
.L_x_7001:
        /* <DEDUP_REMOVED lines=21> */
.L_x_7005:
[----:B------:R-:W-:Y:S05]  /*79e0*/  BSYNC B1 ;  /* 0x0000000000017941 */ /* 0x000fea0003800000 */
.L_x_7004:
[----:B------:R-:W-:Y:S01]  /*79f0*/  LEA R3, R0, 0x3b800000, 0x17 ;  /* 0x3b80000000037811 */ /* 0x000fe200078eb8ff */
[----:B------:R-:W-:-:S05]  /*7a00*/  IMAD.SHL.U32 R0, R2, 0x100000, RZ ;  /* 0x0010000002007824 */ /* 0x000fca00078e00ff */
[----:B------:R-:W-:-:S07]  /*7a10*/  LOP3.LUT R0, R3, R0, R4, 0xfe, !PT ;  /* 0x0000000003007212 */ /* 0x000fce00078efe04 */
.L_x_7003:
[----:B------:R-:W-:Y:S05]  /*7a20*/  BSYNC B0 ;  /* 0x0000000000007941 */ /* 0x000fea0003800000 */
.L_x_7002:
[----:B------:R-:W-:-:S04]  /*7a30*/  FMUL.FTZ R0, R0, 1 ;  /* 0x3f80000000007820 */ /* 0x000fc80000410000 */
[----:B------:R0:W1:Y:S01]  /*7a40*/  F2F.F64.F32 R22, R0 ;  /* 0x0000000000167310 */ /* 0x0000620000201800 */
[----:B------:R-:W-:Y:S05]  /*7a50*/  BRA `(.L_x_6987) ;  /* 0x0000000400187947 */ /* 0x000fea0003800000 */
.L_x_7000:
        /* <DEDUP_REMOVED lines=21> */
.L_x_7009:
[----:B------:R-:W-:Y:S05]  /*7bb0*/  BSYNC B1 ;  /* 0x0000000000017941 */ /* 0x000fea0003800000 */
.L_x_7008:
[----:B------:R-:W-:Y:S01]  /*7bc0*/  LEA R3, R0, 0x37800000, 0x17 ;  /* 0x3780000000037811 */ /* 0x000fe200078eb8ff */
[----:B------:R-:W-:-:S05]  /*7bd0*/  IMAD.SHL.U32 R0, R2, 0x200000, RZ ;  /* 0x0020000002007824 */ /* 0x000fca00078e00ff */
[----:B------:R-:W-:-:S07]  /*7be0*/  LOP3.LUT R0, R3, R0, R4, 0xfe, !PT ;  /* 0x0000000003007212 */ /* 0x000fce00078efe04 */
.L_x_7007:
[----:B------:R-:W-:Y:S05]  /*7bf0*/  BSYNC B0 ;  /* 0x0000000000007941 */ /* 0x000fea0003800000 */
.L_x_7006:
[----:B------:R-:W-:-:S04]  /*7c00*/  FMUL.FTZ R0, R0, 1 ;  /* 0x3f80000000007820 */ /* 0x000fc80000410000 */
[----:B------:R0:W1:Y:S01]  /*7c10*/  F2F.F64.F32 R22, R0 ;  /* 0x0000000000167310 */ /* 0x0000620000201800 */
[----:B------:R-:W-:Y:S05]  /*7c20*/  BRA `(.L_x_6987) ;  /* 0x0000000000a47947 */ /* 0x000fea0003800000 */
.L_x_6999:
        /* <DEDUP_REMOVED lines=14> */
.L_x_7013:
[----:B------:R-:W-:Y:S05]  /*7d10*/  BSYNC B0 ;  /* 0x0000000000007941 */ /* 0x000fea0003800000 */
.L_x_7012:
[----:B------:R-:W-:-:S04]  /*7d20*/  FMUL.FTZ R0, R0, 1 ;  /* 0x3f80000000007820 */ /* 0x000fc80000410000 */
[----:B------:R0:W1:Y:S01]  /*7d30*/  F2F.F64.F32 R22, R0 ;  /* 0x0000000000167310 */ /* 0x0000620000201800 */
[----:B------:R-:W-:Y:S05]  /*7d40*/  BRA `(.L_x_6987) ;  /* 0x00000000005c7947 */ /* 0x000fea0003800000 */
.L_x_6986:
        /* <DEDUP_REMOVED lines=16> */
.L_x_7014:
[----:B------:R-:W-:Y:S01]  /*7e50*/  CS2R R22, SRZ ;  /* 0x0000000000167805 */ /* 0x000fe2000001ff00 */
[----:B------:R-:W-:Y:S06]  /*7e60*/  BRA `(.L_x_6987) ;  /* 0x0000000000147947 */ /* 0x000fec0003800000 */
.L_x_7011:
[----:B------:R-:W2:Y:S02]  /*7e70*/  LDG.E.64 R22, desc[UR36][R2.64] ;  /* 0x0000002402167981 */ /* 0x000ea4000c1e1b00 */
[----:B--2---:R-:W0:Y:S01]  /*7e80*/  I2F.F64.U64 R22, R22 ;  /* 0x0000001600167312 */ /* 0x004e220000301800 */
[----:B------:R-:W-:Y:S05]  /*7e90*/  BRA `(.L_x_6987) ;  /* 0x0000000000087947 */ /* 0x000fea0003800000 */
.L_x_7010:
[----:B------:R-:W2:Y:S02]  /*7ea0*/  LDG.E R2, desc[UR36][R2.64] ;  /* 0x0000002402027981 */ /* 0x000ea4000c1e1900 */
[----:B--2---:R0:W1:Y:S02]  /*7eb0*/  I2F.F64.U32 R22, R2 ;  /* 0x0000000200167312 */ /* 0x0040640000201800 */
.L_x_6987:
[----:B0-----:R-:W0:Y:S01]  /*7ec0*/  LDC.U8 R4, c[0x0][0x4fb] ;  /* 0x00013ec0ff047b82 */ /* 0x001e220000000000 */
[----:B------:R-:W-:Y:S02]  /*7ed0*/  ULDC.64 UR4, c[0x0][0x4e8] ;  /* 0x00013a0000047ab9 */ /* 0x000fe40000000a00 */
[----:B---3--:R-:W-:-:S05]  /*7ee0*/  IADD3 R2, P0, R18, UR4, RZ ;  /* 0x0000000412027c10 */ /* 0x008fca000ff1e0ff */
        /* <DEDUP_REMOVED lines=15> */
.L_x_7018:
[----:B------:R-:W3:Y:S02]  /*7fe0*/  LDG.E.U8 R2, desc[UR36][R2.64] ;  /* 0x0000002402027981 */ /* 0x000ee4000c1e1100 */
[----:B---3--:R0:W3:Y:S01]  /*7ff0*/  I2F.F64.U16 R18, R2 ;  /* 0x0000000200127312 */ /* 0x0080e20000101800 */
[----:B------:R-:W-:Y:S05]  /*8000*/  BRA `(.L_x_7020) ;  /* 0x0000000c00707947 */ /* 0x000fea0003800000 */
.L_x_7017:
        /* <DEDUP_REMOVED lines=9> */
.L_x_7022:
[----:B------:R-:W3:Y:S02]  /*80a0*/  LDG.E R2, desc[UR36][R2.64] ;  /* 0x0000002402027981 */ /* 0x000ee4000c1e1900 */
[----:B---3--:R0:W3:Y:S01]  /*80b0*/  I2F.F64 R18, R2 ;  /* 0x0000000200127312 */ /* 0x0080e20000201c00 */
[----:B------:R-:W-:Y:S05]  /*80c0*/  BRA `(.L_x_7020) ;  /* 0x0000000c00407947 */ /* 0x000fea0003800000 */
.L_x_7021:
[----:B------:R-:W3:Y:S02]  /*80d0*/  LDG.E.U16 R2, desc[UR36][R2.64] ;  /* 0x0000002402027981 */ /* 0x000ee4000c1e1500 */
[----:B---3--:R0:W3:Y:S01]  /*80e0*/  I2F.F64.S16 R18, R2 ;  /* 0x0000000200127312 */ /* 0x0080e20000101c00 */
[----:B------:R-:W-:Y:S05]  /*80f0*/  BRA `(.L_x_7020) ;  /* 0x0000000c00347947 */ /* 0x000fea0003800000 */
.L_x_7016:
        /* <DEDUP_REMOVED lines=10> */
.L_x_7024:
[----:B------:R-:W3:Y:S02]  /*81a0*/  LDG.E.U16 R0, desc[UR36][R2.64] ;  /* 0x0000002402007981 */ /* 0x000ee4000c1e1500 */
[----:B---3--:R-:W-:-:S05]  /*81b0*/  HADD2.F32 R0, -RZ, R0.H0_H0 ;  /* 0x20000000ff007230 */ /* 0x008fca0000004100 */
[----:B------:R-:W-:-:S04]  /*81c0*/  FMUL.FTZ R0, R0, 1 ;  /* 0x3f80000000007820 */ /* 0x000fc80000410000 */
[----:B------:R0:W3:Y:S01]  /*81d0*/  F2F.F64.F32 R18, R0 ;  /* 0x0000000000127310 */ /* 0x0000e20000201800 */
[----:B------:R-:W-:Y:S05]  /*81e0*/  BRA `(.L_x_7020) ;  /* 0x0000000800f87947 */ /* 0x000fea0003800000 */
.L_x_7023:
        /* <DEDUP_REMOVED lines=10> */
.L_x_7026:
[----:B------:R-:W3:Y:S02]  /*8290*/  LDG.E.U16 R2, desc[UR36][R2.64] ;  /* 0x0000002402027981 */ /* 0x000ee4000c1e1500 */
[----:B---3--:R-:W-:-:S05]  /*82a0*/  HADD2.F32 R0, -RZ, R2.H0_H0 ;  /* 0x20000002ff007230 */ /* 0x008fca0000004100 */
[----:B------:R-:W-:-:S04]  /*82b0*/  FMUL.FTZ R0, R0, 1 ;  /* 0x3f80000000007820 */ /* 0x000fc80000410000 */
[----:B------:R0:W3:Y:S01]  /*82c0*/  F2F.F64.F32 R18, R0 ;  /* 0x0000000000127310 */ /* 0x0000e20000201800 */
[----:B------:R-:W-:Y:S05]  /*82d0*/  BRA `(.L_x_7020) ;  /* 0x0000000800bc7947 */ /* 0x000fea0003800000 */
.L_x_7025:
[----:B------:R0:W5:Y:S01]  /*82e0*/  LDG.E.64 R18, desc[UR36][R2.64] ;  /* 0x0000002402127981 */ /* 0x000162000c1e1b00 */
[----:B------:R-:W-:Y:S05]  /*82f0*/  BRA `(.L_x_7020) ;  /* 0x0000000800b47947 */ /* 0x000fea0003800000 */
.L_x_7015:
        /* <DEDUP_REMOVED lines=13> */
.L_x_7029:
[----:B------:R0:W5:Y:S01]  /*83d0*/  LDG.E.64 R18, desc[UR36][R2.64] ;  /* 0x0000002402127981 */ /* 0x000162000c1e1b00 */
[----:B------:R-:W-:Y:S05]  /*83e0*/  BRA `(.L_x_7020) ;  /* 0x0000000800787947 */ /* 0x000fea0003800000 */
.L_x_7028:
        /* <DEDUP_REMOVED lines=28> */
.L_x_7031:
[----:B------:R-:W3:Y:S02]  /*85b0*/  LDG.E.U8 R2, desc[UR36][R2.64] ;  /* 0x0000002402027981 */ /* 0x000ee4000c1e1100 */
[C---:B---3--:R-:W-:Y:S02]  /*85c0*/  IMAD.SHL.U32 R0, R2.reuse, 0x2000000, RZ ;  /* 0x0200000002007824 */ /* 0x048fe400078e00ff */
        /* <DEDUP_REMOVED lines=13> */
.L_x_7030:
[----:B------:R-:W3:Y:S02]  /*86a0*/  LDG.E.U16 R0, desc[UR36][R2.64] ;  /* 0x0000002402007981 */ /* 0x000ee4000c1e1500 */
[----:B---3--:R-:W-:-:S05]  /*86b0*/  SHF.L.U32 R0, R0, 0x10, RZ ;  /* 0x0000001000007819 */ /* 0x008fca00000006ff */
[----:B------:R-:W-:-:S04]  /*86c0*/  FMUL.FTZ R0, R0, 1 ;  /* 0x3f80000000007820 */ /* 0x000fc80000410000 */
[----:B------:R0:W3:Y:S01]  /*86d0*/  F2F.F64.F32 R18, R0 ;  /* 0x0000000000127310 */ /* 0x0000e20000201800 */
[----:B------:R-:W-:Y:S05]  /*86e0*/  BRA `(.L_x_7020) ;  /* 0x0000000400b87947 */ /* 0x000fea0003800000 */
.L_x_7027:
        /* <DEDUP_REMOVED lines=11> */
.L_x_7034:
        /* <DEDUP_REMOVED lines=21> */
.L_x_7038:
[----:B------:R-:W-:Y:S05]  /*88f0*/  BSYNC B1 ;  /* 0x0000000000017941 */ /* 0x000fea0003800000 */
.L_x_7037:
[----:B------:R-:W-:Y:S01]  /*8900*/  LEA R3, R0, 0x3b800000, 0x17 ;  /* 0x3b80000000037811 */ /* 0x000fe200078eb8ff */
[----:B------:R-:W-:-:S05]  /*8910*/  IMAD.SHL.U32 R0, R2, 0x100000, RZ ;  /* 0x0010000002007824 */ /* 0x000fca00078e00ff */
[----:B------:R-:W-:-:S07]  /*8920*/  LOP3.LUT R0, R3, R0, R4, 0xfe, !PT ;  /* 0x0000000003007212 */ /* 0x000fce00078efe04 */
.L_x_7036:
[----:B------:R-:W-:Y:S05]  /*8930*/  BSYNC B0 ;  /* 0x0000000000007941 */ /* 0x000fea0003800000 */
.L_x_7035:
[----:B------:R-:W-:-:S04]  /*8940*/  FMUL.FTZ R0, R0, 1 ;  /* 0x3f80000000007820 */ /* 0x000fc80000410000 */
[----:B------:R0:W3:Y:S01]  /*8950*/  F2F.F64.F32 R18, R0 ;  /* 0x0000000000127310 */ /* 0x0000e20000201800 */
[----:B------:R-:W-:Y:S05]  /*8960*/  BRA `(.L_x_7020) ;  /* 0x0000000400187947 */ /* 0x000fea0003800000 */
.L_x_7033:
        /* <DEDUP_REMOVED lines=21> */
.L_x_7042:
[----:B------:R-:W-:Y:S05]  /*8ac0*/  BSYNC B1 ;  /* 0x0000000000017941 */ /* 0x000fea0003800000 */
.L_x_7041:
[----:B------:R-:W-:Y:S01]  /*8ad0*/  LEA R3, R0, 0x37800000, 0x17 ;  /* 0x3780000000037811 */ /* 0x000fe200078eb8ff */
[----:B------:R-:W-:-:S05]  /*8ae0*/  IMAD.SHL.U32 R0, R2, 0x200000, RZ ;  /* 0x0020000002007824 */ /* 0x000fca00078e00ff */
[----:B------:R-:W-:-:S07]  /*8af0*/  LOP3.LUT R0, R3, R0, R4, 0xfe, !PT ;  /* 0x0000000003007212 */ /* 0x000fce00078efe04 */
.L_x_7040:
[----:B------:R-:W-:Y:S05]  /*8b00*/  BSYNC B0 ;  /* 0x0000000000007941 */ /* 0x000fea0003800000 */
.L_x_7039:
[----:B------:R-:W-:-:S04]  /*8b10*/  FMUL.FTZ R0, R0, 1 ;  /* 0x3f80000000007820 */ /* 0x000fc80000410000 */
[----:B------:R0:W3:Y:S01]  /*8b20*/  F2F.F64.F32 R18, R0 ;  /* 0x0000000000127310 */ /* 0x0000e20000201800 */
[----:B------:R-:W-:Y:S05]  /*8b30*/  BRA `(.L_x_7020) ;  /* 0x0000000000a47947 */ /* 0x000fea0003800000 */
.L_x_7032:
        /* <DEDUP_REMOVED lines=14> */
.L_x_7046:
[----:B------:R-:W-:Y:S05]  /*8c20*/  BSYNC B0 ;  /* 0x0000000000007941 */ /* 0x000fea0003800000 */
.L_x_7045:
[----:B------:R-:W-:-:S04]  /*8c30*/  FMUL.FTZ R0, R0, 1 ;  /* 0x3f80000000007820 */ /* 0x000fc80000410000 */
[----:B------:R0:W3:Y:S01]  /*8c40*/  F2F.F64.F32 R18, R0 ;  /* 0x0000000000127310 */ /* 0x0000e20000201800 */
[----:B------:R-:W-:Y:S05]  /*8c50*/  BRA `(.L_x_7020) ;  /* 0x00000000005c7947 */ /* 0x000fea0003800000 */
.L_x_7019:
        /* <DEDUP_REMOVED lines=16> */
.L_x_7047:
[----:B------:R-:W-:Y:S01]  /*8d60*/  CS2R R18, SRZ ;  /* 0x0000000000127805 */ /* 0x000fe2000001ff00 */
[----:B------:R-:W-:Y:S06]  /*8d70*/  BRA `(.L_x_7020) ;  /* 0x0000000000147947 */ /* 0x000fec0003800000 */
.L_x_7044:
[----:B------:R-:W3:Y:S02]  /*8d80*/  LDG.E.64 R18, desc[UR36][R2.64] ;  /* 0x0000002402127981 */ /* 0x000ee4000c1e1b00 */
[----:B---3--:R-:W0:Y:S01]  /*8d90*/  I2F.F64.U64 R18, R18 ;  /* 0x0000001200127312 */ /* 0x008e220000301800 */
[----:B------:R-:W-:Y:S05]  /*8da0*/  BRA `(.L_x_7020) ;  /* 0x0000000000087947 */ /* 0x000fea0003800000 */
.L_x_7043:
[----:B------:R-:W3:Y:S02]  /*8db0*/  LDG.E R2, desc[UR36][R2.64] ;  /* 0x0000002402027981 */ /* 0x000ee4000c1e1900 */
[----:B---3--:R0:W3:Y:S02]  /*8dc0*/  I2F.F64.U32 R18, R2 ;  /* 0x0000000200127312 */ /* 0x0080e40000201800 */
.L_x_7020:
[----:B0-----:R-:W0:Y:S01]  /*8dd0*/  LDC.U8 R2, c[0x0][0x4fc] ;  /* 0x00013f00ff027b82 */ /* 0x001e220000000000 */
[----:B------:R-:W-:Y:S02]  /*8de0*/  ULDC.64 UR4, c[0x0][0x4f0] ;  /* 0x00013c0000047ab9 */ /* 0x000fe40000000a00 */
[----:B------:R-:W-:-:S05]  /*8df0*/  IADD3 R4, P0, R24, UR4, RZ ;  /* 0x0000000418047c10 */ /* 0x000fca000ff1e0ff */
        /* <DEDUP_REMOVED lines=15> */
.L_x_7051:
[----:B------:R-:W2:Y:S02]  /*8ef0*/  LDG.E.U8 R2, desc[UR36][R4.64] ;  /* 0x0000002404027981 */ /* 0x000ea4000c1e1100 */
[----:B--2---:R-:W0:Y:S01]  /*8f00*/  I2F.F64.U16 R2, R2 ;  /* 0x0000000200027312 */ /* 0x004e220000101800 */
[----:B------:R-:W-:Y:S05]  /*8f10*/  BRA `(.L_x_7053) ;  /* 0x0000000c00707947 */ /* 0x000fea0003800000 */
.L_x_7050:
        /* <DEDUP_REMOVED lines=9> */
.L_x_7055:
[----:B------:R-:W2:Y:S02]  /*8fb0*/  LDG.E R2, desc[UR36][R4.64] ;  /* 0x0000002404027981 */ /* 0x000ea4000c1e1900 */
[----:B--2---:R-:W0:Y:S01]  /*8fc0*/  I2F.F64 R2, R2 ;  /* 0x0000000200027312 */ /* 0x004e220000201c00 */
[----:B------:R-:W-:Y:S05]  /*8fd0*/  BRA `(.L_x_7053) ;  /* 0x0000000c00407947 */ /* 0x000fea0003800000 */
.L_x_7054:
[----:B------:R-:W2:Y:S02]  /*8fe0*/  LDG.E.U16 R2, desc[UR36][R4.64] ;  /* 0x0000002404027981 */ /* 0x000ea4000c1e1500 */
[----:B--2---:R-:W0:Y:S01]  /*8ff0*/  I2F.F64.S16 R2, R2 ;  /* 0x0000000200027312 */ /* 0x004e220000101c00 */
[----:B------:R-:W-:Y:S05]  /*9000*/  BRA `(.L_x_7053) ;  /* 0x0000000c00347947 */ /* 0x000fea0003800000 */
.L_x_7049:
        /* <DEDUP_REMOVED lines=10> */
.L_x_7057:
[----:B------:R-:W2:Y:S02]  /*90b0*/  LDG.E.U16 R0, desc[UR36][R4.64] ;  /* 0x0000002404007981 */ /* 0x000ea4000c1e1500 */
[----:B--2---:R-:W-:-:S05]  /*90c0*/  HADD2.F32 R0, -RZ, R0.H0_H0 ;  /* 0x20000000ff007230 */ /* 0x004fca0000004100 */
[----:B------:R-:W-:-:S04]  /*90d0*/  FMUL.FTZ R0, R0, 1 ;  /* 0x3f80000000007820 */ /* 0x000fc80000410000 */
[----:B------:R0:W2:Y:S01]  /*90e0*/  F2F.F64.F32 R2, R0 ;  /* 0x0000000000027310 */ /* 0x0000a20000201800 */
[----:B------:R-:W-:Y:S05]  /*90f0*/  BRA `(.L_x_7053) ;  /* 0x0000000800f87947 */ /* 0x000fea0003800000 */
.L_x_7056:
        /* <DEDUP_REMOVED lines=10> */
.L_x_7059:
[----:B------:R-:W2:Y:S02]  /*91a0*/  LDG.E.U16 R4, desc[UR36][R4.64] ;  /* 0x0000002404047981 */ /* 0x000ea4000c1e1500 */
[----:B--2---:R-:W-:-:S05]  /*91b0*/  HADD2.F32 R0, -RZ, R4.H0_H0 ;  /* 0x20000004ff007230 */ /* 0x004fca0000004100 */
[----:B------:R-:W-:-:S04]  /*91c0*/  FMUL.FTZ R0, R0, 1 ;  /* 0x3f80000000007820 */ /* 0x000fc80000410000 */
[----:B------:R0:W2:Y:S01]  /*91d0*/  F2F.F64.F32 R2, R0 ;  /* 0x0000000000027310 */ /* 0x0000a20000201800 */
[----:B------:R-:W-:Y:S05]  /*91e0*/  BRA `(.L_x_7053) ;  /* 0x0000000800bc7947 */ /* 0x000fea0003800000 */
.L_x_7058:
[----:B------:R0:W5:Y:S01]  /*91f0*/  LDG.E.64 R2, desc[UR36][R4.64] ;  /* 0x0000002404027981 */ /* 0x000162000c1e1b00 */
[----:B------:R-:W-:Y:S05]  /*9200*/  BRA `(.L_x_7053) ;  /* 0x0000000800b47947 */ /* 0x000fea0003800000 */
.L_x_7048:
        /* <DEDUP_REMOVED lines=13> */
.L_x_7062:
[----:B------:R0:W5:Y:S01]  /*92e0*/  LDG.E.64 R2, desc[UR36][R4.64] ;  /* 0x0000002404027981 */ /* 0x000162000c1e1b00 */
[----:B------:R-:W-:Y:S05]  /*92f0*/  BRA `(.L_x_7053) ;  /* 0x0000000800787947 */ /* 0x000fea0003800000 */
.L_x_7061:
        /* <DEDUP_REMOVED lines=28> */
.L_x_7064:
        /* <DEDUP_REMOVED lines=15> */
.L_x_7063:
[----:B------:R-:W2:Y:S02]  /*95b0*/  LDG.E.U16 R0, desc[UR36][R4.64] ;  /* 0x0000002404007981 */ /* 0x000ea4000c1e1500 */
[----:B--2---:R-:W-:-:S04]  /*95c0*/  IMAD.U32 R0, R0, 0x10000, RZ ;  /* 0x0001000000007824 */ /* 0x004fc800078e00ff */
[----:B------:R-:W-:-:S04]  /*95d0*/  FMUL.FTZ R0, R0, 1 ;  /* 0x3f80000000007820 */ /* 0x000fc80000410000 */
[----:B------:R0:W2:Y:S01]  /*95e0*/  F2F.F64.F32 R2, R0 ;  /* 0x0000000000027310 */ /* 0x0000a20000201800 */
[----:B------:R-:W-:Y:S05]  /*95f0*/  BRA `(.L_x_7053) ;  /* 0x0000000400b87947 */ /* 0x000fea0003800000 */
.L_x_7060:
        /* <DEDUP_REMOVED lines=11> */
.L_x_7067:
        /* <DEDUP_REMOVED lines=21> */
.L_x_7071:
[----:B------:R-:W-:Y:S05]  /*9800*/  BSYNC B1 ;  /* 0x0000000000017941 */ /* 0x000fea0003800000 */
.L_x_7070:
[----:B------:R-:W-:Y:S01]  /*9810*/  LEA R3, R0, 0x3b800000, 0x17 ;  /* 0x3b80000000037811 */ /* 0x000fe200078eb8ff */
[----:B------:R-:W-:-:S05]  /*9820*/  IMAD.SHL.U32 R0, R2, 0x100000, RZ ;  /* 0x0010000002007824 */ /* 0x000fca00078e00ff */
[----:B------:R-:W-:-:S07]  /*9830*/  LOP3.LUT R0, R3, R0, R4, 0xfe, !PT ;  /* 0x0000000003007212 */ /* 0x000fce00078efe04 */
.L_x_7069:
[----:B------:R-:W-:Y:S05]  /*9840*/  BSYNC B0 ;  /* 0x0000000000007941 */ /* 0x000fea0003800000 */
.L_x_7068:
[----:B------:R-:W-:-:S04]  /*9850*/  FMUL.FTZ R0, R0, 1 ;  /* 0x3f80000000007820 */ /* 0x000fc80000410000 */
[----:B------:R0:W2:Y:S01]  /*9860*/  F2F.F64.F32 R2, R0 ;  /* 0x0000000000027310 */ /* 0x0000a20000201800 */
[----:B------:R-:W-:Y:S05]  /*9870*/  BRA `(.L_x_7053) ;  /* 0x0000000400187947 */ /* 0x000fea0003800000 */
.L_x_7066:
        /* <DEDUP_REMOVED lines=21> */
.L_x_7075:
[----:B------:R-:W-:Y:S05]  /*99d0*/  BSYNC B1 ;  /* 0x0000000000017941 */ /* 0x000fea0003800000 */
.L_x_7074:
[----:B------:R-:W-:Y:S01]  /*99e0*/  LEA R3, R0, 0x37800000, 0x17 ;  /* 0x3780000000037811 */ /* 0x000fe200078eb8ff */
[----:B------:R-:W-:-:S05]  /*99f0*/  IMAD.SHL.U32 R0, R2, 0x200000, RZ ;  /* 0x0020000002007824 */ /* 0x000fca00078e00ff */
[----:B------:R-:W-:-:S07]  /*9a00*/  LOP3.LUT R0, R3, R0, R4, 0xfe, !PT ;  /* 0x0000000003007212 */ /* 0x000fce00078efe04 */
.L_x_7073:
[----:B------:R-:W-:Y:S05]  /*9a10*/  BSYNC B0 ;  /* 0x0000000000007941 */ /* 0x000fea0003800000 */
.L_x_7072:
[----:B------:R-:W-:-:S04]  /*9a20*/  FMUL.FTZ R0, R0, 1 ;  /* 0x3f80000000007820 */ /* 0x000fc80000410000 */
[----:B------:R0:W2:Y:S01]  /*9a30*/  F2F.F64.F32 R2, R0 ;  /* 0x0000000000027310 */ /* 0x0000a20000201800 */
[----:B------:R-:W-:Y:S05]  /*9a40*/  BRA `(.L_x_7053) ;  /* 0x0000000000a47947 */ /* 0x000fea0003800000 */
.L_x_7065:
        /* <DEDUP_REMOVED lines=14> */
.L_x_7079:
[----:B------:R-:W-:Y:S05]  /*9b30*/  BSYNC B0 ;  /* 0x0000000000007941 */ /* 0x000fea0003800000 */
.L_x_7078:
[----:B------:R-:W-:-:S04]  /*9b40*/  FMUL.FTZ R0, R0, 1 ;  /* 0x3f80000000007820 */ /* 0x000fc80000410000 */
[----:B------:R0:W2:Y:S01]  /*9b50*/  F2F.F64.F32 R2, R0 ;  /* 0x0000000000027310 */ /* 0x0000a20000201800 */
[----:B------:R-:W-:Y:S05]  /*9b60*/  BRA `(.L_x_7053) ;  /* 0x00000000005c7947 */ /* 0x000fea0003800000 */
.L_x_7052:
        /* <DEDUP_REMOVED lines=16> */
.L_x_7080:
[----:B------:R-:W-:Y:S01]  /*9c70*/  CS2R R2, SRZ ;  /* 0x0000000000027805 */ /* 0x000fe2000001ff00 */
[----:B------:R-:W-:Y:S06]  /*9c80*/  BRA `(.L_x_7053) ;  /* 0x0000000000147947 */ /* 0x000fec0003800000 */
.L_x_7077:
[----:B------:R-:W2:Y:S02]  /*9c90*/  LDG.E.64 R2, desc[UR36][R4.64] ;  /* 0x0000002404027981 */ /* 0x000ea4000c1e1b00 */
[----:B--2---:R-:W2:Y:S01]  /*9ca0*/  I2F.F64.U64 R2, R2 ;  /* 0x0000000200027312 */ /* 0x004ea20000301800 */
[----:B------:R-:W-:Y:S05]  /*9cb0*/  BRA `(.L_x_7053) ;  /* 0x0000000000087947 */ /* 0x000fea0003800000 */
.L_x_7076:
[----:B------:R-:W2:Y:S02]  /*9cc0*/  LDG.E R2, desc[UR36][R4.64] ;  /* 0x0000002404027981 */ /* 0x000ea4000c1e1900 */
[----:B--2---:R-:W0:Y:S02]  /*9cd0*/  I2F.F64.U32 R2, R2 ;  /* 0x0000000200027312 */ /* 0x004e240000201800 */
.L_x_7053:
[----:B------:R-:W0:Y:S02]  /*9ce0*/  LDC.U8 R8, c[0x0][0x4f9] ;  /* 0x00013e40ff087b82 */ /* 0x000e240000000000 */
[----:B012345:R-:W-:Y:S02]  /*9cf0*/  DADD R4, R18, -R22 ;  /* 0x0000000012047229 */ /* 0x03ffe40000000816 */
[C---:B------:R-:W-:Y:S02]  /*9d00*/  DADD R6, -R2.reuse, 1 ;  /* 0x3ff0000002067429 */ /* 0x040fe40000000100 */
        /* <DEDUP_REMOVED lines=19> */
.L_x_7084:
[----:B------:R-:W0:Y:S02]  /*9e40*/  F2I.S64.F64.TRUNC R4, R4 ;  /* 0x0000000400047311 */ /* 0x000e24000030d900 */
[----:B0-----:R-:W-:-:S05]  /*9e50*/  IMAD.MOV.U32 R3, RZ, RZ, R4 ;  /* 0x000000ffff037224 */ /* 0x001fca00078e0004 */
[----:B------:R0:W-:Y:S01]  /*9e60*/  STG.E.U8 desc[UR36][R16.64], R3 ;  /* 0x0000000310007986 */ /* 0x0001e2000c101124 */
[----:B------:R-:W-:Y:S05]  /*9e70*/  BRA `(.L_x_7086) ;  /* 0x0000000c00f87947 */ /* 0x000fea0003800000 */
.L_x_7083:
        /* <DEDUP_REMOVED lines=9> */
.L_x_7088:
[----:B------:R-:W0:Y:S02]  /*9f10*/  F2I.F64.TRUNC R5, R4 ;  /* 0x0000000400057311 */ /* 0x000e24000030d100 */
[----:B0-----:R0:W-:Y:S01]  /*9f20*/  STG.E desc[UR36][R16.64], R5 ;  /* 0x0000000510007986 */ /* 0x0011e2000c101924 */
[----:B------:R-:W-:Y:S05]  /*9f30*/  BRA `(.L_x_7086) ;  /* 0x0000000c00c87947 */ /* 0x000fea0003800000 */
.L_x_7087:
[----:B------:R-:W0:Y:S02]  /*9f40*/  F2I.F64.TRUNC R5, R4 ;  /* 0x0000000400057311 */ /* 0x000e24000030d100 */
[----:B0-----:R0:W-:Y:S01]  /*9f50*/  STG.E.U16 desc[UR36][R16.64], R5 ;  /* 0x0000000510007986 */ /* 0x0011e2000c101524 */
[----:B------:R-:W-:Y:S05]  /*9f60*/  BRA `(.L_x_7086) ;  /* 0x0000000c00bc7947 */ /* 0x000fea0003800000 */
.L_x_7082:
        /* <DEDUP_REMOVED lines=13> */
.L_x_7090:
        /* <DEDUP_REMOVED lines=8> */
.L_x_7089:
        /* <DEDUP_REMOVED lines=14> */
.L_x_7092:
        /* <DEDUP_REMOVED lines=9> */
.L_x_7091:
[----:B------:R0:W-:Y:S01]  /*a230*/  STG.E.64 desc[UR36][R16.64], R4 ;  /* 0x0000000410007986 */ /* 0x0001e2000c101b24 */
[----:B------:R-:W-:Y:S05]  /*a240*/  BRA `(.L_x_7086) ;  /* 0x0000000c00047947 */ /* 0x000fea0003800000 */
.L_x_7081:
        /* <DEDUP_REMOVED lines=12> */
.L_x_7095:
[----:B------:R-:W-:-:S05]  /*a310*/  CS2R R6, SRZ ;  /* 0x0000000000067805 */ /* 0x000fca000001ff00 */
[----:B------:R0:W-:Y:S01]  /*a320*/  STG.E.128 desc[UR36][R16.64], R4 ;  /* 0x0000000410007986 */ /* 0x0001e2000c101d24 */
[----:B------:R-:W-:Y:S05]  /*a330*/  BRA `(.L_x_7086) ;  /* 0x0000000800c87947 */ /* 0x000fea0003800000 */
.L_x_7094:
        /* <DEDUP_REMOVED lines=25> */
.L_x_7099:
[----:B------:R-:W-:Y:S05]  /*a4d0*/  BSYNC B0 ;  /* 0x0000000000007941 */ /* 0x000fea0003800000 */
.L_x_7098:
[----:B------:R-:W-:-:S05]  /*a4e0*/  LOP3.LUT R3, R0, R3, RZ, 0xfc, !PT ;  /* 0x0000000300037212 */ /* 0x000fca00078efcff */
[----:B------:R0:W-:Y:S01]  /*a4f0*/  STG.E.U8 desc[UR36][R16.64], R3 ;  /* 0x0000000310007986 */ /* 0x0001e2000c101124 */
[----:B------:R-:W-:Y:S05]  /*a500*/  BRA `(.L_x_7086) ;  /* 0x0000000800547947 */ /* 0x000fea0003800000 */
.L_x_7097:
        /* <DEDUP_REMOVED lines=17> */
.L_x_7101:
[----:B------:R-:W-:Y:S01]  /*a620*/  IMAD.MOV.U32 R0, RZ, RZ, 0x7f ;  /* 0x0000007fff007424 */ /* 0x000fe200078e00ff */
[----:B------:R-:W-:-:S04]  /*a630*/  ISETP.GT.U32.AND P0, PT, R2, 0x7f800000, PT ;  /* 0x7f8000000200780c */ /* 0x000fc80003f04070 */
[----:B------:R-:W-:-:S09]  /*a640*/  SEL R0, R0, 0x7c, P0 ;  /* 0x0000007c00007807 */ /* 0x000fd20000000000 */
.L_x_7102:
[----:B------:R-:W-:Y:S05]  /*a650*/  BSYNC B0 ;  /* 0x0000000000007941 */ /* 0x000fea0003800000 */
.L_x_7100:
[----:B------:R-:W-:-:S04]  /*a660*/  LOP3.LUT R2, R3, 0x80000000, RZ, 0xc0, !PT ;  /* 0x8000000003027812 */ /* 0x000fc800078ec0ff */
[----:B------:R-:W-:-:S04]  /*a670*/  SHF.R.U32.HI R3, RZ, 0x18, R2 ;  /* 0x00000018ff037819 */ /* 0x000fc80000011602 */
[----:B------:R-:W-:-:S05]  /*a680*/  LOP3.LUT R3, R0, R3, RZ, 0xfc, !PT ;  /* 0x0000000300037212 */ /* 0x000fca00078efcff */
[----:B------:R0:W-:Y:S01]  /*a690*/  STG.E.U8 desc[UR36][R16.64], R3 ;  /* 0x0000000310007986 */ /* 0x0001e2000c101124 */
[----:B------:R-:W-:Y:S05]  /*a6a0*/  BRA `(.L_x_7086) ;  /* 0x0000000400ec7947 */ /* 0x000fea0003800000 */
.L_x_7096:
        /* <DEDUP_REMOVED lines=8> */
.L_x_7093:
        /* <DEDUP_REMOVED lines=11> */
.L_x_7105:
        /* <DEDUP_REMOVED lines=21> */
.L_x_7108:
[----:B------:R-:W-:-:S04]  /*a930*/  LOP3.LUT R2, R3, 0x80000000, RZ, 0xc0, !PT ;  /* 0x8000000003027812 */ /* 0x000fc800078ec0ff */
[----:B------:R-:W-:-:S04]  /*a940*/  SHF.R.U32.HI R3, RZ, 0x18, R2 ;  /* 0x00000018ff037819 */ /* 0x000fc80000011602 */
[----:B------:R-:W-:-:S04]  /*a950*/  LOP3.LUT R0, R0, R3, RZ, 0xfc, !PT ;  /* 0x0000000300007212 */ /* 0x000fc800078efcff */
[----:B------:R-:W-:-:S07]  /*a960*/  PRMT R8, R0, 0x7610, R8 ;  /* 0x0000761000087816 */ /* 0x000fce0000000008 */
.L_x_7107:
[----:B------:R-:W-:Y:S05]  /*a970*/  BSYNC B0 ;  /* 0x0000000000007941 */ /* 0x000fea0003800000 */
.L_x_7106:
[----:B------:R0:W-:Y:S01]  /*a980*/  STG.E.U8 desc[UR36][R16.64], R8 ;  /* 0x0000000810007986 */ /* 0x0001e2000c101124 */
[----:B------:R-:W-:Y:S05]  /*a990*/  BRA `(.L_x_7086) ;  /* 0x0000000400307947 */ /* 0x000fea0003800000 */
.L_x_7104:
        /* <DEDUP_REMOVED lines=21> */
.L_x_7111:
[----:B------:R-:W-:-:S04]  /*aaf0*/  LOP3.LUT R2, R3, 0x80000000, RZ, 0xc0, !PT ;  /* 0x8000000003027812 */ /* 0x000fc800078ec0ff */
[----:B------:R-:W-:-:S04]  /*ab00*/  SHF.R.U32.HI R3, RZ, 0x18, R2 ;  /* 0x00000018ff037819 */ /* 0x000fc80000011602 */
[----:B------:R-:W-:-:S04]  /*ab10*/  LOP3.LUT R0, R0, R3, RZ, 0xfc, !PT ;  /* 0x0000000300007212 */ /* 0x000fc800078efcff */
[----:B------:R-:W-:-:S07]  /*ab20*/  PRMT R8, R0, 0x7610, R8 ;  /* 0x0000761000087816 */ /* 0x000fce0000000008 */
.L_x_7110:
[----:B------:R-:W-:Y:S05]  /*ab30*/  BSYNC B0 ;  /* 0x0000000000007941 */ /* 0x000fea0003800000 */
.L_x_7109:
[----:B------:R3:W-:Y:S01]  /*ab40*/  STG.E.U8 desc[UR36][R16.64], R8 ;  /* 0x0000000810007986 */ /* 0x0007e2000c101124 */
[----:B------:R-:W-:Y:S05]  /*ab50*/  BRA `(.L_x_7086) ;  /* 0x0000000000c07947 */ /* 0x000fea0003800000 */
.L_x_7103:
        /* <DEDUP_REMOVED lines=26> */
.L_x_7085:
        /* <DEDUP_REMOVED lines=16> */
.L_x_7114:
[----:B------:R-:W-:Y:S05]  /*ae00*/  BRA `(.L_x_7086) ;  /* 0x0000000000147947 */ /* 0x000fea0003800000 */
.L_x_7113:
[----:B------:R-:W0:Y:S02]  /*ae10*/  F2I.U64.F64.TRUNC R4, R4 ;  /* 0x0000000400047311 */ /* 0x000e24000030d800 */
[----:B0-----:R2:W-:Y:S01]  /*ae20*/  STG.E.64 desc[UR36][R16.64], R4 ;  /* 0x0000000410007986 */ /* 0x0015e2000c101b24 */
[----:B------:R-:W-:Y:S05]  /*ae30*/  BRA `(.L_x_7086) ;  /* 0x0000000000087947 */ /* 0x000fea0003800000 */
.L_x_7112:
[----:B------:R-:W0:Y:S02]  /*ae40*/  F2I.U32.F64.TRUNC R5, R4 ;  /* 0x0000000400057311 */ /* 0x000e24000030d000 */
[----:B0-----:R0:W-:Y:S02]  /*ae50*/  STG.E desc[UR36][R16.64], R5 ;  /* 0x0000000510007986 */ /* 0x0011e4000c101924 */
.L_x_7086:
[----:B------:R-:W-:-:S07]  /*ae60*/  VIADD R25, R25, 0x80 ;  /* 0x0000008019197836 */ /* 0x000fce0000000000 */
.L_x_6980:
[----:B------:R-:W-:Y:S05]  /*ae70*/  BSYNC B6 ;  /* 0x0000000000067941 */ /* 0x000fea0003800000 */
.L_x_6979:
[----:B------:R-:W-:Y:S01]  /*ae80*/  ULDC UR4, c[0x0][0x210] ;  /* 0x0000840000047ab9 */ /* 0x000fe20000000800 */
[----:B------:R-:W-:Y:S01]  /*ae90*/  BSSY B6, `(.L_x_7115) ;  /* 0x000056e000067945 */ /* 0x000fe20003800000 */
[----:B------:R-:W-:-:S13]  /*aea0*/  ISETP.GE.AND P0, PT, R25, UR4, PT ;  /* 0x0000000419007c0c */ /* 0x000fda000bf06270 */
[----:B------:R-:W-:Y:S05]  /*aeb0*/  @P0 BRA `(.L_x_7116) ;  /* 0x0000005400ac0947 */ /* 0x000fea0003800000 */
[----:B0-----:R-:W0:Y:S01]  /*aec0*/  LDC R6, c[0x0][0x218] ;  /* 0x00008600ff067b82 */ /* 0x001e220000000800 */
[----:B------:R-:W-:Y:S01]  /*aed0*/  HFMA2.MMA R18, -RZ, RZ, 0, 0 ;  /* 0x00000000ff127435 */ /* 0x000fe200000001ff */
        /* <DEDUP_REMOVED lines=378> */
.L_x_7117:
        /* <DEDUP_REMOVED lines=21> */
.L_x_7121:
[----:B------:R-:W2:Y:S02]  /*c7d0*/  LDG.E.U8 R2, desc[UR36][R2.64] ;  /* 0x0000002402027981 */ /* 0x000ea4000c1e1100 */
[----:B--2---:R0:W1:Y:S01]  /*c7e0*/  I2F.F64.U16 R22, R2 ;  /* 0x0000000200167312 */ /* 0x0040620000101800 */
[----:B------:R-:W-:Y:S05]  /*c7f0*/  BRA `(.L_x_7123) ;  /* 0x0000000c00707947 */ /* 0x000fea0003800000 */
.L_x_7120:
        /* <DEDUP_REMOVED lines=9> */
.L_x_7125:
[----:B------:R-:W2:Y:S02]  /*c890*/  LDG.E R2, desc[UR36][R2.64] ;  /* 0x0000002402027981 */ /* 0x000ea4000c1e1900 */
[----:B--2---:R0:W1:Y:S01]  /*c8a0*/  I2F.F64 R22, R2 ;  /* 0x0000000200167312 */ /* 0x0040620000201c00 */
[----:B------:R-:W-:Y:S05]  /*c8b0*/  BRA `(.L_x_7123) ;  /* 0x0000000c00407947 */ /* 0x000fea0003800000 */
.L_x_7124:
[----:B------:R-:W2:Y:S02]  /*c8c0*/  LDG.E.U16 R2, desc[UR36][R2.64] ;  /* 0x0000002402027981 */ /* 0x000ea4000c1e1500 */
[----:B--2---:R0:W1:Y:S01]  /*c8d0*/  I2F.F64.S16 R22, R2 ;  /* 0x0000000200167312 */ /* 0x0040620000101c00 */
[----:B------:R-:W-:Y:S05]  /*c8e0*/  BRA `(.L_x_7123) ;  /* 0x0000000c00347947 */ /* 0x000fea0003800000 */
.L_x_7119:
        /* <DEDUP_REMOVED lines=10> */
.L_x_7127:
[----:B------:R-:W2:Y:S02]  /*c990*/  LDG.E.U16 R0, desc[UR36][R2.64] ;  /* 0x0000002402007981 */ /* 0x000ea4000c1e1500 */
[----:B--2---:R-:W-:-:S05]  /*c9a0*/  HADD2.F32 R0, -RZ, R0.H0_H0 ;  /* 0x20000000ff007230 */ /* 0x004fca0000004100 */
[----:B------:R-:W-:-:S04]  /*c9b0*/  FMUL.FTZ R0, R0, 1 ;  /* 0x3f80000000007820 */ /* 0x000fc80000410000 */
[----:B------:R0:W1:Y:S01]  /*c9c0*/  F2F.F64.F32 R22, R0 ;  /* 0x0000000000167310 */ /* 0x0000620000201800 */
[----:B------:R-:W-:Y:S05]  /*c9d0*/  BRA `(.L_x_7123) ;  /* 0x0000000800f87947 */ /* 0x000fea0003800000 */
.L_x_7126:
        /* <DEDUP_REMOVED lines=10> */
.L_x_7129:
[----:B------:R-:W2:Y:S02]  /*ca80*/  LDG.E.U16 R2, desc[UR36][R2.64] ;  /* 0x0000002402027981 */ /* 0x000ea4000c1e1500 */
[----:B--2---:R-:W-:-:S05]  /*ca90*/  HADD2.F32 R0, -RZ, R2.H0_H0 ;  /* 0x20000002ff007230 */ /* 0x004fca0000004100 */
[----:B------:R-:W-:-:S04]  /*caa0*/  FMUL.FTZ R0, R0, 1 ;  /* 0x3f80000000007820 */ /* 0x000fc80000410000 */
[----:B------:R0:W1:Y:S01]  /*cab0*/  F2F.F64.F32 R22, R0 ;  /* 0x0000000000167310 */ /* 0x0000620000201800 */
[----:B------:R-:W-:Y:S05]  /*cac0*/  BRA `(.L_x_7123) ;  /* 0x0000000800bc7947 */ /* 0x000fea0003800000 */
.L_x_7128:
[----:B------:R0:W5:Y:S01]  /*cad0*/  LDG.E.64 R22, desc[UR36][R2.64] ;  /* 0x0000002402167981 */ /* 0x000162000c1e1b00 */
[----:B------:R-:W-:Y:S05]  /*cae0*/  BRA `(.L_x_7123) ;  /* 0x0000000800b47947 */ /* 0x000fea0003800000 */
.L_x_7118:
        /* <DEDUP_REMOVED lines=13> */
.L_x_7132:
[----:B------:R0:W5:Y:S01]  /*cbc0*/  LDG.E.64 R22, desc[UR36][R2.64] ;  /* 0x0000002402167981 */ /* 0x000162000c1e1b00 */
[----:B------:R-:W-:Y:S05]  /*cbd0*/  BRA `(.L_x_7123) ;  /* 0x0000000800787947 */ /* 0x000fea0003800000 */
.L_x_7131:
        /* <DEDUP_REMOVED lines=28> */
.L_x_7134:
        /* <DEDUP_REMOVED lines=15> */
.L_x_7133:
[----:B------:R-:W2:Y:S02]  /*ce90*/  LDG.E.U16 R0, desc[UR36][R2.64] ;  /* 0x0000002402007981 */ /* 0x000ea4000c1e1500 */
[----:B--2---:R-:W-:-:S04]  /*cea0*/  IMAD.U32 R0, R0, 0x10000, RZ ;  /* 0x0001000000007824 */ /* 0x004fc800078e00ff */
[----:B------:R-:W-:-:S04]  /*ceb0*/  FMUL.FTZ R0, R0, 1 ;  /* 0x3f80000000007820 */ /* 0x000fc80000410000 */
[----:B------:R0:W1:Y:S01]  /*cec0*/  F2F.F64.F32 R22, R0 ;  /* 0x0000000000167310 */ /* 0x0000620000201800 */
[----:B------:R-:W-:Y:S05]  /*ced0*/  BRA `(.L_x_7123) ;  /* 0x0000000400b87947 */ /* 0x000fea0003800000 */
.L_x_7130:
        /* <DEDUP_REMOVED lines=9> */
[----:B--2---:R2:W3:Y:S01]  /*cf70*/  I2F.F64.U16 R22, R2 ;  /* 0x0000000200167312 */ /* 0x0044e20000101800 */
[----:B------:R-:W-:Y:S05]  /*cf80*/  BRA `(.L_x_7123) ;  /* 0x00000004008c7947 */ /* 0x000fea0003800000 */
.L_x_7137:
        /* <DEDUP_REMOVED lines=21> */
.L_x_7141:
[----:B------:R-:W-:Y:S05]  /*d0e0*/  BSYNC B1 ;  /* 0x0000000000017941 */ /* 0x000fea0003800000 */
.L_x_7140:
[----:B------:R-:W-:Y:S01]  /*d0f0*/  LEA R3, R0, 0x3b800000, 0x17 ;  /* 0x3b80000000037811 */ /* 0x000fe200078eb8ff */
[----:B------:R-:W-:-:S05]  /*d100*/  IMAD.SHL.U32 R0, R2, 0x100000, RZ ;  /* 0x0010000002007824 */ /* 0x000fca00078e00ff */
[----:B------:R-:W-:-:S07]  /*d110*/  LOP3.LUT R0, R3, R0, R4, 0xfe, !PT ;  /* 0x0000000003007212 */ /* 0x000fce00078efe04 */
.L_x_7139:
[----:B------:R-:W-:Y:S05]  /*d120*/  BSYNC B0 ;  /* 0x0000000000007941 */ /* 0x000fea0003800000 */
.L_x_7138:
[----:B------:R-:W-:-:S04]  /*d130*/  FMUL.FTZ R0, R0, 1 ;  /* 0x3f80000000007820 */ /* 0x000fc80000410000 */
[----:B------:R4:W0:Y:S01]  /*d140*/  F2F.F64.F32 R22, R0 ;  /* 0x0000000000167310 */ /* 0x0008220000201800 */
[----:B------:R-:W-:Y:S05]  /*d150*/  BRA `(.L_x_7123) ;  /* 0x0000000400187947 */ /* 0x000fea0003800000 */
.L_x_7136:
        /* <DEDUP_REMOVED lines=21> */
.L_x_7145:
[----:B------:R-:W-:Y:S05]  /*d2b0*/  BSYNC B1 ;  /* 0x0000000000017941 */ /* 0x000fea0003800000 */
.L_x_7144:
[----:B------:R-:W-:Y:S01]  /*d2c0*/  LEA R3, R0, 0x37800000, 0x17 ;  /* 0x3780000000037811 */ /* 0x000fe200078eb8ff */
[----:B------:R-:W-:-:S05]  /*d2d0*/  IMAD.SHL.U32 R0, R2, 0x200000, RZ ;  /* 0x0020000002007824 */ /* 0x000fca00078e00ff */
[----:B------:R-:W-:-:S07]  /*d2e0*/  LOP3.LUT R0, R3, R0, R4, 0xfe, !PT ;  /* 0x0000000003007212 */ /* 0x000fce00078efe04 */
.L_x_7143:
[----:B------:R-:W-:Y:S05]  /*d2f0*/  BSYNC B0 ;  /* 0x0000000000007941 */ /* 0x000fea0003800000 */
.L_x_7142:
[----:B------:R-:W-:-:S04]  /*d300*/  FMUL.FTZ R0, R0, 1 ;  /* 0x3f80000000007820 */ /* 0x000fc80000410000 */
[----:B------:R0:W1:Y:S01]  /*d310*/  F2F.F64.F32 R22, R0 ;  /* 0x0000000000167310 */ /* 0x0000620000201800 */
[----:B------:R-:W-:Y:S05]  /*d320*/  BRA `(.L_x_7123) ;  /* 0x0000000000a47947 */ /* 0x000fea0003800000 */
.L_x_7135:
        /* <DEDUP_REMOVED lines=14> */
.L_x_7149:
[----:B------:R-:W-:Y:S05]  /*d410*/  BSYNC B0 ;  /* 0x0000000000007941 */ /* 0x000fea0003800000 */
.L_x_7148:
[----:B------:R-:W-:-:S04]  /*d420*/  FMUL.FTZ R0, R0, 1 ;  /* 0x3f80000000007820 */ /* 0x000fc80000410000 */
[----:B------:R0:W1:Y:S01]  /*d430*/  F2F.F64.F32 R22, R0 ;  /* 0x0000000000167310 */ /* 0x0000620000201800 */
[----:B------:R-:W-:Y:S05]  /*d440*/  BRA `(.L_x_7123) ;  /* 0x00000000005c7947 */ /* 0x000fea0003800000 */
.L_x_7122:
        /* <DEDUP_REMOVED lines=16> */
.L_x_7150:
[----:B------:R-:W-:Y:S01]  /*d550*/  CS2R R22, SRZ ;  /* 0x0000000000167805 */ /* 0x000fe2000001ff00 */
[----:B------:R-:W-:Y:S06]  /*d560*/  BRA `(.L_x_7123) ;  /* 0x0000000000147947 */ /* 0x000fec0003800000 */
.L_x_7147:
[----:B------:R-:W2:Y:S02]  /*d570*/  LDG.E.64 R22, desc[UR36][R2.64] ;  /* 0x0000002402167981 */ /* 0x000ea4000c1e1b00 */
[----:B--2---:R-:W0:Y:S01]  /*d580*/  I2F.F64.U64 R22, R22 ;  /* 0x0000001600167312 */ /* 0x004e220000301800 */
[----:B------:R-:W-:Y:S05]  /*d590*/  BRA `(.L_x_7123) ;  /* 0x0000000000087947 */ /* 0x000fea0003800000 */
.L_x_7146:
[----:B------:R-:W2:Y:S02]  /*d5a0*/  LDG.E R2, desc[UR36][R2.64] ;  /* 0x0000002402027981 */ /* 0x000ea4000c1e1900 */
[----:B--2---:R0:W1:Y:S02]  /*d5b0*/  I2F.F64.U32 R22, R2 ;  /* 0x0000000200167312 */ /* 0x0040640000201800 */
.L_x_7123:
[----:B0-----:R-:W4:Y:S01]  /*d5c0*/  LDC.U8 R4, c[0x0][0x4fb] ;  /* 0x00013ec0ff047b82 */ /* 0x001f220000000000 */
[----:B------:R-:W-:Y:S02]  /*d5d0*/  ULDC.64 UR4, c[0x0][0x4e8] ;  /* 0x00013a0000047ab9 */ /* 0x000fe40000000a00 */
[----:B--2---:R-:W-:-:S05]  /*d5e0*/  IADD3 R2, P0, R18, UR4, RZ ;  /* 0x0000000412027c10 */ /* 0x004fca000ff1e0ff */
        /* <DEDUP_REMOVED lines=15> */
.L_x_7154:
[----:B------:R-:W2:Y:S02]  /*d6e0*/  LDG.E.U8 R2, desc[UR36][R2.64] ;  /* 0x0000002402027981 */ /* 0x000ea4000c1e1100 */
[----:B--2---:R0:W2:Y:S01]  /*d6f0*/  I2F.F64.U16 R18, R2 ;  /* 0x0000000200127312 */ /* 0x0040a20000101800 */
[----:B------:R-:W-:Y:S05]  /*d700*/  BRA `(.L_x_7156) ;  /* 0x0000000c00707947 */ /* 0x000fea0003800000 */
.L_x_7153:
        /* <DEDUP_REMOVED lines=9> */
.L_x_7158:
[----:B------:R-:W2:Y:S02]  /*d7a0*/  LDG.E R2, desc[UR36][R2.64] ;  /* 0x0000002402027981 */ /* 0x000ea4000c1e1900 */
[----:B--2---:R0:W2:Y:S01]  /*d7b0*/  I2F.F64 R18, R2 ;  /* 0x0000000200127312 */ /* 0x0040a20000201c00 */
[----:B------:R-:W-:Y:S05]  /*d7c0*/  BRA `(.L_x_7156) ;  /* 0x0000000c00407947 */ /* 0x000fea0003800000 */
.L_x_7157:
[----:B------:R-:W2:Y:S02]  /*d7d0*/  LDG.E.U16 R2, desc[UR36][R2.64] ;  /* 0x0000002402027981 */ /* 0x000ea4000c1e1500 */
[----:B--2---:R0:W2:Y:S01]  /*d7e0*/  I2F.F64.S16 R18, R2 ;  /* 0x0000000200127312 */ /* 0x0040a20000101c00 */
[----:B------:R-:W-:Y:S05]  /*d7f0*/  BRA `(.L_x_7156) ;  /* 0x0000000c00347947 */ /* 0x000fea0003800000 */
.L_x_7152:
        /* <DEDUP_REMOVED lines=10> */
.L_x_7160:
[----:B------:R-:W2:Y:S02]  /*d8a0*/  LDG.E.U16 R0, desc[UR36][R2.64] ;  /* 0x0000002402007981 */ /* 0x000ea4000c1e1500 */
[----:B--2---:R-:W-:-:S05]  /*d8b0*/  HADD2.F32 R0, -RZ, R0.H0_H0 ;  /* 0x20000000ff007230 */ /* 0x004fca0000004100 */
[----:B------:R-:W-:-:S04]  /*d8c0*/  FMUL.FTZ R0, R0, 1 ;  /* 0x3f80000000007820 */ /* 0x000fc80000410000 */
[----:B------:R0:W2:Y:S01]  /*d8d0*/  F2F.F64.F32 R18, R0 ;  /* 0x0000000000127310 */ /* 0x0000a20000201800 */
[----:B------:R-:W-:Y:S05]  /*d8e0*/  BRA `(.L_x_7156) ;  /* 0x0000000800f87947 */ /* 0x000fea0003800000 */
.L_x_7159:
        /* <DEDUP_REMOVED lines=8> */
[----:B------:R-:W2:Y:S01]  /*d970*/  F2F.F64.F32 R18, R18 ;  /* 0x0000001200127310 */ /* 0x000ea20000201800 */
[----:B------:R-:W-:Y:S05]  /*d980*/  BRA `(.L_x_7156) ;  /* 0x0000000800d07947 */ /* 0x000fea0003800000 */
.L_x_7162:
[----:B------:R-:W2:Y:S02]  /*d990*/  LDG.E.U16 R2, desc[UR36][R2.64] ;  /* 0x0000002402027981 */ /* 0x000ea4000c1e1500 */
[----:B--2---:R-:W-:-:S05]  /*d9a0*/  HADD2.F32 R0, -RZ, R2.H0_H0 ;  /* 0x20000002ff007230 */ /* 0x004fca0000004100 */
[----:B------:R-:W-:-:S04]  /*d9b0*/  FMUL.FTZ R0, R0, 1 ;  /* 0x3f80000000007820 */ /* 0x000fc80000410000 */
[----:B------:R4:W0:Y:S01]  /*d9c0*/  F2F.F64.F32 R18, R0 ;  /* 0x0000000000127310 */ /* 0x0008220000201800 */
[----:B------:R-:W-:Y:S05]  /*d9d0*/  BRA `(.L_x_7156) ;  /* 0x0000000800bc7947 */ /* 0x000fea0003800000 */
.L_x_7161:
[----:B------:R0:W5:Y:S01]  /*d9e0*/  LDG.E.64 R18, desc[UR36][R2.64] ;  /* 0x0000002402127981 */ /* 0x000162000c1e1b00 */
[----:B------:R-:W-:Y:S05]  /*d9f0*/  BRA `(.L_x_7156) ;  /* 0x0000000800b47947 */ /* 0x000fea0003800000 */
.L_x_7151:
        /* <DEDUP_REMOVED lines=13> */
.L_x_7165:
[----:B------:R0:W5:Y:S01]  /*dad0*/  LDG.E.64 R18, desc[UR36][R2.64] ;  /* 0x0000002402127981 */ /* 0x000162000c1e1b00 */
[----:B------:R-:W-:Y:S05]  /*dae0*/  BRA `(.L_x_7156) ;  /* 0x0000000800787947 */ /* 0x000fea0003800000 */
.L_x_7164:
        /* <DEDUP_REMOVED lines=28> */
.L_x_7167:
        /* <DEDUP_REMOVED lines=15> */
.L_x_7166:
[----:B------:R-:W2:Y:S02]  /*dda0*/  LDG.E.U16 R0, desc[UR36][R2.64] ;  /* 0x0000002402007981 */ /* 0x000ea4000c1e1500 */
[----:B--2---:R-:W-:-:S04]  /*ddb0*/  IMAD.U32 R0, R0, 0x10000, RZ ;  /* 0x0001000000007824 */ /* 0x004fc800078e00ff */
[----:B------:R-:W-:-:S04]  /*ddc0*/  FMUL.FTZ R0, R0, 1 ;  /* 0x3f80000000007820 */ /* 0x000fc80000410000 */
[----:B------:R0:W2:Y:S01]  /*ddd0*/  F2F.F64.F32 R18, R0 ;  /* 0x0000000000127310 */ /* 0x0000a20000201800 */
[----:B------:R-:W-:Y:S05]  /*dde0*/  BRA `(.L_x_7156) ;  /* 0x0000000400b87947 */ /* 0x000fea0003800000 */
.L_x_7163:
        /* <DEDUP_REMOVED lines=11> */
.L_x_7170:
        /* <DEDUP_REMOVED lines=21> */
.L_x_7174:
[----:B------:R-:W-:Y:S05]  /*dff0*/  BSYNC B1 ;  /* 0x0000000000017941 */ /* 0x000fea0003800000 */
.L_x_7173:
[----:B------:R-:W-:Y:S01]  /*e000*/  LEA R3, R0, 0x3b800000, 0x17 ;  /* 0x3b80000000037811 */ /* 0x000fe200078eb8ff */
[----:B------:R-:W-:-:S05]  /*e010*/  IMAD.SHL.U32 R0, R2, 0x100000, RZ ;  /* 0x0010000002007824 */ /* 0x000fca00078e00ff */
[----:B------:R-:W-:-:S07]  /*e020*/  LOP3.LUT R0, R3, R0, R4, 0xfe, !PT ;  /* 0x0000000003007212 */ /* 0x000fce00078efe04 */
.L_x_7172:
[----:B------:R-:W-:Y:S05]  /*e030*/  BSYNC B0 ;  /* 0x0000000000007941 */ /* 0x000fea0003800000 */
.L_x_7171:
[----:B------:R-:W-:-:S04]  /*e040*/  FMUL.FTZ R0, R0, 1 ;  /* 0x3f80000000007820 */ /* 0x000fc80000410000 */
[----:B------:R0:W2:Y:S01]  /*e050*/  F2F.F64.F32 R18, R0 ;  /* 0x0000000000127310 */ /* 0x0000a20000201800 */
[----:B------:R-:W-:Y:S05]  /*e060*/  BRA `(.L_x_7156) ;  /* 0x0000000400187947 */ /* 0x000fea0003800000 */
.L_x_7169:
        /* <DEDUP_REMOVED lines=21> */
.L_x_7178:
[----:B------:R-:W-:Y:S05]  /*e1c0*/  BSYNC B1 ;  /* 0x0000000000017941 */ /* 0x000fea0003800000 */
.L_x_7177:
[----:B------:R-:W-:Y:S01]  /*e1d0*/  LEA R3, R0, 0x37800000, 0x17 ;  /* 0x3780000000037811 */ /* 0x000fe200078eb8ff */
[----:B------:R-:W-:-:S05]  /*e1e0*/  IMAD.SHL.U32 R0, R2, 0x200000, RZ ;  /* 0x0020000002007824 */ /* 0x000fca00078e00ff */
[----:B------:R-:W-:-:S07]  /*e1f0*/  LOP3.LUT R0, R3, R0, R4, 0xfe, !PT ;  /* 0x0000000003007212 */ /* 0x000fce00078efe04 */
.L_x_7176:
[----:B------:R-:W-:Y:S05]  /*e200*/  BSYNC B0 ;  /* 0x0000000000007941 */ /* 0x000fea0003800000 */
.L_x_7175:
[----:B------:R-:W-:-:S04]  /*e210*/  FMUL.FTZ R0, R0, 1 ;  /* 0x3f80000000007820 */ /* 0x000fc80000410000 */
[----:B------:R0:W2:Y:S01]  /*e220*/  F2F.F64.F32 R18, R0 ;  /* 0x0000000000127310 */ /* 0x0000a20000201800 */
[----:B------:R-:W-:Y:S05]  /*e230*/  BRA `(.L_x_7156) ;  /* 0x0000000000a47947 */ /* 0x000fea0003800000 */
.L_x_7168:
        /* <DEDUP_REMOVED lines=14> */
.L_x_7182:
[----:B------:R-:W-:Y:S05]  /*e320*/  BSYNC B0 ;  /* 0x0000000000007941 */ /* 0x000fea0003800000 */
.L_x_7181:
[----:B------:R-:W-:-:S04]  /*e330*/  FMUL.FTZ R0, R0, 1 ;  /* 0x3f80000000007820 */ /* 0x000fc80000410000 */
[----:B------:R0:W2:Y:S01]  /*e340*/  F2F.F64.F32 R18, R0 ;  /* 0x0000000000127310 */ /* 0x0000a20000201800 */
[----:B------:R-:W-:Y:S05]  /*e350*/  BRA `(.L_x_7156) ;  /* 0x00000000005c7947 */ /* 0x000fea0003800000 */
.L_x_7155:
        /* <DEDUP_REMOVED lines=16> */
.L_x_7183:
[----:B------:R-:W-:Y:S01]  /*e460*/  CS2R R18, SRZ ;  /* 0x0000000000127805 */ /* 0x000fe2000001ff00 */
[----:B------:R-:W-:Y:S06]  /*e470*/  BRA `(.L_x_7156) ;  /* 0x0000000000147947 */ /* 0x000fec0003800000 */
.L_x_7180:
[----:B------:R-:W2:Y:S02]  /*e480*/  LDG.E.64 R18, desc[UR36][R2.64] ;  /* 0x0000002402127981 */ /* 0x000ea4000c1e1b00 */
[----:B--2---:R-:W0:Y:S01]  /*e490*/  I2F.F64.U64 R18, R18 ;  /* 0x0000001200127312 */ /* 0x004e220000301800 */
[----:B------:R-:W-:Y:S05]  /*e4a0*/  BRA `(.L_x_7156) ;  /* 0x0000000000087947 */ /* 0x000fea0003800000 */
.L_x_7179:
[----:B------:R-:W2:Y:S02]  /*e4b0*/  LDG.E R2, desc[UR36][R2.64] ;  /* 0x0000002402027981 */ /* 0x000ea4000c1e1900 */
[----:B--2---:R0:W2:Y:S02]  /*e4c0*/  I2F.F64.U32 R18, R2 ;  /* 0x0000000200127312 */ /* 0x0040a40000201800 */
.L_x_7156:
        /* <DEDUP_REMOVED lines=18> */
.L_x_7187:
[----:B------:R-:W4:Y:S02]  /*e5f0*/  LDG.E.U8 R2, desc[UR36][R4.64] ;  /* 0x0000002404027981 */ /* 0x000f24000c1e1100 */
[----:B----4-:R-:W0:Y:S01]  /*e600*/  I2F.F64.U16 R2, R2 ;  /* 0x0000000200027312 */ /* 0x010e220000101800 */
[----:B------:R-:W-:Y:S05]  /*e610*/  BRA `(.L_x_7189) ;  /* 0x0000000c00707947 */ /* 0x000fea0003800000 */
.L_x_7186:
        /* <DEDUP_REMOVED lines=9> */
.L_x_7191:
[----:B------:R-:W4:Y:S02]  /*e6b0*/  LDG.E R2, desc[UR36][R4.64] ;  /* 0x0000002404027981 */ /* 0x000f24000c1e1900 */
[----:B----4-:R-:W0:Y:S01]  /*e6c0*/  I2F.F64 R2, R2 ;  /* 0x0000000200027312 */ /* 0x010e220000201c00 */
[----:B------:R-:W-:Y:S05]  /*e6d0*/  BRA `(.L_x_7189) ;  /* 0x0000000c00407947 */ /* 0x000fea0003800000 */
.L_x_7190:
[----:B------:R-:W4:Y:S02]  /*e6e0*/  LDG.E.U16 R2, desc[UR36][R4.64] ;  /* 0x0000002404027981 */ /* 0x000f24000c1e1500 */
[----:B----4-:R-:W0:Y:S01]  /*e6f0*/  I2F.F64.S16 R2, R2 ;  /* 0x0000000200027312 */ /* 0x010e220000101c00 */
[----:B------:R-:W-:Y:S05]  /*e700*/  BRA `(.L_x_7189) ;  /* 0x0000000c00347947 */ /* 0x000fea0003800000 */
.L_x_7185:
        /* <DEDUP_REMOVED lines=10> */
.L_x_7193:
[----:B------:R-:W4:Y:S02]  /*e7b0*/  LDG.E.U16 R0, desc[UR36][R4.64] ;  /* 0x0000002404007981 */ /* 0x000f24000c1e1500 */
[----:B----4-:R-:W-:-:S05]  /*e7c0*/  HADD2.F32 R0, -RZ, R0.H0_H0 ;  /* 0x20000000ff007230 */ /* 0x010fca0000004100 */
[----:B------:R-:W-:-:S04]  /*e7d0*/  FMUL.FTZ R0, R0, 1 ;  /* 0x3f80000000007820 */ /* 0x000fc80000410000 */
[----:B------:R0:W4:Y:S01]  /*e7e0*/  F2F.F64.F32 R2, R0 ;  /* 0x0000000000027310 */ /* 0x0001220000201800 */
[----:B------:R-:W-:Y:S05]  /*e7f0*/  BRA `(.L_x_7189) ;  /* 0x0000000800f87947 */ /* 0x000fea0003800000 */
.L_x_7192:
        /* <DEDUP_REMOVED lines=10> */
.L_x_7195:
[----:B------:R-:W4:Y:S02]  /*e8a0*/  LDG.E.U16 R4, desc[UR36][R4.64] ;  /* 0x0000002404047981 */ /* 0x000f24000c1e1500 */
[----:B----4-:R-:W-:-:S05]  /*e8b0*/  HADD2.F32 R0, -RZ, R4.H0_H0 ;  /* 0x20000004ff007230 */ /* 0x010fca0000004100 */
[----:B------:R-:W-:-:S04]  /*e8c0*/  FMUL.FTZ R0, R0, 1 ;  /* 0x3f80000000007820 */ /* 0x000fc80000410000 */
[----:B------:R0:W4:Y:S01]  /*e8d0*/  F2F.F64.F32 R2, R0 ;  /* 0x0000000000027310 */ /* 0x0001220000201800 */
[----:B------:R-:W-:Y:S05]  /*e8e0*/  BRA `(.L_x_7189) ;  /* 0x0000000800bc7947 */ /* 0x000fea0003800000 */
.L_x_7194:
[----:B------:R0:W5:Y:S01]  /*e8f0*/  LDG.E.64 R2, desc[UR36][R4.64] ;  /* 0x0000002404027981 */ /* 0x000162000c1e1b00 */
[----:B------:R-:W-:Y:S05]  /*e900*/  BRA `(.L_x_7189) ;  /* 0x0000000800b47947 */ /* 0x000fea0003800000 */
.L_x_7184:
        /* <DEDUP_REMOVED lines=13> */
.L_x_7198:
[----:B------:R0:W5:Y:S01]  /*e9e0*/  LDG.E.64 R2, desc[UR36][R4.64] ;  /* 0x0000002404027981 */ /* 0x000162000c1e1b00 */
[----:B------:R-:W-:Y:S05]  /*e9f0*/  BRA `(.L_x_7189) ;  /* 0x0000000800787947 */ /* 0x000fea0003800000 */
.L_x_7197:
        /* <DEDUP_REMOVED lines=28> */
.L_x_7200:
        /* <DEDUP_REMOVED lines=13> */
[----:B------:R-:W4:Y:S01]  /*ec90*/  F2F.F64.F32 R2, R2 ;  /* 0x0000000200027310 */ /* 0x000f220000201800 */
[----:B------:R-:W-:Y:S05]  /*eca0*/  BRA `(.L_x_7189) ;  /* 0x0000000400cc7947 */ /* 0x000fea0003800000 */
.L_x_7199:
[----:B------:R-:W4:Y:S02]  /*ecb0*/  LDG.E.U16 R0, desc[UR36][R4.64] ;  /* 0x0000002404007981 */ /* 0x000f24000c1e1500 */
[----:B----4-:R-:W-:-:S04]  /*ecc0*/  IMAD.U32 R0, R0, 0x10000, RZ ;  /* 0x0001000000007824 */ /* 0x010fc800078e00ff */
[----:B------:R-:W-:-:S04]  /*ecd0*/  FMUL.FTZ R0, R0, 1 ;  /* 0x3f80000000007820 */ /* 0x000fc80000410000 */
[----:B------:R0:W4:Y:S01]  /*ece0*/  F2F.F64.F32 R2, R0 ;  /* 0x0000000000027310 */ /* 0x0001220000201800 */
[----:B------:R-:W-:Y:S05]  /*ecf0*/  BRA `(.L_x_7189) ;  /* 0x0000000400b87947 */ /* 0x000fea0003800000 */
.L_x_7196:
        /* <DEDUP_REMOVED lines=11> */
.L_x_7203:
        /* <DEDUP_REMOVED lines=21> */
.L_x_7207:
[----:B------:R-:W-:Y:S05]  /*ef00*/  BSYNC B1 ;  /* 0x0000000000017941 */ /* 0x000fea0003800000 */
.L_x_7206:
[----:B------:R-:W-:Y:S01]  /*ef10*/  LEA R3, R0, 0x3b800000, 0x17 ;  /* 0x3b80000000037811 */ /* 0x000fe200078eb8ff */
[----:B------:R-:W-:-:S05]  /*ef20*/  IMAD.SHL.U32 R0, R2, 0x100000, RZ ;  /* 0x0010000002007824 */ /* 0x000fca00078e00ff */
[----:B------:R-:W-:-:S07]  /*ef30*/  LOP3.LUT R0, R3, R0, R4, 0xfe, !PT ;  /* 0x0000000003007212 */ /* 0x000fce00078efe04 */
.L_x_7205:
[----:B------:R-:W-:Y:S05]  /*ef40*/  BSYNC B0 ;  /* 0x0000000000007941 */ /* 0x000fea0003800000 */
.L_x_7204:
[----:B------:R-:W-:-:S04]  /*ef50*/  FMUL.FTZ R0, R0, 1 ;  /* 0x3f80000000007820 */ /* 0x000fc80000410000 */
[----:B------:R0:W4:Y:S01]  /*ef60*/  F2F.F64.F32 R2, R0 ;  /* 0x0000000000027310 */ /* 0x0001220000201800 */
[----:B------:R-:W-:Y:S05]  /*ef70*/  BRA `(.L_x_7189) ;  /* 0x0000000400187947 */ /* 0x000fea0003800000 */
.L_x_7202:
        /* <DEDUP_REMOVED lines=21> */
.L_x_7211:
[----:B------:R-:W-:Y:S05]  /*f0d0*/  BSYNC B1 ;  /* 0x0000000000017941 */ /* 0x000fea0003800000 */
.L_x_7210:
[----:B------:R-:W-:Y:S01]  /*f0e0*/  LEA R3, R0, 0x37800000, 0x17 ;  /* 0x3780000000037811 */ /* 0x000fe200078eb8ff */
[----:B------:R-:W-:-:S05]  /*f0f0*/  IMAD.SHL.U32 R0, R2, 0x200000, RZ ;  /* 0x0020000002007824 */ /* 0x000fca00078e00ff */
[----:B------:R-:W-:-:S07]  /*f100*/  LOP3.LUT R0, R3, R0, R4, 0xfe, !PT ;  /* 0x0000000003007212 */ /* 0x000fce00078efe04 */
.L_x_7209:
[----:B------:R-:W-:Y:S05]  /*f110*/  BSYNC B0 ;  /* 0x0000000000007941 */ /* 0x000fea0003800000 */
.L_x_7208:
[----:B------:R-:W-:-:S04]  /*f120*/  FMUL.FTZ R0, R0, 1 ;  /* 0x3f80000000007820 */ /* 0x000fc80000410000 */
[----:B------:R0:W4:Y:S01]  /*f130*/  F2F.F64.F32 R2, R0 ;  /* 0x0000000000027310 */ /* 0x0001220000201800 */
[----:B------:R-:W-:Y:S05]  /*f140*/  BRA `(.L_x_7189) ;  /* 0x0000000000a47947 */ /* 0x000fea0003800000 */
.L_x_7201:
        /* <DEDUP_REMOVED lines=14> */
.L_x_7215:
[----:B------:R-:W-:Y:S05]  /*f230*/  BSYNC B0 ;  /* 0x0000000000007941 */ /* 0x000fea0003800000 */
.L_x_7214:
[----:B------:R-:W-:-:S04]  /*f240*/  FMUL.FTZ R0, R0, 1 ;  /* 0x3f80000000007820 */ /* 0x000fc80000410000 */
[----:B------:R0:W4:Y:S01]  /*f250*/  F2F.F64.F32 R2, R0 ;  /* 0x0000000000027310 */ /* 0x0001220000201800 */
[----:B------:R-:W-:Y:S05]  /*f260*/  BRA `(.L_x_7189) ;  /* 0x00000000005c7947 */ /* 0x000fea0003800000 */
.L_x_7188:
        /* <DEDUP_REMOVED lines=16> */
.L_x_7216:
[----:B------:R-:W-:Y:S01]  /*f370*/  CS2R R2, SRZ ;  /* 0x0000000000027805 */ /* 0x000fe2000001ff00 */
[----:B------:R-:W-:Y:S06]  /*f380*/  BRA `(.L_x_7189) ;  /* 0x0000000000147947 */ /* 0x000fec0003800000 */
.L_x_7213:
[----:B------:R-:W4:Y:S02]  /*f390*/  LDG.E.64 R2, desc[UR36][R4.64] ;  /* 0x0000002404027981 */ /* 0x000f24000c1e1b00 */
[----:B----4-:R-:W0:Y:S01]  /*f3a0*/  I2F.F64.U64 R2, R2 ;  /* 0x0000000200027312 */ /* 0x010e220000301800 */
[----:B------:R-:W-:Y:S05]  /*f3b0*/  BRA `(.L_x_7189) ;  /* 0x0000000000087947 */ /* 0x000fea0003800000 */
.L_x_7212:
[----:B------:R-:W4:Y:S02]  /*f3c0*/  LDG.E R2, desc[UR36][R4.64] ;  /* 0x0000002404027981 */ /* 0x000f24000c1e1900 */
[----:B----4-:R-:W0:Y:S02]  /*f3d0*/  I2F.F64.U32 R2, R2 ;  /* 0x0000000200027312 */ /* 0x010e240000201800 */
.L_x_7189:
[----:B------:R-:W4:Y:S01]  /*f3e0*/  LDC.U8 R8, c[0x0][0x4f9] ;  /* 0x00013e40ff087b82 */ /* 0x000f220000000000 */
[----:B0123-5:R-:W-:Y:S02]  /*f3f0*/  DADD R4, R18, -R22 ;  /* 0x0000000012047229 */ /* 0x02ffe40000000816 */
[C---:B----4-:R-:W-:Y:S02]  /*f400*/  DADD R6, -R2.reuse, 1 ;  /* 0x3ff0000002067429 */ /* 0x050fe40000000100 */
        /* <DEDUP_REMOVED lines=19> */
.L_x_7220:
[----:B------:R-:W0:Y:S02]  /*f540*/  F2I.S64.F64.TRUNC R4, R4 ;  /* 0x0000000400047311 */ /* 0x000e24000030d900 */
[----:B0-----:R-:W-:-:S05]  /*f550*/  IMAD.MOV.U32 R3, RZ, RZ, R4 ;  /* 0x000000ffff037224 */ /* 0x001fca00078e0004 */
[----:B------:R0:W-:Y:S01]  /*f560*/  STG.E.U8 desc[UR36][R16.64], R3 ;  /* 0x0000000310007986 */ /* 0x0001e2000c101124 */
[----:B------:R-:W-:Y:S05]  /*f570*/  BRA `(.L_x_7222) ;  /* 0x0000000c00f87947 */ /* 0x000fea0003800000 */
.L_x_7219:
        /* <DEDUP_REMOVED lines=9> */
.L_x_7224:
[----:B------:R-:W0:Y:S02]  /*f610*/  F2I.F64.TRUNC R5, R4 ;  /* 0x0000000400057311 */ /* 0x000e24000030d100 */
[----:B0-----:R0:W-:Y:S01]  /*f620*/  STG.E desc[UR36][R16.64], R5 ;  /* 0x0000000510007986 */ /* 0x0011e2000c101924 */
[----:B------:R-:W-:Y:S05]  /*f630*/  BRA `(.L_x_7222) ;  /* 0x0000000c00c87947 */ /* 0x000fea0003800000 */
.L_x_7223:
[----:B------:R-:W0:Y:S02]  /*f640*/  F2I.F64.TRUNC R5, R4 ;  /* 0x0000000400057311 */ /* 0x000e24000030d100 */
[----:B0-----:R0:W-:Y:S01]  /*f650*/  STG.E.U16 desc[UR36][R16.64], R5 ;  /* 0x0000000510007986 */ /* 0x0011e2000c101524 */
[----:B------:R-:W-:Y:S05]  /*f660*/  BRA `(.L_x_7222) ;  /* 0x0000000c00bc7947 */ /* 0x000fea0003800000 */
.L_x_7218:
        /* <DEDUP_REMOVED lines=13> */
.L_x_7226:
        /* <DEDUP_REMOVED lines=8> */
.L_x_7225:
        /* <DEDUP_REMOVED lines=14> */
.L_x_7228:
        /* <DEDUP_REMOVED lines=9> */
.L_x_7227:
[----:B------:R0:W-:Y:S01]  /*f930*/  STG.E.64 desc[UR36][R16.64], R4 ;  /* 0x0000000410007986 */ /* 0x0001e2000c101b24 */
[----:B------:R-:W-:Y:S05]  /*f940*/  BRA `(.L_x_7222) ;  /* 0x0000000c00047947 */ /* 0x000fea0003800000 */
.L_x_7217:
        /* <DEDUP_REMOVED lines=12> */
.L_x_7231:
[----:B------:R-:W-:-:S05]  /*fa10*/  CS2R R6, SRZ ;  /* 0x0000000000067805 */ /* 0x000fca000001ff00 */
[----:B------:R1:W-:Y:S01]  /*fa20*/  STG.E.128 desc[UR36][R16.64], R4 ;  /* 0x0000000410007986 */ /* 0x0003e2000c101d24 */
[----:B------:R-:W-:Y:S05]  /*fa30*/  BRA `(.L_x_7222) ;  /* 0x0000000800c87947 */ /* 0x000fea0003800000 */
.L_x_7230:
        /* <DEDUP_REMOVED lines=25> */
.L_x_7235:
[----:B------:R-:W-:Y:S05]  /*fbd0*/  BSYNC B0 ;  /* 0x0000000000007941 */ /* 0x000fea0003800000 */
.L_x_7234:
[----:B------:R-:W-:-:S05]  /*fbe0*/  LOP3.LUT R3, R0, R3, RZ, 0xfc, !PT ;  /* 0x0000000300037212 */ /* 0x000fca00078efcff */
[----:B------:R2:W-:Y:S01]  /*fbf0*/  STG.E.U8 desc[UR36][R16.64], R3 ;  /* 0x0000000310007986 */ /* 0x0005e2000c101124 */
[----:B------:R-:W-:Y:S05]  /*fc00*/  BRA `(.L_x_7222) ;  /* 0x0000000800547947 */ /* 0x000fea0003800000 */
.L_x_7233:
        /* <DEDUP_REMOVED lines=14> */
[----:B------:R-:W-:Y:S02]  /*fcf0*/  @P0 SHF.R.U32.HI R0, RZ, 0x15, R0 ;  /* 0x00000015ff000819 */ /* 0x000fe40000011600 */
[----:B------:R-:W-:Y:S01]  /*fd00*/  @!P0 IADD3 R0, R2, -0x43000000, RZ ;  /* 0xbd00000002008810 */ /* 0x000fe20007ffe0ff */
[----:B------:R-:W-:Y:S06]  /*fd10*/  BRA `(.L_x_7238) ;  /* 0x00000000000c7947 */ /* 0x000fec0003800000 */
.L_x_7237:
[----:B------:R-:W-:Y:S01]  /*fd20*/  IMAD.MOV.U32 R0, RZ, RZ, 0x7f ;  /* 0x0000007fff007424 */ /* 0x000fe200078e00ff */
[----:B------:R-:W-:-:S04]  /*fd30*/  ISETP.GT.U32.AND P0, PT, R2, 0x7f800000, PT ;  /* 0x7f8000000200780c */ /* 0x000fc80003f04070 */
[----:B------:R-:W-:-:S09]  /*fd40*/  SEL R0, R0, 0x7c, P0 ;  /* 0x0000007c00007807 */ /* 0x000fd20000000000 */
.L_x_7238:
[----:B------:R-:W-:Y:S05]  /*fd50*/  BSYNC B0 ;  /* 0x0000000000007941 */ /* 0x000fea0003800000 */
.L_x_7236:
[----:B------:R-:W-:-:S04]  /*fd60*/  LOP3.LUT R2, R3, 0x80000000, RZ, 0xc0, !PT ;  /* 0x8000000003027812 */ /* 0x000fc800078ec0ff */
[----:B------:R-:W-:-:S04]  /*fd70*/  SHF.R.U32.HI R3, RZ, 0x18, R2 ;  /* 0x00000018ff037819 */ /* 0x000fc80000011602 */
[----:B------:R-:W-:-:S05]  /*fd80*/  LOP3.LUT R3, R0, R3, RZ, 0xfc, !PT ;  /* 0x0000000300037212 */ /* 0x000fca00078efcff */
[----:B------:R3:W-:Y:S01]  /*fd90*/  STG.E.U8 desc[UR36][R16.64], R3 ;  /* 0x0000000310007986 */ /* 0x0007e2000c101124 */
[----:B------:R-:W-:Y:S05]  /*fda0*/  BRA `(.L_x_7222) ;  /* 0x0000000400ec7947 */ /* 0x000fea0003800000 */
.L_x_7232:
        /* <DEDUP_REMOVED lines=8> */
.L_x_7229:
        /* <DEDUP_REMOVED lines=11> */
.L_x_7241:
        /* <DEDUP_REMOVED lines=21> */
.L_x_7244:
[----:B------:R-:W-:-:S04]  /*10030*/  LOP3.LUT R2, R3, 0x80000000, RZ, 0xc0, !PT ;  /* 0x8000000003027812 */ /* 0x000fc800078ec0ff */
[----:B------:R-:W-:-:S04]  /*10040*/  SHF.R.U32.HI R3, RZ, 0x18, R2 ;  /* 0x00000018ff037819 */ /* 0x000fc80000011602 */
[----:B------:R-:W-:-:S04]  /*10050*/  LOP3.LUT R0, R0, R3, RZ, 0xfc, !PT ;  /* 0x0000000300007212 */ /* 0x000fc800078efcff */
[----:B------:R-:W-:-:S07]  /*10060*/  PRMT R8, R0, 0x7610, R8 ;  /* 0x0000761000087816 */ /* 0x000fce0000000008 */
.L_x_7243:
[----:B------:R-:W-:Y:S05]  /*10070*/  BSYNC B0 ;  /* 0x0000000000007941 */ /* 0x000fea0003800000 */
.L_x_7242:
[----:B------:R0:W-:Y:S01]  /*10080*/  STG.E.U8 desc[UR36][R16.64], R8 ;  /* 0x0000000810007986 */ /* 0x0001e2000c101124 */
[----:B------:R-:W-:Y:S05]  /*10090*/  BRA `(.L_x_7222) ;  /* 0x0000000400307947 */ /* 0x000fea0003800000 */
.L_x_7240:
        /* <DEDUP_REMOVED lines=21> */
.L_x_7247:
[----:B------:R-:W-:-:S04]  /*101f0*/  LOP3.LUT R2, R3, 0x80000000, RZ, 0xc0, !PT ;  /* 0x8000000003027812 */ /* 0x000fc800078ec0ff */
[----:B------:R-:W-:-:S04]  /*10200*/  SHF.R.U32.HI R3, RZ, 0x18, R2 ;  /* 0x00000018ff037819 */ /* 0x000fc80000011602 */
[----:B------:R-:W-:-:S04]  /*10210*/  LOP3.LUT R0, R0, R3, RZ, 0xfc, !PT ;  /* 0x0000000300007212 */ /* 0x000fc800078efcff */
[----:B------:R-:W-:-:S07]  /*10220*/  PRMT R8, R0, 0x7610, R8 ;  /* 0x0000761000087816 */ /* 0x000fce0000000008 */
.L_x_7246:
[----:B------:R-:W-:Y:S05]  /*10230*/  BSYNC B0 ;  /* 0x0000000000007941 */ /* 0x000fea0003800000 */
.L_x_7245:
[----:B------:R0:W-:Y:S01]  /*10240*/  STG.E.U8 desc[UR36][R16.64], R8 ;  /* 0x0000000810007986 */ /* 0x0001e2000c101124 */
[----:B------:R-:W-:Y:S05]  /*10250*/  BRA `(.L_x_7222) ;  /* 0x0000000000c07947 */ /* 0x000fea0003800000 */
.L_x_7239:
        /* <DEDUP_REMOVED lines=26> */
.L_x_7221:
        /* <DEDUP_REMOVED lines=16> */
.L_x_7250:
[----:B------:R-:W-:Y:S05]  /*10500*/  BRA `(.L_x_7222) ;  /* 0x0000000000147947 */ /* 0x000fea0003800000 */
.L_x_7249:
[----:B------:R-:W0:Y:S02]  /*10510*/  F2I.U64.F64.TRUNC R4, R4 ;  /* 0x0000000400047311 */ /* 0x000e24000030d800 */
[----:B0-----:R0:W-:Y:S01]  /*10520*/  STG.E.64 desc[UR36][R16.64], R4 ;  /* 0x0000000410007986 */ /* 0x0011e2000c101b24 */
[----:B------:R-:W-:Y:S05]  /*10530*/  BRA `(.L_x_7222) ;  /* 0x0000000000087947 */ /* 0x000fea0003800000 */
.L_x_7248:
[----:B------:R-:W0:Y:S02]  /*10540*/  F2I.U32.F64.TRUNC R5, R4 ;  /* 0x0000000400057311 */ /* 0x000e24000030d000 */
[----:B0-----:R0:W-:Y:S02]  /*10550*/  STG.E desc[UR36][R16.64], R5 ;  /* 0x0000000510007986 */ /* 0x0011e4000c101924 */
.L_x_7222:
[----:B------:R-:W-:-:S07]  /*10560*/  VIADD R25, R25, 0x80 ;  /* 0x0000008019197836 */ /* 0x000fce0000000000 */
.L_x_7116:
[----:B------:R-:W-:Y:S05]  /*10570*/  BSYNC B6 ;  /* 0x0000000000067941 */ /* 0x000fea0003800000 */
.L_x_7115:
        /* <DEDUP_REMOVED lines=383> */
.L_x_7251:
        /* <DEDUP_REMOVED lines=21> */
.L_x_7255:
[----:B------:R-:W2:Y:S02]  /*11ec0*/  LDG.E.U8 R2, desc[UR36][R2.64] ;  /* 0x0000002402027981 */ /* 0x000ea4000c1e1100 */
[----:B--2---:R0:W1:Y:S01]  /*11ed0*/  I2F.F64.U16 R22, R2 ;  /* 0x0000000200167312 */ /* 0x0040620000101800 */
[----:B------:R-:W-:Y:S05]  /*11ee0*/  BRA `(.L_x_7257) ;  /* 0x0000000c00707947 */ /* 0x000fea0003800000 */
.L_x_7254:
        /* <DEDUP_REMOVED lines=9> */
.L_x_7259:
[----:B------:R-:W2:Y:S02]  /*11f80*/  LDG.E R2, desc[UR36][R2.64] ;  /* 0x0000002402027981 */ /* 0x000ea4000c1e1900 */
[----:B--2---:R0:W1:Y:S01]  /*11f90*/  I2F.F64 R22, R2 ;  /* 0x0000000200167312 */ /* 0x0040620000201c00 */
[----:B------:R-:W-:Y:S05]  /*11fa0*/  BRA `(.L_x_7257) ;  /* 0x0000000c00407947 */ /* 0x000fea0003800000 */
.L_x_7258:
[----:B------:R-:W2:Y:S02]  /*11fb0*/  LDG.E.U16 R2, desc[UR36][R2.64] ;  /* 0x0000002402027981 */ /* 0x000ea4000c1e1500 */
[----:B--2---:R0:W1:Y:S01]  /*11fc0*/  I2F.F64.S16 R22, R2 ;  /* 0x0000000200167312 */ /* 0x0040620000101c00 */
[----:B------:R-:W-:Y:S05]  /*11fd0*/  BRA `(.L_x_7257) ;  /* 0x0000000c00347947 */ /* 0x000fea0003800000 */
.L_x_7253:
        /* <DEDUP_REMOVED lines=10> */
.L_x_7261:
[----:B------:R-:W2:Y:S02]  /*12080*/  LDG.E.U16 R0, desc[UR36][R2.64] ;  /* 0x0000002402007981 */ /* 0x000ea4000c1e1500 */
[----:B--2---:R-:W-:-:S05]  /*12090*/  HADD2.F32 R0, -RZ, R0.H0_H0 ;  /* 0x20000000ff007230 */ /* 0x004fca0000004100 */
[----:B------:R-:W-:-:S04]  /*120a0*/  FMUL.FTZ R0, R0, 1 ;  /* 0x3f80000000007820 */ /* 0x000fc80000410000 */
[----:B------:R1:W2:Y:S01]  /*120b0*/  F2F.F64.F32 R22, R0 ;  /* 0x0000000000167310 */ /* 0x0002a20000201800 */
[----:B------:R-:W-:Y:S05]  /*120c0*/  BRA `(.L_x_7257) ;  /* 0x0000000800f87947 */ /* 0x000fea0003800000 */
.L_x_7260:
        /* <DEDUP_REMOVED lines=10> */
.L_x_7263:
[----:B------:R-:W2:Y:S02]  /*12170*/  LDG.E.U16 R2, desc[UR36][R2.64] ;  /* 0x0000002402027981 */ /* 0x000ea4000c1e1500 */
[----:B--2---:R-:W-:-:S05]  /*12180*/  HADD2.F32 R0, -RZ, R2.H0_H0 ;  /* 0x20000002ff007230 */ /* 0x004fca0000004100 */
[----:B------:R-:W-:-:S04]  /*12190*/  FMUL.FTZ R0, R0, 1 ;  /* 0x3f80000000007820 */ /* 0x000fc80000410000 */
[----:B------:R0:W1:Y:S01]  /*121a0*/  F2F.F64.F32 R22, R0 ;  /* 0x0000000000167310 */ /* 0x0000620000201800 */
[----:B------:R-:W-:Y:S05]  /*121b0*/  BRA `(.L_x_7257) ;  /* 0x0000000800bc7947 */ /* 0x000fea0003800000 */
.L_x_7262:
[----:B------:R3:W5:Y:S01]  /*121c0*/  LDG.E.64 R22, desc[UR36][R2.64] ;  /* 0x0000002402167981 */ /* 0x000762000c1e1b00 */
[----:B------:R-:W-:Y:S05]  /*121d0*/  BRA `(.L_x_7257) ;  /* 0x0000000800b47947 */ /* 0x000fea0003800000 */
.L_x_7252:
        /* <DEDUP_REMOVED lines=13> */
.L_x_7266:
[----:B------:R0:W5:Y:S01]  /*122b0*/  LDG.E.64 R22, desc[UR36][R2.64] ;  /* 0x0000002402167981 */ /* 0x000162000c1e1b00 */
[----:B------:R-:W-:Y:S05]  /*122c0*/  BRA `(.L_x_7257) ;  /* 0x0000000800787947 */ /* 0x000fea0003800000 */
.L_x_7265:
        /* <DEDUP_REMOVED lines=28> */
.L_x_7268:
[----:B------:R-:W2:Y:S02]  /*12490*/  LDG.E.U8 R2, desc[UR36][R2.64] ;  /* 0x0000002402027981 */ /* 0x000ea4000c1e1100 */
[C---:B--2---:R-:W-:Y:S01]  /*124a0*/  SHF.L.U32 R0, R2.reuse, 0x19, RZ ;  /* 0x0000001902007819 */ /* 0x044fe200000006ff */
        /* <DEDUP_REMOVED lines=13> */
.L_x_7267:
[----:B------:R-:W2:Y:S02]  /*12580*/  LDG.E.U16 R0, desc[UR36][R2.64] ;  /* 0x0000002402007981 */ /* 0x000ea4000c1e1500 */
[----:B--2---:R-:W-:-:S04]  /*12590*/  IMAD.U32 R0, R0, 0x10000, RZ ;  /* 0x0001000000007824 */ /* 0x004fc800078e00ff */
[----:B------:R-:W-:-:S04]  /*125a0*/  FMUL.FTZ R0, R0, 1 ;  /* 0x3f80000000007820 */ /* 0x000fc80000410000 */
[----:B------:R0:W1:Y:S01]  /*125b0*/  F2F.F64.F32 R22, R0 ;  /* 0x0000000000167310 */ /* 0x0000620000201800 */
[----:B------:R-:W-:Y:S05]  /*125c0*/  BRA `(.L_x_7257) ;  /* 0x0000000400b87947 */ /* 0x000fea0003800000 */
.L_x_7264:
        /* <DEDUP_REMOVED lines=11> */
.L_x_7271:
        /* <DEDUP_REMOVED lines=21> */
.L_x_7275:
[----:B------:R-:W-:Y:S05]  /*127d0*/  BSYNC B1 ;  /* 0x0000000000017941 */ /* 0x000fea0003800000 */
.L_x_7274:
[----:B------:R-:W-:Y:S01]  /*127e0*/  LEA R3, R0, 0x3b800000, 0x17 ;  /* 0x3b80000000037811 */ /* 0x000fe200078eb8ff */
[----:B------:R-:W-:-:S05]  /*127f0*/  IMAD.SHL.U32 R0, R2, 0x100000, RZ ;  /* 0x0010000002007824 */ /* 0x000fca00078e00ff */
[----:B------:R-:W-:-:S07]  /*12800*/  LOP3.LUT R0, R3, R0, R4, 0xfe, !PT ;  /* 0x0000000003007212 */ /* 0x000fce00078efe04 */
.L_x_7273:
[----:B------:R-:W-:Y:S05]  /*12810*/  BSYNC B0 ;  /* 0x0000000000007941 */ /* 0x000fea0003800000 */
.L_x_7272:
[----:B------:R-:W-:-:S04]  /*12820*/  FMUL.FTZ R0, R0, 1 ;  /* 0x3f80000000007820 */ /* 0x000fc80000410000 */
[----:B------:R0:W1:Y:S01]  /*12830*/  F2F.F64.F32 R22, R0 ;  /* 0x0000000000167310 */ /* 0x0000620000201800 */
[----:B------:R-:W-:Y:S05]  /*12840*/  BRA `(.L_x_7257) ;  /* 0x0000000400187947 */ /* 0x000fea0003800000 */
.L_x_7270:
        /* <DEDUP_REMOVED lines=21> */
.L_x_7279:
[----:B------:R-:W-:Y:S05]  /*129a0*/  BSYNC B1 ;  /* 0x0000000000017941 */ /* 0x000fea0003800000 */
.L_x_7278:
[----:B------:R-:W-:Y:S01]  /*129b0*/  LEA R3, R0, 0x37800000, 0x17 ;  /* 0x3780000000037811 */ /* 0x000fe200078eb8ff */
[----:B------:R-:W-:-:S05]  /*129c0*/  IMAD.SHL.U32 R0, R2, 0x200000, RZ ;  /* 0x0020000002007824 */ /* 0x000fca00078e00ff */
[----:B------:R-:W-:-:S07]  /*129d0*/  LOP3.LUT R0, R3, R0, R4, 0xfe, !PT ;  /* 0x0000000003007212 */ /* 0x000fce00078efe04 */
.L_x_7277:
[----:B------:R-:W-:Y:S05]  /*129e0*/  BSYNC B0 ;  /* 0x0000000000007941 */ /* 0x000fea0003800000 */
.L_x_7276:
[----:B------:R-:W-:-:S04]  /*129f0*/  FMUL.FTZ R0, R0, 1 ;  /* 0x3f80000000007820 */ /* 0x000fc80000410000 */
[----:B------:R0:W1:Y:S01]  /*12a00*/  F2F.F64.F32 R22, R0 ;  /* 0x0000000000167310 */ /* 0x0000620000201800 */
[----:B------:R-:W-:Y:S05]  /*12a10*/  BRA `(.L_x_7257) ;  /* 0x0000000000a47947 */ /* 0x000fea0003800000 */
.L_x_7269:
        /* <DEDUP_REMOVED lines=14> */
.L_x_7283:
[----:B------:R-:W-:Y:S05]  /*12b00*/  BSYNC B0 ;  /* 0x0000000000007941 */ /* 0x000fea0003800000 */
.L_x_7282:
[----:B------:R-:W-:-:S04]  /*12b10*/  FMUL.FTZ R0, R0, 1 ;  /* 0x3f80000000007820 */ /* 0x000fc80000410000 */
[----:B------:R0:W1:Y:S01]  /*12b20*/  F2F.F64.F32 R22, R0 ;  /* 0x0000000000167310 */ /* 0x0000620000201800 */
[----:B------:R-:W-:Y:S05]  /*12b30*/  BRA `(.L_x_7257) ;  /* 0x00000000005c7947 */ /* 0x000fea0003800000 */
.L_x_7256:
        /* <DEDUP_REMOVED lines=16> */
.L_x_7284:
[----:B------:R-:W-:Y:S01]  /*12c40*/  CS2R R22, SRZ ;  /* 0x0000000000167805 */ /* 0x000fe2000001ff00 */
[----:B------:R-:W-:Y:S06]  /*12c50*/  BRA `(.L_x_7257) ;  /* 0x0000000000147947 */ /* 0x000fec0003800000 */
.L_x_7281:
[----:B------:R-:W2:Y:S02]  /*12c60*/  LDG.E.64 R22, desc[UR36][R2.64] ;  /* 0x0000002402167981 */ /* 0x000ea4000c1e1b00 */
[----:B--2---:R-:W0:Y:S01]  /*12c70*/  I2F.F64.U64 R22, R22 ;  /* 0x0000001600167312 */ /* 0x004e220000301800 */
[----:B------:R-:W-:Y:S05]  /*12c80*/  BRA `(.L_x_7257) ;  /* 0x0000000000087947 */ /* 0x000fea0003800000 */
.L_x_7280:
[----:B------:R-:W2:Y:S02]  /*12c90*/  LDG.E R2, desc[UR36][R2.64] ;  /* 0x0000002402027981 */ /* 0x000ea4000c1e1900 */
[----:B--2---:R0:W1:Y:S02]  /*12ca0*/  I2F.F64.U32 R22, R2 ;  /* 0x0000000200167312 */ /* 0x0040640000201800 */
.L_x_7257:
[----:B0-----:R-:W1:Y:S01]  /*12cb0*/  LDC.U8 R4, c[0x0][0x4fb] ;  /* 0x00013ec0ff047b82 */ /* 0x001e620000000000 */
[----:B------:R-:W-:Y:S02]  /*12cc0*/  ULDC.64 UR4, c[0x0][0x4e8] ;  /* 0x00013a0000047ab9 */ /* 0x000fe40000000a00 */
[----:B---3--:R-:W-:-:S05]  /*12cd0*/  IADD3 R2, P0, R18, UR4, RZ ;  /* 0x0000000412027c10 */ /* 0x008fca000ff1e0ff */
        /* <DEDUP_REMOVED lines=15> */
.L_x_7288:
[----:B------:R-:W3:Y:S02]  /*12dd0*/  LDG.E.U8 R2, desc[UR36][R2.64] ;  /* 0x0000002402027981 */ /* 0x000ee4000c1e1100 */
[----:B---3--:R0:W1:Y:S01]  /*12de0*/  I2F.F64.U16 R18, R2 ;  /* 0x0000000200127312 */ /* 0x0080620000101800 */
[----:B------:R-:W-:Y:S05]  /*12df0*/  BRA `(.L_x_7290) ;  /* 0x0000000c00707947 */ /* 0x000fea0003800000 */
.L_x_7287:
        /* <DEDUP_REMOVED lines=9> */
.L_x_7292:
[----:B------:R-:W3:Y:S02]  /*12e90*/  LDG.E R2, desc[UR36][R2.64] ;  /* 0x0000002402027981 */ /* 0x000ee4000c1e1900 */
[----:B---3--:R0:W1:Y:S01]  /*12ea0*/  I2F.F64 R18, R2 ;  /* 0x0000000200127312 */ /* 0x0080620000201c00 */
[----:B------:R-:W-:Y:S05]  /*12eb0*/  BRA `(.L_x_7290) ;  /* 0x0000000c00407947 */ /* 0x000fea0003800000 */
.L_x_7291:
[----:B------:R-:W3:Y:S02]  /*12ec0*/  LDG.E.U16 R2, desc[UR36][R2.64] ;  /* 0x0000002402027981 */ /* 0x000ee4000c1e1500 */
[----:B---3--:R0:W1:Y:S01]  /*12ed0*/  I2F.F64.S16 R18, R2 ;  /* 0x0000000200127312 */ /* 0x0080620000101c00 */
[----:B------:R-:W-:Y:S05]  /*12ee0*/  BRA `(.L_x_7290) ;  /* 0x0000000c00347947 */ /* 0x000fea0003800000 */
.L_x_7286:
        /* <DEDUP_REMOVED lines=10> */
.L_x_7294:
[----:B------:R-:W3:Y:S02]  /*12f90*/  LDG.E.U16 R0, desc[UR36][R2.64] ;  /* 0x0000002402007981 */ /* 0x000ee4000c1e1500 */
[----:B---3--:R-:W-:-:S05]  /*12fa0*/  HADD2.F32 R0, -RZ, R0.H0_H0 ;  /* 0x20000000ff007230 */ /* 0x008fca0000004100 */
[----:B------:R-:W-:-:S04]  /*12fb0*/  FMUL.FTZ R0, R0, 1 ;  /* 0x3f80000000007820 */ /* 0x000fc80000410000 */
[----:B------:R0:W1:Y:S01]  /*12fc0*/  F2F.F64.F32 R18, R0 ;  /* 0x0000000000127310 */ /* 0x0000620000201800 */
[----:B------:R-:W-:Y:S05]  /*12fd0*/  BRA `(.L_x_7290) ;  /* 0x0000000800f87947 */ /* 0x000fea0003800000 */
.L_x_7293:
        /* <DEDUP_REMOVED lines=10> */
.L_x_7296:
[----:B------:R-:W3:Y:S02]  /*13080*/  LDG.E.U16 R2, desc[UR36][R2.64] ;  /* 0x0000002402027981 */ /* 0x000ee4000c1e1500 */
[----:B---3--:R-:W-:-:S05]  /*13090*/  HADD2.F32 R0, -RZ, R2.H0_H0 ;  /* 0x20000002ff007230 */ /* 0x008fca0000004100 */
[----:B------:R-:W-:-:S04]  /*130a0*/  FMUL.FTZ R0, R0, 1 ;  /* 0x3f80000000007820 */ /* 0x000fc80000410000 */
[----:B------:R0:W1:Y:S01]  /*130b0*/  F2F.F64.F32 R18, R0 ;  /* 0x0000000000127310 */ /* 0x0000620000201800 */
[----:B------:R-:W-:Y:S05]  /*130c0*/  BRA `(.L_x_7290) ;  /* 0x0000000800bc7947 */ /* 0x000fea0003800000 */
.L_x_7295:
[----:B------:R0:W5:Y:S01]  /*130d0*/  LDG.E.64 R18, desc[UR36][R2.64] ;  /* 0x0000002402127981 */ /* 0x000162000c1e1b00 */
[----:B------:R-:W-:Y:S05]  /*130e0*/  BRA `(.L_x_7290) ;  /* 0x0000000800b47947 */ /* 0x000fea0003800000 */
.L_x_7285:
        /* <DEDUP_REMOVED lines=13> */
.L_x_7299:
[----:B------:R0:W5:Y:S01]  /*131c0*/  LDG.E.64 R18, desc[UR36][R2.64] ;  /* 0x0000002402127981 */ /* 0x000162000c1e1b00 */
[----:B------:R-:W-:Y:S05]  /*131d0*/  BRA `(.L_x_7290) ;  /* 0x0000000800787947 */ /* 0x000fea0003800000 */
.L_x_7298:
        /* <DEDUP_REMOVED lines=28> */
.L_x_7301:
        /* <DEDUP_REMOVED lines=15> */
.L_x_7300:
[----:B------:R-:W3:Y:S02]  /*13490*/  LDG.E.U16 R0, desc[UR36][R2.64] ;  /* 0x0000002402007981 */ /* 0x000ee4000c1e1500 */
[----:B---3--:R-:W-:-:S04]  /*134a0*/  IMAD.U32 R0, R0, 0x10000, RZ ;  /* 0x0001000000007824 */ /* 0x008fc800078e00ff */
[----:B------:R-:W-:-:S04]  /*134b0*/  FMUL.FTZ R0, R0, 1 ;  /* 0x3f80000000007820 */ /* 0x000fc80000410000 */
[----:B------:R0:W1:Y:S01]  /*134c0*/  F2F.F64.F32 R18, R0 ;  /* 0x0000000000127310 */ /* 0x0000620000201800 */
[----:B------:R-:W-:Y:S05]  /*134d0*/  BRA `(.L_x_7290) ;  /* 0x0000000400b87947 */ /* 0x000fea0003800000 */
.L_x_7297:
        /* <DEDUP_REMOVED lines=11> */
.L_x_7304:
[----:B------:R-:W3:Y:S01]  /*13590*/  LDG.E.U8 R2, desc[UR36][R2.64] ;  /* 0x0000002402027981 */ /* 0x000ee2000c1e1100 */
[----:B------:R-:W-:Y:S01]  /*135a0*/  BSSY B0, `(.L_x_7305) ;  /* 0x0000018000007945 */ /* 0x000fe20003800000 */
[----:B------:R-:W-:Y:S01]  /*135b0*/  HFMA2.MMA R0, -RZ, RZ, 0, 0 ;  /* 0x00000000ff007435 */ /* 0x000fe200000001ff */
        /* <DEDUP_REMOVED lines=18> */
.L_x_7308:
[----:B------:R-:W-:Y:S05]  /*136e0*/  BSYNC B1 ;  /* 0x0000000000017941 */ /* 0x000fea0003800000 */
.L_x_7307:
[----:B------:R-:W-:Y:S01]  /*136f0*/  LEA R3, R0, 0x3b800000, 0x17 ;  /* 0x3b80000000037811 */ /* 0x000fe200078eb8ff */
[----:B------:R-:W-:-:S05]  /*13700*/  IMAD.SHL.U32 R0, R2, 0x100000, RZ ;  /* 0x0010000002007824 */ /* 0x000fca00078e00ff */
[----:B------:R-:W-:-:S07]  /*13710*/  LOP3.LUT R0, R3, R0, R4, 0xfe, !PT ;  /* 0x0000000003007212 */ /* 0x000fce00078efe04 */
.L_x_7306:
[----:B------:R-:W-:Y:S05]  /*13720*/  BSYNC B0 ;  /* 0x0000000000007941 */ /* 0x000fea0003800000 */
.L_x_7305:
[----:B------:R-:W-:-:S04]  /*13730*/  FMUL.FTZ R0, R0, 1 ;  /* 0x3f80000000007820 */ /* 0x000fc80000410000 */
[----:B------:R3:W0:Y:S01]  /*13740*/  F2F.F64.F32 R18, R0 ;  /* 0x0000000000127310 */ /* 0x0006220000201800 */
[----:B------:R-:W-:Y:S05]  /*13750*/  BRA `(.L_x_7290) ;  /* 0x0000000400187947 */ /* 0x000fea0003800000 */
.L_x_7303:
        /* <DEDUP_REMOVED lines=21> */
.L_x_7312:
[----:B------:R-:W-:Y:S05]  /*138b0*/  BSYNC B1 ;  /* 0x0000000000017941 */ /* 0x000fea0003800000 */
.L_x_7311:
[----:B------:R-:W-:Y:S01]  /*138c0*/  LEA R3, R0, 0x37800000, 0x17 ;  /* 0x3780000000037811 */ /* 0x000fe200078eb8ff */
[----:B------:R-:W-:-:S05]  /*138d0*/  IMAD.SHL.U32 R0, R2, 0x200000, RZ ;  /* 0x0020000002007824 */ /* 0x000fca00078e00ff */
[----:B------:R-:W-:-:S07]  /*138e0*/  LOP3.LUT R0, R3, R0, R4, 0xfe, !PT ;  /* 0x0000000003007212 */ /* 0x000fce00078efe04 */
.L_x_7310:
[----:B------:R-:W-:Y:S05]  /*138f0*/  BSYNC B0 ;  /* 0x0000000000007941 */ /* 0x000fea0003800000 */
.L_x_7309:
[----:B------:R-:W-:-:S04]  /*13900*/  FMUL.FTZ R0, R0, 1 ;  /* 0x3f80000000007820 */ /* 0x000fc80000410000 */
[----:B------:R0:W1:Y:S01]  /*13910*/  F2F.F64.F32 R18, R0 ;  /* 0x0000000000127310 */ /* 0x0000620000201800 */
[----:B------:R-:W-:Y:S05]  /*13920*/  BRA `(.L_x_7290) ;  /* 0x0000000000a47947 */ /* 0x000fea0003800000 */
.L_x_7302:
        /* <DEDUP_REMOVED lines=14> */
.L_x_7316:
[----:B------:R-:W-:Y:S05]  /*13a10*/  BSYNC B0 ;  /* 0x0000000000007941 */ /* 0x000fea0003800000 */
.L_x_7315:
[----:B------:R-:W-:-:S04]  /*13a20*/  FMUL.FTZ R0, R0, 1 ;  /* 0x3f80000000007820 */ /* 0x000fc80000410000 */
[----:B------:R0:W1:Y:S01]  /*13a30*/  F2F.F64.F32 R18, R0 ;  /* 0x0000000000127310 */ /* 0x0000620000201800 */
[----:B------:R-:W-:Y:S05]  /*13a40*/  BRA `(.L_x_7290) ;  /* 0x00000000005c7947 */ /* 0x000fea0003800000 */
.L_x_7289:
        /* <DEDUP_REMOVED lines=16> */
.L_x_7317:
[----:B------:R-:W-:Y:S01]  /*13b50*/  CS2R R18, SRZ ;  /* 0x0000000000127805 */ /* 0x000fe2000001ff00 */
[----:B------:R-:W-:Y:S06]  /*13b60*/  BRA `(.L_x_7290) ;  /* 0x0000000000147947 */ /* 0x000fec0003800000 */
.L_x_7314:
[----:B------:R-:W3:Y:S02]  /*13b70*/  LDG.E.64 R18, desc[UR36][R2.64] ;  /* 0x0000002402127981 */ /* 0x000ee4000c1e1b00 */
[----:B---3--:R-:W0:Y:S01]  /*13b80*/  I2F.F64.U64 R18, R18 ;  /* 0x0000001200127312 */ /* 0x008e220000301800 */
[----:B------:R-:W-:Y:S05]  /*13b90*/  BRA `(.L_x_7290) ;  /* 0x0000000000087947 */ /* 0x000fea0003800000 */
.L_x_7313:
[----:B------:R-:W3:Y:S02]  /*13ba0*/  LDG.E R2, desc[UR36][R2.64] ;  /* 0x0000002402027981 */ /* 0x000ee4000c1e1900 */
[----:B---3--:R0:W1:Y:S02]  /*13bb0*/  I2F.F64.U32 R18, R2 ;  /* 0x0000000200127312 */ /* 0x0080640000201800 */
.L_x_7290:
[----:B0-----:R-:W3:Y:S01]  /*13bc0*/  LDC.U8 R2, c[0x0][0x4fc] ;  /* 0x00013f00ff027b82 */ /* 0x001ee20000000000 */
[----:B------:R-:W-:Y:S02]  /*13bd0*/  ULDC.64 UR4, c[0x0][0x4f0] ;  /* 0x00013c0000047ab9 */ /* 0x000fe40000000a00 */
[----:B------:R-:W-:-:S05]  /*13be0*/  IADD3 R24, P0, R24, UR4, RZ ;  /* 0x0000000418187c10 */ /* 0x000fca000ff1e0ff */
        /* <DEDUP_REMOVED lines=15> */
.L_x_7321:
[----:B------:R-:W3:Y:S02]  /*13ce0*/  LDG.E.U8 R2, desc[UR36][R24.64] ;  /* 0x0000002418027981 */ /* 0x000ee4000c1e1100 */
[----:B---3--:R-:W0:Y:S01]  /*13cf0*/  I2F.F64.U16 R2, R2 ;  /* 0x0000000200027312 */ /* 0x008e220000101800 */
[----:B------:R-:W-:Y:S05]  /*13d00*/  BRA `(.L_x_7323) ;  /* 0x0000000c00707947 */ /* 0x000fea0003800000 */
.L_x_7320:
        /* <DEDUP_REMOVED lines=9> */
.L_x_7325:
[----:B------:R-:W3:Y:S02]  /*13da0*/  LDG.E R2, desc[UR36][R24.64] ;  /* 0x0000002418027981 */ /* 0x000ee4000c1e1900 */
[----:B---3--:R-:W0:Y:S01]  /*13db0*/  I2F.F64 R2, R2 ;  /* 0x0000000200027312 */ /* 0x008e220000201c00 */
[----:B------:R-:W-:Y:S05]  /*13dc0*/  BRA `(.L_x_7323) ;  /* 0x0000000c00407947 */ /* 0x000fea0003800000 */
.L_x_7324:
[----:B------:R-:W3:Y:S02]  /*13dd0*/  LDG.E.U16 R2, desc[UR36][R24.64] ;  /* 0x0000002418027981 */ /* 0x000ee4000c1e1500 */
[----:B---3--:R-:W0:Y:S01]  /*13de0*/  I2F.F64.S16 R2, R2 ;  /* 0x0000000200027312 */ /* 0x008e220000101c00 */
[----:B------:R-:W-:Y:S05]  /*13df0*/  BRA `(.L_x_7323) ;  /* 0x0000000c00347947 */ /* 0x000fea0003800000 */
.L_x_7319:
        /* <DEDUP_REMOVED lines=10> */
.L_x_7327:
[----:B------:R-:W3:Y:S02]  /*13ea0*/  LDG.E.U16 R0, desc[UR36][R24.64] ;  /* 0x0000002418007981 */ /* 0x000ee4000c1e1500 */
[----:B---3--:R-:W-:-:S05]  /*13eb0*/  HADD2.F32 R0, -RZ, R0.H0_H0 ;  /* 0x20000000ff007230 */ /* 0x008fca0000004100 */
[----:B------:R-:W-:-:S04]  /*13ec0*/  FMUL.FTZ R0, R0, 1 ;  /* 0x3f80000000007820 */ /* 0x000fc80000410000 */
[----:B------:R0:W3:Y:S01]  /*13ed0*/  F2F.F64.F32 R2, R0 ;  /* 0x0000000000027310 */ /* 0x0000e20000201800 */
[----:B------:R-:W-:Y:S05]  /*13ee0*/  BRA `(.L_x_7323) ;  /* 0x0000000800f87947 */ /* 0x000fea0003800000 */
.L_x_7326:
        /* <DEDUP_REMOVED lines=10> */
.L_x_7329:
[----:B------:R-:W3:Y:S02]  /*13f90*/  LDG.E.U16 R24, desc[UR36][R24.64] ;  /* 0x0000002418187981 */ /* 0x000ee4000c1e1500 */
[----:B---3--:R-:W-:-:S05]  /*13fa0*/  HADD2.F32 R0, -RZ, R24.H0_H0 ;  /* 0x20000018ff007230 */ /* 0x008fca0000004100 */
[----:B------:R-:W-:-:S04]  /*13fb0*/  FMUL.FTZ R0, R0, 1 ;  /* 0x3f80000000007820 */ /* 0x000fc80000410000 */
[----:B------:R0:W3:Y:S01]  /*13fc0*/  F2F.F64.F32 R2, R0 ;  /* 0x0000000000027310 */ /* 0x0000e20000201800 */
[----:B------:R-:W-:Y:S05]  /*13fd0*/  BRA `(.L_x_7323) ;  /* 0x0000000800bc7947 */ /* 0x000fea0003800000 */
.L_x_7328:
[----:B------:R0:W5:Y:S01]  /*13fe0*/  LDG.E.64 R2, desc[UR36][R24.64] ;  /* 0x0000002418027981 */ /* 0x000162000c1e1b00 */
[----:B------:R-:W-:Y:S05]  /*13ff0*/  BRA `(.L_x_7323) ;  /* 0x0000000800b47947 */ /* 0x000fea0003800000 */
.L_x_7318:
        /* <DEDUP_REMOVED lines=13> */
.L_x_7332:
[----:B------:R0:W5:Y:S01]  /*140d0*/  LDG.E.64 R2, desc[UR36][R24.64] ;  /* 0x0000002418027981 */ /* 0x000162000c1e1b00 */
[----:B------:R-:W-:Y:S05]  /*140e0*/  BRA `(.L_x_7323) ;  /* 0x0000000800787947 */ /* 0x000fea0003800000 */
.L_x_7331:
        /* <DEDUP_REMOVED lines=28> */
.L_x_7334:
        /* <DEDUP_REMOVED lines=13> */
[----:B------:R-:W3:Y:S01]  /*14380*/  F2F.F64.F32 R2, R2 ;  /* 0x0000000200027310 */ /* 0x000ee20000201800 */
[----:B------:R-:W-:Y:S05]  /*14390*/  BRA `(.L_x_7323) ;  /* 0x0000000400cc7947 */ /* 0x000fea0003800000 */
.L_x_7333:
[----:B------:R-:W3:Y:S02]  /*143a0*/  LDG.E.U16 R0, desc[UR36][R24.64] ;  /* 0x0000002418007981 */ /* 0x000ee4000c1e1500 */
[----:B---3--:R-:W-:-:S04]  /*143b0*/  IMAD.U32 R0, R0, 0x10000, RZ ;  /* 0x0001000000007824 */ /* 0x008fc800078e00ff */
[----:B------:R-:W-:-:S04]  /*143c0*/  FMUL.FTZ R0, R0, 1 ;  /* 0x3f80000000007820 */ /* 0x000fc80000410000 */
[----:B------:R0:W3:Y:S01]  /*143d0*/  F2F.F64.F32 R2, R0 ;  /* 0x0000000000027310 */ /* 0x0000e20000201800 */
[----:B------:R-:W-:Y:S05]  /*143e0*/  BRA `(.L_x_7323) ;  /* 0x0000000400b87947 */ /* 0x000fea0003800000 */
.L_x_7330:
        /* <DEDUP_REMOVED lines=11> */
.L_x_7337:
        /* <DEDUP_REMOVED lines=21> */
.L_x_7341:
[----:B------:R-:W-:Y:S05]  /*145f0*/  BSYNC B1 ;  /* 0x0000000000017941 */ /* 0x000fea0003800000 */
.L_x_7340:
[----:B------:R-:W-:Y:S01]  /*14600*/  LEA R3, R0, 0x3b800000, 0x17 ;  /* 0x3b80000000037811 */ /* 0x000fe200078eb8ff */
[----:B------:R-:W-:-:S05]  /*14610*/  IMAD.SHL.U32 R0, R2, 0x100000, RZ ;  /* 0x0010000002007824 */ /* 0x000fca00078e00ff */
[----:B------:R-:W-:-:S07]  /*14620*/  LOP3.LUT R0, R3, R0, R4, 0xfe, !PT ;  /* 0x0000000003007212 */ /* 0x000fce00078efe04 */
.L_x_7339:
[----:B------:R-:W-:Y:S05]  /*14630*/  BSYNC B0 ;  /* 0x0000000000007941 */ /* 0x000fea0003800000 */
.L_x_7338:
[----:B------:R-:W-:-:S04]  /*14640*/  FMUL.FTZ R0, R0, 1 ;  /* 0x3f80000000007820 */ /* 0x000fc80000410000 */
[----:B------:R0:W3:Y:S01]  /*14650*/  F2F.F64.F32 R2, R0 ;  /* 0x0000000000027310 */ /* 0x0000e20000201800 */
[----:B------:R-:W-:Y:S05]  /*14660*/  BRA `(.L_x_7323) ;  /* 0x0000000400187947 */ /* 0x000fea0003800000 */
.L_x_7336:
        /* <DEDUP_REMOVED lines=21> */
.L_x_7345:
[----:B------:R-:W-:Y:S05]  /*147c0*/  BSYNC B1 ;  /* 0x0000000000017941 */ /* 0x000fea0003800000 */
.L_x_7344:
[----:B------:R-:W-:Y:S01]  /*147d0*/  LEA R3, R0, 0x37800000, 0x17 ;  /* 0x3780000000037811 */ /* 0x000fe200078eb8ff */
[----:B------:R-:W-:-:S05]  /*147e0*/  IMAD.SHL.U32 R0, R2, 0x200000, RZ ;  /* 0x0020000002007824 */ /* 0x000fca00078e00ff */
[----:B------:R-:W-:-:S07]  /*147f0*/  LOP3.LUT R0, R3, R0, R4, 0xfe, !PT ;  /* 0x0000000003007212 */ /* 0x000fce00078efe04 */
.L_x_7343:
[----:B------:R-:W-:Y:S05]  /*14800*/  BSYNC B0 ;  /* 0x0000000000007941 */ /* 0x000fea0003800000 */
.L_x_7342:
[----:B------:R-:W-:-:S04]  /*14810*/  FMUL.FTZ R0, R0, 1 ;  /* 0x3f80000000007820 */ /* 0x000fc80000410000 */
[----:B------:R0:W3:Y:S01]  /*14820*/  F2F.F64.F32 R2, R0 ;  /* 0x0000000000027310 */ /* 0x0000e20000201800 */
[----:B------:R-:W-:Y:S05]  /*14830*/  BRA `(.L_x_7323) ;  /* 0x0000000000a47947 */ /* 0x000fea0003800000 */
.L_x_7335:
        /* <DEDUP_REMOVED lines=14> */
.L_x_7349:
[----:B------:R-:W-:Y:S05]  /*14920*/  BSYNC B0 ;  /* 0x0000000000007941 */ /* 0x000fea0003800000 */
.L_x_7348:
[----:B------:R-:W-:-:S04]  /*14930*/  FMUL.FTZ R0, R0, 1 ;  /* 0x3f80000000007820 */ /* 0x000fc80000410000 */
[----:B------:R0:W3:Y:S01]  /*14940*/  F2F.F64.F32 R2, R0 ;  /* 0x0000000000027310 */ /* 0x0000e20000201800 */
[----:B------:R-:W-:Y:S05]  /*14950*/  BRA `(.L_x_7323) ;  /* 0x00000000005c7947 */ /* 0x000fea0003800000 */
.L_x_7322:
        /* <DEDUP_REMOVED lines=16> */
.L_x_7350:
[----:B------:R-:W-:Y:S01]  /*14a60*/  CS2R R2, SRZ ;  /* 0x0000000000027805 */ /* 0x000fe2000001ff00 */
[----:B------:R-:W-:Y:S06]  /*14a70*/  BRA `(.L_x_7323) ;  /* 0x0000000000147947 */ /* 0x000fec0003800000 */
.L_x_7347:
[----:B------:R-:W3:Y:S02]  /*14a80*/  LDG.E.64 R2, desc[UR36][R24.64] ;  /* 0x0000002418027981 */ /* 0x000ee4000c1e1b00 */
[----:B---3--:R-:W0:Y:S01]  /*14a90*/  I2F.F64.U64 R2, R2 ;  /* 0x0000000200027312 */ /* 0x008e220000301800 */
[----:B------:R-:W-:Y:S05]  /*14aa0*/  BRA `(.L_x_7323) ;  /* 0x0000000000087947 */ /* 0x000fea0003800000 */
.L_x_7346:
[----:B------:R-:W3:Y:S02]  /*14ab0*/  LDG.E R2, desc[UR36][R24.64] ;  /* 0x0000002418027981 */ /* 0x000ee4000c1e1900 */
[----:B---3--:R-:W0:Y:S02]  /*14ac0*/  I2F.F64.U32 R2, R2 ;  /* 0x0000000200027312 */ /* 0x008e240000201800 */
.L_x_7323:
[----:B------:R-:W0:Y:S01]  /*14ad0*/  LDC.U8 R8, c[0x0][0x4f9] ;  /* 0x00013e40ff087b82 */ /* 0x000e220000000000 */
[----:B-12-45:R-:W-:Y:S02]  /*14ae0*/  DADD R4, R18, -R22 ;  /* 0x0000000012047229 */ /* 0x036fe40000000816 */
[C---:B0--3--:R-:W-:Y:S02]  /*14af0*/  DADD R6, -R2.reuse, 1 ;  /* 0x3ff0000002067429 */ /* 0x049fe40000000100 */
        /* <DEDUP_REMOVED lines=19> */
.L_x_7354:
[----:B------:R-:W0:Y:S02]  /*14c30*/  F2I.S64.F64.TRUNC R4, R4 ;  /* 0x0000000400047311 */ /* 0x000e24000030d900 */
[----:B0-----:R-:W-:-:S05]  /*14c40*/  IMAD.MOV.U32 R3, RZ, RZ, R4 ;  /* 0x000000ffff037224 */ /* 0x001fca00078e0004 */
[----:B------:R-:W-:Y:S01]  /*14c50*/  STG.E.U8 desc[UR36][R16.64], R3 ;  /* 0x0000000310007986 */ /* 0x000fe2000c101124 */
[----:B------:R-:W-:Y:S05]  /*14c60*/  EXIT ;  /* 0x000000000000794d */ /* 0x000fea0003800000 */
.L_x_7353:
        /* <DEDUP_REMOVED lines=9> */
.L_x_7357:
[----:B------:R-:W0:Y:S02]  /*14d00*/  F2I.F64.TRUNC R5, R4 ;  /* 0x0000000400057311 */ /* 0x000e24000030d100 */
[----:B0-----:R-:W-:Y:S01]  /*14d10*/  STG.E desc[UR36][R16.64], R5 ;  /* 0x0000000510007986 */ /* 0x001fe2000c101924 */
[----:B------:R-:W-:Y:S05]  /*14d20*/  EXIT ;  /* 0x000000000000794d */ /* 0x000fea0003800000 */
.L_x_7356:
[----:B------:R-:W0:Y:S02]  /*14d30*/  F2I.F64.TRUNC R5, R4 ;  /* 0x0000000400057311 */ /* 0x000e24000030d100 */
[----:B0-----:R-:W-:Y:S01]  /*14d40*/  STG.E.U16 desc[UR36][R16.64], R5 ;  /* 0x0000000510007986 */ /* 0x001fe2000c101524 */
[----:B------:R-:W-:Y:S05]  /*14d50*/  EXIT ;  /* 0x000000000000794d */ /* 0x000fea0003800000 */
.L_x_7352:
        /* <DEDUP_REMOVED lines=13> */
.L_x_7359:
        /* <DEDUP_REMOVED lines=8> */
.L_x_7358:
        /* <DEDUP_REMOVED lines=14> */
.L_x_7361:
        /* <DEDUP_REMOVED lines=9> */
.L_x_7360:
[----:B------:R-:W-:Y:S01]  /*15020*/  STG.E.64 desc[UR36][R16.64], R4 ;  /* 0x0000000410007986 */ /* 0x000fe2000c101b24 */
[----:B------:R-:W-:Y:S05]  /*15030*/  EXIT ;  /* 0x000000000000794d */ /* 0x000fea0003800000 */
.L_x_7351:
        /* <DEDUP_REMOVED lines=12> */
.L_x_7364:
[----:B------:R-:W-:-:S05]  /*15100*/  CS2R R6, SRZ ;  /* 0x0000000000067805 */ /* 0x000fca000001ff00 */
[----:B------:R-:W-:Y:S01]  /*15110*/  STG.E.128 desc[UR36][R16.64], R4 ;  /* 0x0000000410007986 */ /* 0x000fe2000c101d24 */
[----:B------:R-:W-:Y:S05]  /*15120*/  EXIT ;  /* 0x000000000000794d */ /* 0x000fea0003800000 */
.L_x_7363:
        /* <DEDUP_REMOVED lines=25> */
.L_x_7368:
[----:B------:R-:W-:Y:S05]  /*152c0*/  BSYNC B0 ;  /* 0x0000000000007941 */ /* 0x000fea0003800000 */
.L_x_7367:
[----:B------:R-:W-:-:S05]  /*152d0*/  LOP3.LUT R3, R0, R3, RZ, 0xfc, !PT ;  /* 0x0000000300037212 */ /* 0x000fca00078efcff */
[----:B------:R-:W-:Y:S01]  /*152e0*/  STG.E.U8 desc[UR36][R16.64], R3 ;  /* 0x0000000310007986 */ /* 0x000fe2000c101124 */
[----:B------:R-:W-:Y:S05]  /*152f0*/  EXIT ;  /* 0x000000000000794d */ /* 0x000fea0003800000 */
.L_x_7366:
        /* <DEDUP_REMOVED lines=17> */
.L_x_7370:
[----:B------:R-:W-:Y:S01]  /*15410*/  IMAD.MOV.U32 R0, RZ, RZ, 0x7f ;  /* 0x0000007fff007424 */ /* 0x000fe200078e00ff */
[----:B------:R-:W-:-:S04]  /*15420*/  ISETP.GT.U32.AND P0, PT, R2, 0x7f800000, PT ;  /* 0x7f8000000200780c */ /* 0x000fc80003f04070 */
[----:B------:R-:W-:-:S09]  /*15430*/  SEL R0, R0, 0x7c, P0 ;  /* 0x0000007c00007807 */ /* 0x000fd20000000000 */
.L_x_7371:
[----:B------:R-:W-:Y:S05]  /*15440*/  BSYNC B0 ;  /* 0x0000000000007941 */ /* 0x000fea0003800000 */
.L_x_7369:
[----:B------:R-:W-:-:S04]  /*15450*/  LOP3.LUT R2, R3, 0x80000000, RZ, 0xc0, !PT ;  /* 0x8000000003027812 */ /* 0x000fc800078ec0ff */
[----:B------:R-:W-:-:S04]  /*15460*/  SHF.R.U32.HI R3, RZ, 0x18, R2 ;  /* 0x00000018ff037819 */ /* 0x000fc80000011602 */
[----:B------:R-:W-:-:S05]  /*15470*/  LOP3.LUT R3, R0, R3, RZ, 0xfc, !PT ;  /* 0x0000000300037212 */ /* 0x000fca00078efcff */
[----:B------:R-:W-:Y:S01]  /*15480*/  STG.E.U8 desc[UR36][R16.64], R3 ;  /* 0x0000000310007986 */ /* 0x000fe2000c101124 */
[----:B------:R-:W-:Y:S05]  /*15490*/  EXIT ;  /* 0x000000000000794d */ /* 0x000fea0003800000 */
.L_x_7365:
        /* <DEDUP_REMOVED lines=8> */
.L_x_7362:
        /* <DEDUP_REMOVED lines=11> */
.L_x_7374:
        /* <DEDUP_REMOVED lines=21> */
.L_x_7377:
[----:B------:R-:W-:-:S04]  /*15720*/  LOP3.LUT R2, R3, 0x80000000, RZ, 0xc0, !PT ;  /* 0x8000000003027812 */ /* 0x000fc800078ec0ff */
[----:B------:R-:W-:-:S04]  /*15730*/  SHF.R.U32.HI R3, RZ, 0x18, R2 ;  /* 0x00000018ff037819 */ /* 0x000fc80000011602 */
[----:B------:R-:W-:-:S04]  /*15740*/  LOP3.LUT R0, R0, R3, RZ, 0xfc, !PT ;  /* 0x0000000300007212 */ /* 0x000fc800078efcff */
[----:B------:R-:W-:-:S07]  /*15750*/  PRMT R8, R0, 0x7610, R8 ;  /* 0x0000761000087816 */ /* 0x000fce0000000008 */
.L_x_7376:
[----:B------:R-:W-:Y:S05]  /*15760*/  BSYNC B0 ;  /* 0x0000000000007941 */ /* 0x000fea0003800000 */
.L_x_7375:
[----:B------:R-:W-:Y:S01]  /*15770*/  STG.E.U8 desc[UR36][R16.64], R8 ;  /* 0x0000000810007986 */ /* 0x000fe2000c101124 */
[----:B------:R-:W-:Y:S05]  /*15780*/  EXIT ;  /* 0x000000000000794d */ /* 0x000fea0003800000 */
.L_x_7373:
        /* <DEDUP_REMOVED lines=21> */
.L_x_7380:
[----:B------:R-:W-:-:S04]  /*158e0*/  LOP3.LUT R2, R3, 0x80000000, RZ, 0xc0, !PT ;  /* 0x8000000003027812 */ /* 0x000fc800078ec0ff */
[----:B------:R-:W-:-:S04]  /*158f0*/  SHF.R.U32.HI R3, RZ, 0x18, R2 ;  /* 0x00000018ff037819 */ /* 0x000fc80000011602 */
[----:B------:R-:W-:-:S04]  /*15900*/  LOP3.LUT R0, R0, R3, RZ, 0xfc, !PT ;  /* 0x0000000300007212 */ /* 0x000fc800078efcff */
[----:B------:R-:W-:-:S07]  /*15910*/  PRMT R8, R0, 0x7610, R8 ;  /* 0x0000761000087816 */ /* 0x000fce0000000008 */
.L_x_7379:
[----:B------:R-:W-:Y:S05]  /*15920*/  BSYNC B0 ;  /* 0x0000000000007941 */ /* 0x000fea0003800000 */
.L_x_7378:
[----:B------:R-:W-:Y:S01]  /*15930*/  STG.E.U8 desc[UR36][R16.64], R8 ;  /* 0x0000000810007986 */ /* 0x000fe2000c101124 */
[----:B------:R-:W-:Y:S05]  /*15940*/  EXIT ;  /* 0x000000000000794d */ /* 0x000fea0003800000 */
.L_x_7372:
        /* <DEDUP_REMOVED lines=26> */
.L_x_7355:
        /* <DEDUP_REMOVED lines=16> */
.L_x_7383:
[----:B------:R-:W-:Y:S05]  /*15bf0*/  EXIT ;  /* 0x000000000000794d */ /* 0x000fea0003800000 */
.L_x_7382:
[----:B------:R-:W0:Y:S02]  /*15c00*/  F2I.U64.F64.TRUNC R4, R4 ;  /* 0x0000000400047311 */ /* 0x000e24000030d800 */
[----:B0-----:R-:W-:Y:S01]  /*15c10*/  STG.E.64 desc[UR36][R16.64], R4 ;  /* 0x0000000410007986 */ /* 0x001fe2000c101b24 */
[----:B------:R-:W-:Y:S05]  /*15c20*/  EXIT ;  /* 0x000000000000794d */ /* 0x000fea0003800000 */
.L_x_7381:
[----:B------:R-:W0:Y:S02]  /*15c30*/  F2I.U32.F64.TRUNC R5, R4 ;  /* 0x0000000400057311 */ /* 0x000e24000030d000 */
[----:B0-----:R-:W-:Y:S01]  /*15c40*/  STG.E desc[UR36][R16.64], R5 ;  /* 0x0000000510007986 */ /* 0x001fe2000c101924 */
[----:B------:R-:W-:Y:S05]  /*15c50*/  EXIT ;  /* 0x000000000000794d */ /* 0x000fea0003800000 */
.L_x_7384:
        /* <DEDUP_REMOVED lines=10> */
.L_x_8011:


//--------------------- .text._ZN2at6native27unrolled_elementwise_kernelIZZZNS0_44_GLOBAL__N__40a83637_7_Lerp_cu_f5210f67_358318lerp_tensor_kernelERNS_18TensorIteratorBaseEENKUlvE0_clEvENKUlvE_clEvEUldddE_St5arrayIPcLm4EELi4E23TrivialOffsetCalculatorILi3EjESB_ILi1EjENS0_6memory12LoadWithCastILi3EEENSE_13StoreWithCastILi1EEEEEviT_T0_T2_T3_T4_T5_ --------------------------
	.section	.text._ZN2at6native27unrolled_elementwise_kernelIZZZNS0_44_GLOBAL__N__40a83637_7_Lerp_cu_f5210f67_358318lerp_tensor_kernelERNS_18TensorIteratorBaseEENKUlvE0_clEvENKUlvE_clEvEUldddE_St5arrayIPcLm4EELi4E23TrivialOffsetCalculatorILi3EjESB_ILi1EjENS0_6memory12LoadWithCastILi3EEENSE_13StoreWithCastILi1EEEEEviT_T0_T2_T3_T4_T5_,"ax",@progbits
	.align	128
        .global         _ZN2at6native27unrolled_elementwise_kernelIZZZNS0_44_GLOBAL__N__40a83637_7_Lerp_cu_f5210f67_358318lerp_tensor_kernelERNS_18TensorIteratorBaseEENKUlvE0_clEvENKUlvE_clEvEUldddE_St5arrayIPcLm4EELi4E23TrivialOffsetCalculatorILi3EjESB_ILi1EjENS0_6memory12LoadWithCastILi3EEENSE_13StoreWithCastILi1EEEEEviT_T0_T2_T3_T4_T5_
        .type           _ZN2at6native27unrolled_elementwise_kernelIZZZNS0_44_GLOBAL__N__40a83637_7_Lerp_cu_f5210f67_358318lerp_tensor_kernelERNS_18TensorIteratorBaseEENKUlvE0_clEvENKUlvE_clEvEUldddE_St5arrayIPcLm4EELi4E23TrivialOffsetCalculatorILi3EjESB_ILi1EjENS0_6memory12LoadWithCastILi3EEENSE_13StoreWithCastILi1EEEEEviT_T0_T2_T3_T4_T5_,@function
        .size           _ZN2at6native27unrolled_elementwise_kernelIZZZNS0_44_GLOBAL__N__40a83637_7_Lerp_cu_f5210f67_358318lerp_tensor_kernelERNS_18TensorIteratorBaseEENKUlvE0_clEvENKUlvE_clEvEUldddE_St5arrayIPcLm4EELi4E23TrivialOffsetCalculatorILi3EjESB_ILi1EjENS0_6memory12LoadWithCastILi3EEENSE_13StoreWithCastILi1EEEEEviT_T0_T2_T3_T4_T5_,(.L_x_8012 - _ZN2at6native27unrolled_elementwise_kernelIZZZNS0_44_GLOBAL__N__40a83637_7_Lerp_cu_f5210f67_358318lerp_tensor_kernelERNS_18TensorIteratorBaseEENKUlvE0_clEvENKUlvE_clEvEUldddE_St5arrayIPcLm4EELi4E23TrivialOffsetCalculatorILi3EjESB_ILi1EjENS0_6memory12LoadWithCastILi3EEENSE_13StoreWithCastILi1EEEEEviT_T0_T2_T3_T4_T5_)
        .other          _ZN2at6native27unrolled_elementwise_kernelIZZZNS0_44_GLOBAL__N__40a83637_7_Lerp_cu_f5210f67_358318lerp_tensor_kernelERNS_18TensorIteratorBaseEENKUlvE0_clEvENKUlvE_clEvEUldddE_St5arrayIPcLm4EELi4E23TrivialOffsetCalculatorILi3EjESB_ILi1EjENS0_6memory12LoadWithCastILi3EEENSE_13StoreWithCastILi1EEEEEviT_T0_T2_T3_T4_T5_,@"STO_CUDA_ENTRY STV_DEFAULT"
_ZN2at6native27unrolled_elementwise_kernelIZZZNS0_44_GLOBAL__N__40a83637_7_Lerp_cu_f5210f67_358318lerp_tensor_kernelERNS_18TensorIteratorBaseEENKUlvE0_clEvENKUlvE_clEvEUldddE_St5arrayIPcLm4EELi4E23TrivialOffsetCalculatorILi3EjESB_ILi1EjENS0_6memory12LoadWithCastILi3EEENSE_13StoreWithCastILi1EEEEEviT_T0_T2_T3_T4_T5_:
.text._ZN2at6native27unrolled_elementwise_kernelIZZZNS0_44_GLOBAL__N__40a83637_7_Lerp_cu_f5210f67_358318lerp_tensor_kernelERNS_18TensorIteratorBaseEENKUlvE0_clEvENKUlvE_clEvEUldddE_St5arrayIPcLm4EELi4E23TrivialOffsetCalculatorILi3EjESB_ILi1EjENS0_6memory12LoadWithCastILi3EEENSE_13StoreWithCastILi1EEEEEviT_T0_T2_T3_T4_T5_:
        /* <DEDUP_REMOVED lines=8> */
[----:B------:R-:W-:Y:S02]  /*0080*/  CS2R R40, SRZ ;  /* 0x0000000000287805 */ /* 0x000fe4000001ff00 */
[----:B------:R-:W-:Y:S01]  /*0090*/  CS2R R30, SRZ ;  /* 0x00000000001e7805 */ /* 0x000fe2000001ff00 */
[----:B------:R-:W3:Y:S08]  /*00a0*/  LDC.U8 R42, c[0x0][0x23c] ;  /* 0x00008f00ff2a7b82 */ /* 0x000ef00000000000 */
[----:B------:R-:W4:Y:S08]  /*00b0*/  LDC.U8 R24, c[0x0][0x23d] ;  /* 0x00008f40ff187b82 */ /* 0x000f300000000000 */
[----:B------:R-:W0:Y:S01]  /*00c0*/  LDC.U8 R33, c[0x0][0x23e] ;  /* 0x00008f80ff217b82 */ /* 0x000e220000000000 */
[----:B-1----:R-:W-:-:S05]  /*00d0*/  IMAD R2, R32, -0x200, R3 ;  /* 0xfffffe0020027824 */ /* 0x002fca00078e0203 */
[----:B--2---:R-:W-:-:S13]  /*00e0*/  ISETP.GE.AND P0, PT, R43, R2, PT ;  /* 0x000000022b00720c */ /* 0x004fda0003f06270 */
[----:B---3--:R-:W-:Y:S05]  /*00f0*/  @P0 BRA `(.L_x_7386) ;  /* 0x0000002c00600947 */ /* 0x008fea0003800000 */
        /* <DEDUP_REMOVED lines=20> */
.L_x_7390:
[----:B------:R-:W2:Y:S02]  /*0240*/  LDG.E.U8 R4, desc[UR36][R4.64] ;  /* 0x0000002404047981 */ /* 0x000ea4000c1e1100 */
[----:B--2---:R1:W2:Y:S01]  /*0250*/  I2F.F64.U16 R44, R4 ;  /* 0x00000004002c7312 */ /* 0x0042a20000101800 */
[----:B------:R-:W-:Y:S05]  /*0260*/  BRA `(.L_x_7392) ;  /* 0x0000000c00707947 */ /* 0x000fea0003800000 */
.L_x_7389:
[----:B------:R-:W-:-:S13]  /*0270*/  ISETP.NE.AND P0, PT, R0, 0x2, PT ;  /* 0x000000020000780c */ /* 0x000fda0003f05270 */
[----:B------:R-:W-:Y:S05]  /*0280*/  @!P0 BRA `(.L_x_7393) ;  /* 0x0000000000288947 */ /* 0x000fea0003800000 */
[----:B------:R-:W-:-:S13]  /*0290*/  ISETP.NE.AND P0, PT, R0, 0x3, PT ;  /* 0x000000030000780c */ /* 0x000fda0003f05270 */
[----:B------:R-:W-:Y:S05]  /*02a0*/  @!P0 BRA `(.L_x_7394) ;  /* 0x0000000000148947 */ /* 0x000fea0003800000 */
[----:B------:R-:W-:-:S13]  /*02b0*/  ISETP.NE.AND P0, PT, R0, 0x4, PT ;  /* 0x000000040000780c */ /* 0x000fda0003f05270 */
[----:B------:R-:W-:Y:S05]  /*02c0*/  @P0 BRA `(.L_x_7391) ;  /* 0x0000000800fc0947 */ /* 0x000fea0003800000 */
[----:B------:R-:W2:Y:S02]  /*02d0*/  LDG.E.64 R44, desc[UR36][R4.64] ;  /* 0x00000024042c7981 */ /* 0x000ea4000c1e1b00 */
[----:B--2---:R-:W1:Y:S01]  /*02e0*/  I2F.F64.S64 R44, R44 ;  /* 0x0000002c002c7312 */ /* 0x004e620000301c00 */
[----:B------:R-:W-:Y:S05]  /*02f0*/  BRA `(.L_x_7392) ;  /* 0x0000000c004c7947 */ /* 0x000fea0003800000 */
.L_x_7394:
[----:B------:R-:W2:Y:S02]  /*0300*/  LDG.E R4, desc[UR36][R4.64] ;  /* 0x0000002404047981 */ /* 0x000ea4000c1e1900 */
[----:B--2---:R2:W3:Y:S01]  /*0310*/  I2F.F64 R44, R4 ;  /* 0x00000004002c7312 */ /* 0x0044e20000201c00 */
[----:B------:R-:W-:Y:S05]  /*0320*/  BRA `(.L_x_7392) ;  /* 0x0000000c00407947 */ /* 0x000fea0003800000 */
.L_x_7393:
[----:B------:R-:W2:Y:S02]  /*0330*/  LDG.E.U16 R4, desc[UR36][R4.64] ;  /* 0x0000002404047981 */ /* 0x000ea4000c1e1500 */
[----:B--2---:R1:W2:Y:S01]  /*0340*/  I2F.F64.S16 R44, R4 ;  /* 0x00000004002c7312 */ /* 0x0042a20000101c00 */
[----:B------:R-:W-:Y:S05]  /*0350*/  BRA `(.L_x_7392) ;  /* 0x0000000c00347947 */ /* 0x000fea0003800000 */
.L_x_7388:
        /* <DEDUP_REMOVED lines=8> */
[----:B------:R-:W1:Y:S01]  /*03e0*/  F2F.F64.F32 R44, R44 ;  /* 0x0000002c002c7310 */ /* 0x000e620000201800 */
[----:B------:R-:W-:Y:S05]  /*03f0*/  BRA `(.L_x_7392) ;  /* 0x0000000c000c7947 */ /* 0x000fea0003800000 */
.L_x_7396:
[----:B------:R-:W2:Y:S02]  /*0400*/  LDG.E.U16 R0, desc[UR36][R4.64] ;  /* 0x0000002404007981 */ /* 0x000ea4000c1e1500 */
[----:B--2---:R-:W-:-:S05]  /*0410*/  HADD2.F32 R0, -RZ, R0.H0_H0 ;  /* 0x20000000ff007230 */ /* 0x004fca0000004100 */
[----:B------:R-:W-:-:S04]  /*0420*/  FMUL.FTZ R0, R0, 1 ;  /* 0x3f80000000007820 */ /* 0x000fc80000410000 */
[----:B------:R1:W2:Y:S01]  /*0430*/  F2F.F64.F32 R44, R0 ;  /* 0x00000000002c7310 */ /* 0x0002a20000201800 */
[----:B------:R-:W-:Y:S05]  /*0440*/  BRA `(.L_x_7392) ;  /* 0x0000000800f87947 */ /* 0x000fea0003800000 */
.L_x_7395:
        /* <DEDUP_REMOVED lines=10> */
.L_x_7398:
[----:B------:R-:W2:Y:S02]  /*04f0*/  LDG.E.U16 R4, desc[UR36][R4.64] ;  /* 0x0000002404047981 */ /* 0x000ea4000c1e1500 */
[----:B--2---:R-:W-:-:S05]  /*0500*/  HADD2.F32 R0, -RZ, R4.H0_H0 ;  /* 0x20000004ff007230 */ /* 0x004fca0000004100 */
[----:B------:R-:W-:-:S04]  /*0510*/  FMUL.FTZ R0, R0, 1 ;  /* 0x3f80000000007820 */ /* 0x000fc80000410000 */
[----:B------:R1:W2:Y:S01]  /*0520*/  F2F.F64.F32 R44, R0 ;  /* 0x00000000002c7310 */ /* 0x0002a20000201800 */
[----:B------:R-:W-:Y:S05]  /*0530*/  BRA `(.L_x_7392) ;  /* 0x0000000800bc7947 */ /* 0x000fea0003800000 */
.L_x_7397:
[----:B------:R1:W5:Y:S01]  /*0540*/  LDG.E.64 R44, desc[UR36][R4.64] ;  /* 0x00000024042c7981 */ /* 0x000362000c1e1b00 */
[----:B------:R-:W-:Y:S05]  /*0550*/  BRA `(.L_x_7392) ;  /* 0x0000000800b47947 */ /* 0x000fea0003800000 */
.L_x_7387:
        /* <DEDUP_REMOVED lines=13> */
.L_x_7401:
[----:B------:R1:W5:Y:S01]  /*0630*/  LDG.E.64 R44, desc[UR36][R4.64] ;  /* 0x00000024042c7981 */ /* 0x000362000c1e1b00 */
[----:B------:R-:W-:Y:S05]  /*0640*/  BRA `(.L_x_7392) ;  /* 0x0000000800787947 */ /* 0x000fea0003800000 */
.L_x_7400:
        /* <DEDUP_REMOVED lines=28> */
.L_x_7403:
        /* <DEDUP_REMOVED lines=15> */
.L_x_7402:
[----:B------:R-:W2:Y:S02]  /*0900*/  LDG.E.U16 R0, desc[UR36][R4.64] ;  /* 0x0000002404007981 */ /* 0x000ea4000c1e1500 */
[----:B--2---:R-:W-:-:S04]  /*0910*/  IMAD.U32 R0, R0, 0x10000, RZ ;  /* 0x0001000000007824 */ /* 0x004fc800078e00ff */
[----:B------:R-:W-:-:S04]  /*0920*/  FMUL.FTZ R0, R0, 1 ;  /* 0x3f80000000007820 */ /* 0x000fc80000410000 */
[----:B------:R1:W2:Y:S01]  /*0930*/  F2F.F64.F32 R44, R0 ;  /* 0x00000000002c7310 */ /* 0x0002a20000201800 */
[----:B------:R-:W-:Y:S05]  /*0940*/  BRA `(.L_x_7392) ;  /* 0x0000000400b87947 */ /* 0x000fea0003800000 */
.L_x_7399:
        /* <DEDUP_REMOVED lines=11> */
.L_x_7406:
        /* <DEDUP_REMOVED lines=21> */
.L_x_7410:
[----:B------:R-:W-:Y:S05]  /*0b50*/  BSYNC B1 ;  /* 0x0000000000017941 */ /* 0x000fea0003800000 */
.L_x_7409:
[----:B------:R-:W-:Y:S01]  /*0b60*/  LEA R5, R0, 0x3b800000, 0x17 ;  /* 0x3b80000000057811 */ /* 0x000fe200078eb8ff */
[----:B------:R-:W-:-:S05]  /*0b70*/  IMAD.SHL.U32 R0, R3, 0x100000, RZ ;  /* 0x0010000003007824 */ /* 0x000fca00078e00ff */
[----:B------:R-:W-:-:S07]  /*0b80*/  LOP3.LUT R0, R5, R0, R6, 0xfe, !PT ;  /* 0x0000000005007212 */ /* 0x000fce00078efe06 */
.L_x_7408:
[----:B------:R-:W-:Y:S05]  /*0b90*/  BSYNC B0 ;  /* 0x0000000000007941 */ /* 0x000fea0003800000 */
.L_x_7407:
[----:B------:R-:W-:-:S04]  /*0ba0*/  FMUL.FTZ R0, R0, 1 ;  /* 0x3f80000000007820 */ /* 0x000fc80000410000 */
[----:B------:R1:W2:Y:S01]  /*0bb0*/  F2F.F64.F32 R44, R0 ;  /* 0x00000000002c7310 */ /* 0x0002a20000201800 */
[----:B------:R-:W-:Y:S05]  /*0bc0*/  BRA `(.L_x_7392) ;  /* 0x0000000400187947 */ /* 0x000fea0003800000 */
.L_x_7405:
        /* <DEDUP_REMOVED lines=21> */
.L_x_7414:
[----:B------:R-:W-:Y:S05]  /*0d20*/  BSYNC B1 ;  /* 0x0000000000017941 */ /* 0x000fea0003800000 */
.L_x_7413:
[----:B------:R-:W-:Y:S01]  /*0d30*/  LEA R5, R0, 0x37800000, 0x17 ;  /* 0x3780000000057811 */ /* 0x000fe200078eb8ff */
[----:B------:R-:W-:-:S05]  /*0d40*/  IMAD.SHL.U32 R0, R3, 0x200000, RZ ;  /* 0x0020000003007824 */ /* 0x000fca00078e00ff */
[----:B------:R-:W-:-:S07]  /*0d50*/  LOP3.LUT R0, R5, R0, R6, 0xfe, !PT ;  /* 0x0000000005007212 */ /* 0x000fce00078efe06 */
.L_x_7412:
[----:B------:R-:W-:Y:S05]  /*0d60*/  BSYNC B0 ;  /* 0x0000000000007941 */ /* 0x000fea0003800000 */
.L_x_7411:
[----:B------:R-:W-:-:S04]  /*0d70*/  FMUL.FTZ R0, R0, 1 ;  /* 0x3f80000000007820 */ /* 0x000fc80000410000 */
[----:B------:R1:W2:Y:S01]  /*0d80*/  F2F.F64.F32 R44, R0 ;  /* 0x00000000002c7310 */ /* 0x0002a20000201800 */
[----:B------:R-:W-:Y:S05]  /*0d90*/  BRA `(.L_x_7392) ;  /* 0x0000000000a47947 */ /* 0x000fea0003800000 */
.L_x_7404:
        /* <DEDUP_REMOVED lines=14> */
.L_x_7418:
[----:B------:R-:W-:Y:S05]  /*0e80*/  BSYNC B0 ;  /* 0x0000000000007941 */ /* 0x000fea0003800000 */
.L_x_7417:
[----:B------:R-:W-:-:S04]  /*0e90*/  FMUL.FTZ R0, R0, 1 ;  /* 0x3f80000000007820 */ /* 0x000fc80000410000 */
[----:B------:R1:W2:Y:S01]  /*0ea0*/  F2F.F64.F32 R44, R0 ;  /* 0x00000000002c7310 */ /* 0x0002a20000201800 */
[----:B------:R-:W-:Y:S05]  /*0eb0*/  BRA `(.L_x_7392) ;  /* 0x00000000005c7947 */ /* 0x000fea0003800000 */
.L_x_7391:
        /* <DEDUP_REMOVED lines=15> */
[----:B0-2-4-:R-:W-:Y:S05]  /*0fb0*/  CALL.ABS.NOINC R14 ;  /* 0x000000000e007343 */ /* 0x015fea0003c00000 */
.L_x_7419:
[----:B------:R-:W-:Y:S01]  /*0fc0*/  CS2R R44, SRZ ;  /* 0x00000000002c7805 */ /* 0x000fe2000001ff00 */
[----:B------:R-:W-:Y:S06]  /*0fd0*/  BRA `(.L_x_7392) ;  /* 0x0000000000147947 */ /* 0x000fec0003800000 */
.L_x_7416:
[----:B------:R-:W2:Y:S02]  /*0fe0*/  LDG.E.64 R44, desc[UR36][R4.64] ;  /* 0x00000024042c7981 */ /* 0x000ea4000c1e1b00 */
[----:B--2---:R-:W1:Y:S01]  /*0ff0*/  I2F.F64.U64 R44, R44 ;  /* 0x0000002c002c7312 */ /* 0x004e620000301800 */
[----:B------:R-:W-:Y:S05]  /*1000*/  BRA `(.L_x_7392) ;  /* 0x0000000000087947 */ /* 0x000fea0003800000 */
.L_x_7415:
[----:B------:R-:W2:Y:S02]  /*1010*/  LDG.E R4, desc[UR36][R4.64] ;  /* 0x0000002404047981 */ /* 0x000ea4000c1e1900 */
[----:B--2---:R1:W2:Y:S02]  /*1020*/  I2F.F64.U32 R44, R4 ;  /* 0x00000004002c7312 */ /* 0x0042a40000201800 */
.L_x_7392:
[----:B-12---:R-:W1:Y:S01]  /*1030*/  LDC.64 R4, c[0x0][0x228] ;  /* 0x00008a00ff047b82 */ /* 0x006e620000000a00 */
[----:B----4-:R-:W-:Y:S01]  /*1040*/  PRMT R0, R24, 0x9910, RZ ;  /* 0x0000991018007816 */ /* 0x010fe200000000ff */
        /* <DEDUP_REMOVED lines=17> */
.L_x_7423:
[----:B------:R-:W2:Y:S02]  /*1160*/  LDG.E.U8 R4, desc[UR36][R4.64] ;  /* 0x0000002404047981 */ /* 0x000ea4000c1e1100 */
[----:B--2---:R4:W1:Y:S01]  /*1170*/  I2F.F64.U16 R40, R4 ;  /* 0x0000000400287312 */ /* 0x0048620000101800 */
[----:B------:R-:W-:Y:S05]  /*1180*/  BRA `(.L_x_7425) ;  /* 0x0000000c00707947 */ /* 0x000fea0003800000 */
.L_x_7422:
        /* <DEDUP_REMOVED lines=9> */
.L_x_7427:
[----:B------:R-:W2:Y:S02]  /*1220*/  LDG.E R4, desc[UR36][R4.64] ;  /* 0x0000002404047981 */ /* 0x000ea4000c1e1900 */
[----:B--2---:R1:W2:Y:S01]  /*1230*/  I2F.F64 R40, R4 ;  /* 0x0000000400287312 */ /* 0x0042a20000201c00 */
[----:B------:R-:W-:Y:S05]  /*1240*/  BRA `(.L_x_7425) ;  /* 0x0000000c00407947 */ /* 0x000fea0003800000 */
.L_x_7426:
[----:B------:R-:W2:Y:S02]  /*1250*/  LDG.E.U16 R4, desc[UR36][R4.64] ;  /* 0x0000002404047981 */ /* 0x000ea4000c1e1500 */
[----:B--2---:R1:W2:Y:S01]  /*1260*/  I2F.F64.S16 R40, R4 ;  /* 0x0000000400287312 */ /* 0x0042a20000101c00 */
[----:B------:R-:W-:Y:S05]  /*1270*/  BRA `(.L_x_7425) ;  /* 0x0000000c00347947 */ /* 0x000fea0003800000 */
.L_x_7421:
        /* <DEDUP_REMOVED lines=10> */
.L_x_7429:
[----:B------:R-:W2:Y:S02]  /*1320*/  LDG.E.U16 R0, desc[UR36][R4.64] ;  /* 0x0000002404007981 */ /* 0x000ea4000c1e1500 */
[----:B--2---:R-:W-:-:S05]  /*1330*/  HADD2.F32 R0, -RZ, R0.H0_H0 ;  /* 0x20000000ff007230 */ /* 0x004fca0000004100 */
[----:B------:R-:W-:-:S04]  /*1340*/  FMUL.FTZ R0, R0, 1 ;  /* 0x3f80000000007820 */ /* 0x000fc80000410000 */
[----:B------:R1:W2:Y:S01]  /*1350*/  F2F.F64.F32 R40, R0 ;  /* 0x0000000000287310 */ /* 0x0002a20000201800 */
[----:B------:R-:W-:Y:S05]  /*1360*/  BRA `(.L_x_7425) ;  /* 0x0000000800f87947 */ /* 0x000fea0003800000 */
.L_x_7428:
        /* <DEDUP_REMOVED lines=10> */
.L_x_7431:
[----:B------:R-:W2:Y:S02]  /*1410*/  LDG.E.U16 R4, desc[UR36][R4.64] ;  /* 0x0000002404047981 */ /* 0x000ea4000c1e1500 */
[----:B--2---:R-:W-:-:S05]  /*1420*/  HADD2.F32 R0, -RZ, R4.H0_H0 ;  /* 0x20000004ff007230 */ /* 0x004fca0000004100 */
[----:B------:R-:W-:-:S04]  /*1430*/  FMUL.FTZ R0, R0, 1 ;  /* 0x3f80000000007820 */ /* 0x000fc80000410000 */
[----:B------:R1:W2:Y:S01]  /*1440*/  F2F.F64.F32 R40, R0 ;  /* 0x0000000000287310 */ /* 0x0002a20000201800 */
[----:B------:R-:W-:Y:S05]  /*1450*/  BRA `(.L_x_7425) ;  /* 0x0000000800bc7947 */ /* 0x000fea0003800000 */
.L_x_7430:
[----:B------:R1:W5:Y:S01]  /*1460*/  LDG.E.64 R40, desc[UR36][R4.64] ;  /* 0x0000002404287981 */ /* 0x000362000c1e1b00 */
[----:B------:R-:W-:Y:S05]  /*1470*/  BRA `(.L_x_7425) ;  /* 0x0000000800b47947 */ /* 0x000fea0003800000 */
.L_x_7420:
        /* <DEDUP_REMOVED lines=13> */
.L_x_7434:
[----:B------:R1:W5:Y:S01]  /*1550*/  LDG.E.64 R40, desc[UR36][R4.64] ;  /* 0x0000002404287981 */ /* 0x000362000c1e1b00 */
[----:B------:R-:W-:Y:S05]  /*1560*/  BRA `(.L_x_7425) ;  /* 0x0000000800787947 */ /* 0x000fea0003800000 */
.L_x_7433:
        /* <DEDUP_REMOVED lines=28> */
.L_x_7436:
        /* <DEDUP_REMOVED lines=15> */
.L_x_7435:
[----:B------:R-:W2:Y:S02]  /*1820*/  LDG.E.U16 R0, desc[UR36][R4.64] ;  /* 0x0000002404007981 */ /* 0x000ea4000c1e1500 */
[----:B--2---:R-:W-:-:S04]  /*1830*/  IMAD.U32 R0, R0, 0x10000, RZ ;  /* 0x0001000000007824 */ /* 0x004fc800078e00ff */
[----:B------:R-:W-:-:S04]  /*1840*/  FMUL.FTZ R0, R0, 1 ;  /* 0x3f80000000007820 */ /* 0x000fc80000410000 */
[----:B------:R1:W2:Y:S01]  /*1850*/  F2F.F64.F32 R40, R0 ;  /* 0x0000000000287310 */ /* 0x0002a20000201800 */
[----:B------:R-:W-:Y:S05]  /*1860*/  BRA `(.L_x_7425) ;  /* 0x0000000400b87947 */ /* 0x000fea0003800000 */
.L_x_7432:
        /* <DEDUP_REMOVED lines=11> */
.L_x_7439:
        /* <DEDUP_REMOVED lines=21> */
.L_x_7443:
[----:B------:R-:W-:Y:S05]  /*1a70*/  BSYNC B1 ;  /* 0x0000000000017941 */ /* 0x000fea0003800000 */
.L_x_7442:
[----:B------:R-:W-:Y:S01]  /*1a80*/  LEA R5, R0, 0x3b800000, 0x17 ;  /* 0x3b80000000057811 */ /* 0x000fe200078eb8ff */
[----:B------:R-:W-:-:S05]  /*1a90*/  IMAD.SHL.U32 R0, R3, 0x100000, RZ ;  /* 0x0010000003007824 */ /* 0x000fca00078e00ff */
[----:B------:R-:W-:-:S07]  /*1aa0*/  LOP3.LUT R0, R5, R0, R6, 0xfe, !PT ;  /* 0x0000000005007212 */ /* 0x000fce00078efe06 */
.L_x_7441:
[----:B------:R-:W-:Y:S05]  /*1ab0*/  BSYNC B0 ;  /* 0x0000000000007941 */ /* 0x000fea0003800000 */
.L_x_7440:
[----:B------:R-:W-:-:S04]  /*1ac0*/  FMUL.FTZ R0, R0, 1 ;  /* 0x3f80000000007820 */ /* 0x000fc80000410000 */
[----:B------:R1:W2:Y:S01]  /*1ad0*/  F2F.F64.F32 R40, R0 ;  /* 0x0000000000287310 */ /* 0x0002a20000201800 */
[----:B------:R-:W-:Y:S05]  /*1ae0*/  BRA `(.L_x_7425) ;  /* 0x0000000400187947 */ /* 0x000fea0003800000 */
.L_x_7438:
        /* <DEDUP_REMOVED lines=21> */
.L_x_7447:
[----:B------:R-:W-:Y:S05]  /*1c40*/  BSYNC B1 ;  /* 0x0000000000017941 */ /* 0x000fea0003800000 */
.L_x_7446:
[----:B------:R-:W-:Y:S01]  /*1c50*/  LEA R5, R0, 0x37800000, 0x17 ;  /* 0x3780000000057811 */ /* 0x000fe200078eb8ff */
[----:B------:R-:W-:-:S05]  /*1c60*/  IMAD.SHL.U32 R0, R3, 0x200000, RZ ;  /* 0x0020000003007824 */ /* 0x000fca00078e00ff */
[----:B------:R-:W-:-:S07]  /*1c70*/  LOP3.LUT R0, R5, R0, R6, 0xfe, !PT ;  /* 0x0000000005007212 */ /* 0x000fce00078efe06 */
.L_x_7445:
[----:B------:R-:W-:Y:S05]  /*1c80*/  BSYNC B0 ;  /* 0x0000000000007941 */ /* 0x000fea0003800000 */
.L_x_7444:
[----:B------:R-:W-:-:S04]  /*1c90*/  FMUL.FTZ R0, R0, 1 ;  /* 0x3f80000000007820 */ /* 0x000fc80000410000 */
[----:B------:R1:W2:Y:S01]  /*1ca0*/  F2F.F64.F32 R40, R0 ;  /* 0x0000000000287310 */ /* 0x0002a20000201800 */
[----:B------:R-:W-:Y:S05]  /*1cb0*/  BRA `(.L_x_7425) ;  /* 0x0000000000a47947 */ /* 0x000fea0003800000 */
.L_x_7437:
        /* <DEDUP_REMOVED lines=14> */
.L_x_7451:
[----:B------:R-:W-:Y:S05]  /*1da0*/  BSYNC B0 ;  /* 0x0000000000007941 */ /* 0x000fea0003800000 */
.L_x_7450:
[----:B------:R-:W-:-:S04]  /*1db0*/  FMUL.FTZ R0, R0, 1 ;  /* 0x3f80000000007820 */ /* 0x000fc80000410000 */
[----:B------:R1:W2:Y:S01]  /*1dc0*/  F2F.F64.F32 R40, R0 ;  /* 0x0000000000287310 */ /* 0x0002a20000201800 */
[----:B------:R-:W-:Y:S05]  /*1dd0*/  BRA `(.L_x_7425) ;  /* 0x00000000005c7947 */ /* 0x000fea0003800000 */
.L_x_7424:
        /* <DEDUP_REMOVED lines=15> */
[----:B0-23-5:R-:W-:Y:S05]  /*1ed0*/  CALL.ABS.NOINC R14 ;  /* 0x000000000e007343 */ /* 0x02dfea0003c00000 */
.L_x_7452:
[----:B------:R-:W-:Y:S01]  /*1ee0*/  CS2R R40, SRZ ;  /* 0x0000000000287805 */ /* 0x000fe2000001ff00 */
[----:B------:R-:W-:Y:S06]  /*1ef0*/  BRA `(.L_x_7425) ;  /* 0x0000000000147947 */ /* 0x000fec0003800000 */
.L_x_7449:
[----:B------:R-:W2:Y:S02]  /*1f00*/  LDG.E.64 R40, desc[UR36][R4.64] ;  /* 0x0000002404287981 */ /* 0x000ea4000c1e1b00 */
[----:B--2---:R-:W1:Y:S01]  /*1f10*/  I2F.F64.U64 R40, R40 ;  /* 0x0000002800287312 */ /* 0x004e620000301800 */
[----:B------:R-:W-:Y:S05]  /*1f20*/  BRA `(.L_x_7425) ;  /* 0x0000000000087947 */ /* 0x000fea0003800000 */
.L_x_7448:
[----:B------:R-:W2:Y:S02]  /*1f30*/  LDG.E R4, desc[UR36][R4.64] ;  /* 0x0000002404047981 */ /* 0x000ea4000c1e1900 */
[----:B--2---:R1:W2:Y:S02]  /*1f40*/  I2F.F64.U32 R40, R4 ;  /* 0x0000000400287312 */ /* 0x0042a40000201800 */
.L_x_7425:
[----:B-1--4-:R-:W1:Y:S01]  /*1f50*/  LDC.64 R4, c[0x0][0x230] ;  /* 0x00008c00ff047b82 */ /* 0x012e620000000a00 */
        /* <DEDUP_REMOVED lines=16> */
[----:B----4-:R0:W1:Y:S01]  /*2060*/  I2F.F64.S16 R30, R4 ;  /* 0x00000004001e7312 */ /* 0x0100620000101c00 */
[----:B------:R-:W-:Y:S05]  /*2070*/  BRA `(.L_x_7458) ;  /* 0x0000000c007c7947 */ /* 0x000fea0003800000 */
.L_x_7456:
[----:B------:R-:W4:Y:S02]  /*2080*/  LDG.E.U8 R4, desc[UR36][R4.64] ;  /* 0x0000002404047981 */ /* 0x000f24000c1e1100 */
[----:B----4-:R0:W1:Y:S01]  /*2090*/  I2F.F64.U16 R30, R4 ;  /* 0x00000004001e7312 */ /* 0x0100620000101800 */
[----:B------:R-:W-:Y:S05]  /*20a0*/  BRA `(.L_x_7458) ;  /* 0x0000000c00707947 */ /* 0x000fea0003800000 */
.L_x_7455:
        /* <DEDUP_REMOVED lines=9> */
.L_x_7460:
[----:B------:R-:W4:Y:S02]  /*2140*/  LDG.E R4, desc[UR36][R4.64] ;  /* 0x0000002404047981 */ /* 0x000f24000c1e1900 */
[----:B----4-:R0:W1:Y:S01]  /*2150*/  I2F.F64 R30, R4 ;  /* 0x00000004001e7312 */ /* 0x0100620000201c00 */
[----:B------:R-:W-:Y:S05]  /*2160*/  BRA `(.L_x_7458) ;  /* 0x0000000c00407947 */ /* 0x000fea0003800000 */
.L_x_7459:
[----:B------:R-:W4:Y:S02]  /*2170*/  LDG.E.U16 R4, desc[UR36][R4.64] ;  /* 0x0000002404047981 */ /* 0x000f24000c1e1500 */
[----:B----4-:R0:W1:Y:S01]  /*2180*/  I2F.F64.S16 R30, R4 ;  /* 0x00000004001e7312 */ /* 0x0100620000101c00 */
[----:B------:R-:W-:Y:S05]  /*2190*/  BRA `(.L_x_7458) ;  /* 0x0000000c00347947 */ /* 0x000fea0003800000 */
.L_x_7454:
        /* <DEDUP_REMOVED lines=8> */
[----:B------:R-:W4:Y:S01]  /*2220*/  F2F.F64.F32 R30, R30 ;  /* 0x0000001e001e7310 */ /* 0x000f220000201800 */
[----:B------:R-:W-:Y:S05]  /*2230*/  BRA `(.L_x_7458) ;  /* 0x0000000c000c7947 */ /* 0x000fea0003800000 */
.L_x_7462:
[----:B------:R-:W4:Y:S02]  /*2240*/  LDG.E.U16 R0, desc[UR36][R4.64] ;  /* 0x0000002404007981 */ /* 0x000f24000c1e1500 */
[----:B----4-:R-:W-:-:S05]  /*2250*/  HADD2.F32 R0, -RZ, R0.H0_H0 ;  /* 0x20000000ff007230 */ /* 0x010fca0000004100 */
[----:B------:R-:W-:-:S04]  /*2260*/  FMUL.FTZ R0, R0, 1 ;  /* 0x3f80000000007820 */ /* 0x000fc80000410000 */
[----:B------:R0:W1:Y:S01]  /*2270*/  F2F.F64.F32 R30, R0 ;  /* 0x00000000001e7310 */ /* 0x0000620000201800 */
[----:B------:R-:W-:Y:S05]  /*2280*/  BRA `(.L_x_7458) ;  /* 0x0000000800f87947 */ /* 0x000fea0003800000 */
.L_x_7461:
        /* <DEDUP_REMOVED lines=10> */
.L_x_7464:
[----:B------:R-:W4:Y:S02]  /*2330*/  LDG.E.U16 R4, desc[UR36][R4.64] ;  /* 0x0000002404047981 */ /* 0x000f24000c1e1500 */
[----:B----4-:R-:W-:-:S05]  /*2340*/  HADD2.F32 R0, -RZ, R4.H0_H0 ;  /* 0x20000004ff007230 */ /* 0x010fca0000004100 */
[----:B------:R-:W-:-:S04]  /*2350*/  FMUL.FTZ R0, R0, 1 ;  /* 0x3f80000000007820 */ /* 0x000fc80000410000 */
[----:B------:R0:W1:Y:S01]  /*2360*/  F2F.F64.F32 R30, R0 ;  /* 0x00000000001e7310 */ /* 0x0000620000201800 */
[----:B------:R-:W-:Y:S05]  /*2370*/  BRA `(.L_x_7458) ;  /* 0x0000000800bc7947 */ /* 0x000fea0003800000 */
.L_x_7463:
[----:B------:R0:W5:Y:S01]  /*2380*/  LDG.E.64 R30, desc[UR36][R4.64] ;  /* 0x00000024041e7981 */ /* 0x000162000c1e1b00 */
[----:B------:R-:W-:Y:S05]  /*2390*/  BRA `(.L_x_7458) ;  /* 0x0000000800b47947 */ /* 0x000fea0003800000 */
.L_x_7453:
        /* <DEDUP_REMOVED lines=13> */
.L_x_7467:
[----:B------:R0:W5:Y:S01]  /*2470*/  LDG.E.64 R30, desc[UR36][R4.64] ;  /* 0x00000024041e7981 */ /* 0x000162000c1e1b00 */
[----:B------:R-:W-:Y:S05]  /*2480*/  BRA `(.L_x_7458) ;  /* 0x0000000800787947 */ /* 0x000fea0003800000 */
.L_x_7466:
        /* <DEDUP_REMOVED lines=28> */
.L_x_7469:
        /* <DEDUP_REMOVED lines=15> */
.L_x_7468:
[----:B------:R-:W4:Y:S02]  /*2740*/  LDG.E.U16 R0, desc[UR36][R4.64] ;  /* 0x0000002404007981 */ /* 0x000f24000c1e1500 */
[----:B----4-:R-:W-:-:S04]  /*2750*/  IMAD.U32 R0, R0, 0x10000, RZ ;  /* 0x0001000000007824 */ /* 0x010fc800078e00ff */
[----:B------:R-:W-:-:S04]  /*2760*/  FMUL.FTZ R0, R0, 1 ;  /* 0x3f80000000007820 */ /* 0x000fc80000410000 */
[----:B------:R0:W1:Y:S01]  /*2770*/  F2F.F64.F32 R30, R0 ;  /* 0x00000000001e7310 */ /* 0x0000620000201800 */
[----:B------:R-:W-:Y:S05]  /*2780*/  BRA `(.L_x_7458) ;  /* 0x0000000400b87947 */ /* 0x000fea0003800000 */
.L_x_7465:
        /* <DEDUP_REMOVED lines=9> */
[----:B----4-:R0:W1:Y:S01]  /*2820*/  I2F.F64.U16 R30, R4 ;  /* 0x00000004001e7312 */ /* 0x0100620000101800 */
[----:B------:R-:W-:Y:S05]  /*2830*/  BRA `(.L_x_7458) ;  /* 0x00000004008c7947 */ /* 0x000fea0003800000 */
.L_x_7472:
        /* <DEDUP_REMOVED lines=21> */
.L_x_7476:
[----:B------:R-:W-:Y:S05]  /*2990*/  BSYNC B1 ;  /* 0x0000000000017941 */ /* 0x000fea0003800000 */
.L_x_7475:
[----:B------:R-:W-:Y:S01]  /*29a0*/  LEA R5, R0, 0x3b800000, 0x17 ;  /* 0x3b80000000057811 */ /* 0x000fe200078eb8ff */
[----:B------:R-:W-:-:S05]  /*29b0*/  IMAD.SHL.U32 R0, R3, 0x100000, RZ ;  /* 0x0010000003007824 */ /* 0x000fca00078e00ff */
[----:B------:R-:W-:-:S07]  /*29c0*/  LOP3.LUT R0, R5, R0, R6, 0xfe, !PT ;  /* 0x0000000005007212 */ /* 0x000fce00078efe06 */
.L_x_7474:
[----:B------:R-:W-:Y:S05]  /*29d0*/  BSYNC B0 ;  /* 0x0000000000007941 */ /* 0x000fea0003800000 */
.L_x_7473:
[----:B------:R-:W-:-:S04]  /*29e0*/  FMUL.FTZ R0, R0, 1 ;  /* 0x3f80000000007820 */ /* 0x000fc80000410000 */
[----:B------:R0:W1:Y:S01]  /*29f0*/  F2F.F64.F32 R30, R0 ;  /* 0x00000000001e7310 */ /* 0x0000620000201800 */
[----:B------:R-:W-:Y:S05]  /*2a00*/  BRA `(.L_x_7458) ;  /* 0x0000000400187947 */ /* 0x000fea0003800000 */
.L_x_7471:
        /* <DEDUP_REMOVED lines=21> */
.L_x_7480:
[----:B------:R-:W-:Y:S05]  /*2b60*/  BSYNC B1 ;  /* 0x0000000000017941 */ /* 0x000fea0003800000 */
.L_x_7479:
[----:B------:R-:W-:Y:S01]  /*2b70*/  LEA R5, R0, 0x37800000, 0x17 ;  /* 0x3780000000057811 */ /* 0x000fe200078eb8ff */
[----:B------:R-:W-:-:S05]  /*2b80*/  IMAD.SHL.U32 R0, R3, 0x200000, RZ ;  /* 0x0020000003007824 */ /* 0x000fca00078e00ff */
[----:B------:R-:W-:-:S07]  /*2b90*/  LOP3.LUT R0, R5, R0, R6, 0xfe, !PT ;  /* 0x0000000005007212 */ /* 0x000fce00078efe06 */
.L_x_7478:
[----:B------:R-:W-:Y:S05]  /*2ba0*/  BSYNC B0 ;  /* 0x0000000000007941 */ /* 0x000fea0003800000 */
.L_x_7477:
[----:B------:R-:W-:-:S04]  /*2bb0*/  FMUL.FTZ R0, R0, 1 ;  /* 0x3f80000000007820 */ /* 0x000fc80000410000 */
[----:B------:R0:W1:Y:S01]  /*2bc0*/  F2F.F64.F32 R30, R0 ;  /* 0x00000000001e7310 */ /* 0x0000620000201800 */
[----:B------:R-:W-:Y:S05]  /*2bd0*/  BRA `(.L_x_7458) ;  /* 0x0000000000a47947 */ /* 0x000fea0003800000 */
.L_x_7470:
        /* <DEDUP_REMOVED lines=14> */
.L_x_7484:
[----:B------:R-:W-:Y:S05]  /*2cc0*/  BSYNC B0 ;  /* 0x0000000000007941 */ /* 0x000fea0003800000 */
.L_x_7483:
[----:B------:R-:W-:-:S04]  /*2cd0*/  FMUL.FTZ R0, R0, 1 ;  /* 0x3f80000000007820 */ /* 0x000fc80000410000 */
[----:B------:R0:W1:Y:S01]  /*2ce0*/  F2F.F64.F32 R30, R0 ;  /* 0x00000000001e7310 */ /* 0x0000620000201800 */
[----:B------:R-:W-:Y:S05]  /*2cf0*/  BRA `(.L_x_7458) ;  /* 0x00000000005c7947 */ /* 0x000fea0003800000 */
.L_x_7457:
        /* <DEDUP_REMOVED lines=15> */
[----:B-123-5:R-:W-:Y:S05]  /*2df0*/  CALL.ABS.NOINC R14 ;  /* 0x000000000e007343 */ /* 0x02efea0003c00000 */
.L_x_7485:
[----:B------:R-:W-:Y:S01]  /*2e00*/  CS2R R30, SRZ ;  /* 0x00000000001e7805 */ /* 0x000fe2000001ff00 */
[----:B------:R-:W-:Y:S06]  /*2e10*/  BRA `(.L_x_7458) ;  /* 0x0000000000147947 */ /* 0x000fec0003800000 */
.L_x_7482:
[----:B------:R-:W4:Y:S02]  /*2e20*/  LDG.E.64 R30, desc[UR36][R4.64] ;  /* 0x00000024041e7981 */ /* 0x000f24000c1e1b00 */
[----:B----4-:R-:W0:Y:S01]  /*2e30*/  I2F.F64.U64 R30, R30 ;  /* 0x0000001e001e7312 */ /* 0x010e220000301800 */
[----:B------:R-:W-:Y:S05]  /*2e40*/  BRA `(.L_x_7458) ;  /* 0x0000000000087947 */ /* 0x000fea0003800000 */
.L_x_7481:
[----:B------:R-:W4:Y:S02]  /*2e50*/  LDG.E R4, desc[UR36][R4.64] ;  /* 0x0000002404047981 */ /* 0x000f24000c1e1900 */
[----:B----4-:R0:W1:Y:S02]  /*2e60*/  I2F.F64.U32 R30, R4 ;  /* 0x00000004001e7312 */ /* 0x0100640000201800 */
.L_x_7458:
[----:B------:R-:W-:-:S07]  /*2e70*/  VIADD R43, R43, 0x80 ;  /* 0x000000802b2b7836 */ /* 0x000fce0000000000 */
.L_x_7386:
[----:B------:R-:W-:Y:S05]  /*2e80*/  BSYNC B6 ;  /* 0x0000000000067941 */ /* 0x000fea0003800000 */
.L_x_7385:
[----:B------:R-:W-:Y:S01]  /*2e90*/  ISETP.GE.AND P0, PT, R43, R2, PT ;  /* 0x000000022b00720c */ /* 0x000fe20003f06270 */
[----:B------:R-:W-:Y:S01]  /*2ea0*/  BSSY B6, `(.L_x_7486) ;  /* 0x00002dc000067945 */ /* 0x000fe20003800000 */
[----:B------:R-:W-:Y:S02]  /*2eb0*/  CS2R R36, SRZ ;  /* 0x0000000000247805 */ /* 0x000fe4000001ff00 */
[----:B------:R-:W-:-:S09]  /*2ec0*/  CS2R R34, SRZ ;  /* 0x0000000000227805 */ /* 0x000fd2000001ff00 */
        /* <DEDUP_REMOVED lines=21> */
.L_x_7491:
[----:B------:R-:W2:Y:S02]  /*3020*/  LDG.E.U8 R4, desc[UR36][R4.64] ;  /* 0x0000002404047981 */ /* 0x000ea4000c1e1100 */
[----:B--2---:R0:W2:Y:S01]  /*3030*/  I2F.F64.U16 R38, R4 ;  /* 0x0000000400267312 */ /* 0x0040a20000101800 */
[----:B------:R-:W-:Y:S05]  /*3040*/  BRA `(.L_x_7493) ;  /* 0x0000000c00707947 */ /* 0x000fea0003800000 */
.L_x_7490:
        /* <DEDUP_REMOVED lines=9> */
.L_x_7495:
[----:B------:R-:W2:Y:S02]  /*30e0*/  LDG.E R4, desc[UR36][R4.64] ;  /* 0x0000002404047981 */ /* 0x000ea4000c1e1900 */
[----:B--2---:R0:W2:Y:S01]  /*30f0*/  I2F.F64 R38, R4 ;  /* 0x0000000400267312 */ /* 0x0040a20000201c00 */
[----:B------:R-:W-:Y:S05]  /*3100*/  BRA `(.L_x_7493) ;  /* 0x0000000c00407947 */ /* 0x000fea0003800000 */
.L_x_7494:
[----:B------:R-:W2:Y:S02]  /*3110*/  LDG.E.U16 R4, desc[UR36][R4.64] ;  /* 0x0000002404047981 */ /* 0x000ea4000c1e1500 */
[----:B--2---:R0:W2:Y:S01]  /*3120*/  I2F.F64.S16 R38, R4 ;  /* 0x0000000400267312 */ /* 0x0040a20000101c00 */
[----:B------:R-:W-:Y:S05]  /*3130*/  BRA `(.L_x_7493) ;  /* 0x0000000c00347947 */ /* 0x000fea0003800000 */
.L_x_7489:
        /* <DEDUP_REMOVED lines=10> */
.L_x_7497:
[----:B------:R-:W2:Y:S02]  /*31e0*/  LDG.E.U16 R0, desc[UR36][R4.64] ;  /* 0x0000002404007981 */ /* 0x000ea4000c1e1500 */
[----:B--2---:R-:W-:-:S05]  /*31f0*/  HADD2.F32 R0, -RZ, R0.H0_H0 ;  /* 0x20000000ff007230 */ /* 0x004fca0000004100 */
[----:B------:R-:W-:-:S04]  /*3200*/  FMUL.FTZ R0, R0, 1 ;  /* 0x3f80000000007820 */ /* 0x000fc80000410000 */
[----:B------:R0:W2:Y:S01]  /*3210*/  F2F.F64.F32 R38, R0 ;  /* 0x0000000000267310 */ /* 0x0000a20000201800 */
[----:B------:R-:W-:Y:S05]  /*3220*/  BRA `(.L_x_7493) ;  /* 0x0000000800f87947 */ /* 0x000fea0003800000 */
.L_x_7496:
        /* <DEDUP_REMOVED lines=10> */
.L_x_7499:
[----:B------:R-:W2:Y:S02]  /*32d0*/  LDG.E.U16 R4, desc[UR36][R4.64] ;  /* 0x0000002404047981 */ /* 0x000ea4000c1e1500 */
[----:B--2---:R-:W-:-:S05]  /*32e0*/  HADD2.F32 R0, -RZ, R4.H0_H0 ;  /* 0x20000004ff007230 */ /* 0x004fca0000004100 */
[----:B------:R-:W-:-:S04]  /*32f0*/  FMUL.FTZ R0, R0, 1 ;  /* 0x3f80000000007820 */ /* 0x000fc80000410000 */
[----:B------:R0:W2:Y:S01]  /*3300*/  F2F.F64.F32 R38, R0 ;  /* 0x0000000000267310 */ /* 0x0000a20000201800 */
[----:B------:R-:W-:Y:S05]  /*3310*/  BRA `(.L_x_7493) ;  /* 0x0000000800bc7947 */ /* 0x000fea0003800000 */
.L_x_7498:
[----:B------:R0:W5:Y:S01]  /*3320*/  LDG.E.64 R38, desc[UR36][R4.64] ;  /* 0x0000002404267981 */ /* 0x000162000c1e1b00 */
[----:B------:R-:W-:Y:S05]  /*3330*/  BRA `(.L_x_7493) ;  /* 0x0000000800b47947 */ /* 0x000fea0003800000 */
.L_x_7488:
        /* <DEDUP_REMOVED lines=13> */
.L_x_7502:
[----:B------:R0:W5:Y:S01]  /*3410*/  LDG.E.64 R38, desc[UR36][R4.64] ;  /* 0x0000002404267981 */ /* 0x000162000c1e1b00 */
[----:B------:R-:W-:Y:S05]  /*3420*/  BRA `(.L_x_7493) ;  /* 0x0000000800787947 */ /* 0x000fea0003800000 */
.L_x_7501:
        /* <DEDUP_REMOVED lines=28> */
.L_x_7504:
        /* <DEDUP_REMOVED lines=15> */
.L_x_7503:
[----:B------:R-:W2:Y:S02]  /*36e0*/  LDG.E.U16 R0, desc[UR36][R4.64] ;  /* 0x0000002404007981 */ /* 0x000ea4000c1e1500 */
[----:B--2---:R-:W-:-:S04]  /*36f0*/  IMAD.U32 R0, R0, 0x10000, RZ ;  /* 0x0001000000007824 */ /* 0x004fc800078e00ff */
[----:B------:R-:W-:-:S04]  /*3700*/  FMUL.FTZ R0, R0, 1 ;  /* 0x3f80000000007820 */ /* 0x000fc80000410000 */
[----:B------:R0:W2:Y:S01]  /*3710*/  F2F.F64.F32 R38, R0 ;  /* 0x0000000000267310 */ /* 0x0000a20000201800 */
[----:B------:R-:W-:Y:S05]  /*3720*/  BRA `(.L_x_7493) ;  /* 0x0000000400b87947 */ /* 0x000fea0003800000 */
.L_x_7500:
        /* <DEDUP_REMOVED lines=11> */
.L_x_7507:
        /* <DEDUP_REMOVED lines=21> */
.L_x_7511:
[----:B------:R-:W-:Y:S05]  /*3930*/  BSYNC B1 ;  /* 0x0000000000017941 */ /* 0x000fea0003800000 */
.L_x_7510:
[----:B------:R-:W-:Y:S01]  /*3940*/  LEA R5, R0, 0x3b800000, 0x17 ;  /* 0x3b80000000057811 */ /* 0x000fe200078eb8ff */
[----:B------:R-:W-:-:S05]  /*3950*/  IMAD.SHL.U32 R0, R3, 0x100000, RZ ;  /* 0x0010000003007824 */ /* 0x000fca00078e00ff */
[----:B------:R-:W-:-:S07]  /*3960*/  LOP3.LUT R0, R5, R0, R6, 0xfe, !PT ;  /* 0x0000000005007212 */ /* 0x000fce00078efe06 */
.L_x_7509:
[----:B------:R-:W-:Y:S05]  /*3970*/  BSYNC B0 ;  /* 0x0000000000007941 */ /* 0x000fea0003800000 */
.L_x_7508:
[----:B------:R-:W-:-:S04]  /*3980*/  FMUL.FTZ R0, R0, 1 ;  /* 0x3f80000000007820 */ /* 0x000fc80000410000 */
[----:B------:R0:W2:Y:S01]  /*3990*/  F2F.F64.F32 R38, R0 ;  /* 0x0000000000267310 */ /* 0x0000a20000201800 */
[----:B------:R-:W-:Y:S05]  /*39a0*/  BRA `(.L_x_7493) ;  /* 0x0000000400187947 */ /* 0x000fea0003800000 */
.L_x_7506:
        /* <DEDUP_REMOVED lines=21> */
.L_x_7515:
[----:B------:R-:W-:Y:S05]  /*3b00*/  BSYNC B1 ;  /* 0x0000000000017941 */ /* 0x000fea0003800000 */
.L_x_7514:
[----:B------:R-:W-:Y:S01]  /*3b10*/  LEA R5, R0, 0x37800000, 0x17 ;  /* 0x3780000000057811 */ /* 0x000fe200078eb8ff */
[----:B------:R-:W-:-:S05]  /*3b20*/  IMAD.SHL.U32 R0, R3, 0x200000, RZ ;  /* 0x0020000003007824 */ /* 0x000fca00078e00ff */
[----:B------:R-:W-:-:S07]  /*3b30*/  LOP3.LUT R0, R5, R0, R6, 0xfe, !PT ;  /* 0x0000000005007212 */ /* 0x000fce00078efe06 */
.L_x_7513:
[----:B------:R-:W-:Y:S05]  /*3b40*/  BSYNC B0 ;  /* 0x0000000000007941 */ /* 0x000fea0003800000 */
.L_x_7512:
[----:B------:R-:W-:-:S04]  /*3b50*/  FMUL.FTZ R0, R0, 1 ;  /* 0x3f80000000007820 */ /* 0x000fc80000410000 */
[----:B------:R0:W2:Y:S01]  /*3b60*/  F2F.F64.F32 R38, R0 ;  /* 0x0000000000267310 */ /* 0x0000a20000201800 */
[----:B------:R-:W-:Y:S05]  /*3b70*/  BRA `(.L_x_7493) ;  /* 0x0000000000a47947 */ /* 0x000fea0003800000 */
.L_x_7505:
        /* <DEDUP_REMOVED lines=14> */
.L_x_7519:
[----:B------:R-:W-:Y:S05]  /*3c60*/  BSYNC B0 ;  /* 0x0000000000007941 */ /* 0x000fea0003800000 */
.L_x_7518:
[----:B------:R-:W-:-:S04]  /*3c70*/  FMUL.FTZ R0, R0, 1 ;  /* 0x3f80000000007820 */ /* 0x000fc80000410000 */
[----:B------:R0:W2:Y:S01]  /*3c80*/  F2F.F64.F32 R38, R0 ;  /* 0x0000000000267310 */ /* 0x0000a20000201800 */
[----:B------:R-:W-:Y:S05]  /*3c90*/  BRA `(.L_x_7493) ;  /* 0x00000000005c7947 */ /* 0x000fea0003800000 */
.L_x_7492:
        /* <DEDUP_REMOVED lines=16> */
.L_x_7520:
[----:B------:R-:W-:Y:S01]  /*3da0*/  CS2R R38, SRZ ;  /* 0x0000000000267805 */ /* 0x000fe2000001ff00 */
[----:B------:R-:W-:Y:S06]  /*3db0*/  BRA `(.L_x_7493) ;  /* 0x0000000000147947 */ /* 0x000fec0003800000 */
.L_x_7517:
[----:B------:R-:W2:Y:S02]  /*3dc0*/  LDG.E.64 R38, desc[UR36][R4.64] ;  /* 0x0000002404267981 */ /* 0x000ea4000c1e1b00 */
[----:B--2---:R-:W0:Y:S01]  /*3dd0*/  I2F.F64.U64 R38, R38 ;  /* 0x0000002600267312 */ /* 0x004e220000301800 */
[----:B------:R-:W-:Y:S05]  /*3de0*/  BRA `(.L_x_7493) ;  /* 0x0000000000087947 */ /* 0x000fea0003800000 */
.L_x_7516:
[----:B------:R-:W2:Y:S02]  /*3df0*/  LDG.E R4, desc[UR36][R4.64] ;  /* 0x0000002404047981 */ /* 0x000ea4000c1e1900 */
[----:B--2---:R0:W2:Y:S02]  /*3e00*/  I2F.F64.U32 R38, R4 ;  /* 0x0000000400267312 */ /* 0x0040a40000201800 */
.L_x_7493:
[----:B0-----:R-:W0:Y:S01]  /*3e10*/  LDC.64 R4, c[0x0][0x228] ;  /* 0x00008a00ff047b82 */ /* 0x001e220000000a00 */
[----:B----4-:R-:W-:Y:S01]  /*3e20*/  PRMT R0, R24, 0x9910, RZ ;  /* 0x0000991018007816 */ /* 0x010fe200000000ff */
        /* <DEDUP_REMOVED lines=15> */
[----:B----4-:R0:W4:Y:S01]  /*3f20*/  I2F.F64.S16 R36, R4 ;  /* 0x0000000400247312 */ /* 0x0101220000101c00 */
[----:B------:R-:W-:Y:S05]  /*3f30*/  BRA `(.L_x_7526) ;  /* 0x0000000c007c7947 */ /* 0x000fea0003800000 */
.L_x_7524:
[----:B------:R-:W4:Y:S02]  /*3f40*/  LDG.E.U8 R4, desc[UR36][R4.64] ;  /* 0x0000002404047981 */ /* 0x000f24000c1e1100 */
[----:B----4-:R0:W4:Y:S01]  /*3f50*/  I2F.F64.U16 R36, R4 ;  /* 0x0000000400247312 */ /* 0x0101220000101800 */
[----:B------:R-:W-:Y:S05]  /*3f60*/  BRA `(.L_x_7526) ;  /* 0x0000000c00707947 */ /* 0x000fea0003800000 */
.L_x_7523:
        /* <DEDUP_REMOVED lines=9> */
.L_x_7528:
[----:B------:R-:W4:Y:S02]  /*4000*/  LDG.E R4, desc[UR36][R4.64] ;  /* 0x0000002404047981 */ /* 0x000f24000c1e1900 */
[----:B----4-:R0:W4:Y:S01]  /*4010*/  I2F.F64 R36, R4 ;  /* 0x0000000400247312 */ /* 0x0101220000201c00 */
[----:B------:R-:W-:Y:S05]  /*4020*/  BRA `(.L_x_7526) ;  /* 0x0000000c00407947 */ /* 0x000fea0003800000 */
.L_x_7527:
[----:B------:R-:W4:Y:S02]  /*4030*/  LDG.E.U16 R4, desc[UR36][R4.64] ;  /* 0x0000002404047981 */ /* 0x000f24000c1e1500 */
[----:B----4-:R0:W4:Y:S01]  /*4040*/  I2F.F64.S16 R36, R4 ;  /* 0x0000000400247312 */ /* 0x0101220000101c00 */
[----:B------:R-:W-:Y:S05]  /*4050*/  BRA `(.L_x_7526) ;  /* 0x0000000c00347947 */ /* 0x000fea0003800000 */
.L_x_7522:
        /* <DEDUP_REMOVED lines=10> */
.L_x_7530:
[----:B------:R-:W4:Y:S02]  /*4100*/  LDG.E.U16 R0, desc[UR36][R4.64] ;  /* 0x0000002404007981 */ /* 0x000f24000c1e1500 */
[----:B----4-:R-:W-:-:S05]  /*4110*/  HADD2.F32 R0, -RZ, R0.H0_H0 ;  /* 0x20000000ff007230 */ /* 0x010fca0000004100 */
[----:B------:R-:W-:-:S04]  /*4120*/  FMUL.FTZ R0, R0, 1 ;  /* 0x3f80000000007820 */ /* 0x000fc80000410000 */
[----:B------:R0:W4:Y:S01]  /*4130*/  F2F.F64.F32 R36, R0 ;  /* 0x0000000000247310 */ /* 0x0001220000201800 */
[----:B------:R-:W-:Y:S05]  /*4140*/  BRA `(.L_x_7526) ;  /* 0x0000000800f87947 */ /* 0x000fea0003800000 */
.L_x_7529:
        /* <DEDUP_REMOVED lines=10> */
.L_x_7532:
[----:B------:R-:W4:Y:S02]  /*41f0*/  LDG.E.U16 R4, desc[UR36][R4.64] ;  /* 0x0000002404047981 */ /* 0x000f24000c1e1500 */
[----:B----4-:R-:W-:-:S05]  /*4200*/  HADD2.F32 R0, -RZ, R4.H0_H0 ;  /* 0x20000004ff007230 */ /* 0x010fca0000004100 */
[----:B------:R-:W-:-:S04]  /*4210*/  FMUL.FTZ R0, R0, 1 ;  /* 0x3f80000000007820 */ /* 0x000fc80000410000 */
[----:B------:R0:W4:Y:S01]  /*4220*/  F2F.F64.F32 R36, R0 ;  /* 0x0000000000247310 */ /* 0x0001220000201800 */
[----:B------:R-:W-:Y:S05]  /*4230*/  BRA `(.L_x_7526) ;  /* 0x0000000800bc7947 */ /* 0x000fea0003800000 */
.L_x_7531:
[----:B------:R0:W5:Y:S01]  /*4240*/  LDG.E.64 R36, desc[UR36][R4.64] ;  /* 0x0000002404247981 */ /* 0x000162000c1e1b00 */
[----:B------:R-:W-:Y:S05]  /*4250*/  BRA `(.L_x_7526) ;  /* 0x0000000800b47947 */ /* 0x000fea0003800000 */
.L_x_7521:
        /* <DEDUP_REMOVED lines=13> */
.L_x_7535:
[----:B------:R0:W5:Y:S01]  /*4330*/  LDG.E.64 R36, desc[UR36][R4.64] ;  /* 0x0000002404247981 */ /* 0x000162000c1e1b00 */
[----:B------:R-:W-:Y:S05]  /*4340*/  BRA `(.L_x_7526) ;  /* 0x0000000800787947 */ /* 0x000fea0003800000 */
.L_x_7534:
        /* <DEDUP_REMOVED lines=28> */
.L_x_7537:
        /* <DEDUP_REMOVED lines=13> */
[----:B------:R0:W4:Y:S01]  /*45e0*/  F2F.F64.F32 R36, R0 ;  /* 0x0000000000247310 */ /* 0x0001220000201800 */
[----:B------:R-:W-:Y:S05]  /*45f0*/  BRA `(.L_x_7526) ;  /* 0x0000000400cc7947 */ /* 0x000fea0003800000 */
.L_x_7536:
[----:B------:R-:W4:Y:S02]  /*4600*/  LDG.E.U16 R0, desc[UR36][R4.64] ;  /* 0x0000002404007981 */ /* 0x000f24000c1e1500 */
[----:B----4-:R-:W-:-:S04]  /*4610*/  IMAD.U32 R0, R0, 0x10000, RZ ;  /* 0x0001000000007824 */ /* 0x010fc800078e00ff */
[----:B------:R-:W-:-:S04]  /*4620*/  FMUL.FTZ R0, R0, 1 ;  /* 0x3f80000000007820 */ /* 0x000fc80000410000 */
[----:B------:R0:W4:Y:S01]  /*4630*/  F2F.F64.F32 R36, R0 ;  /* 0x0000000000247310 */ /* 0x0001220000201800 */
[----:B------:R-:W-:Y:S05]  /*4640*/  BRA `(.L_x_7526) ;  /* 0x0000000400b87947 */ /* 0x000fea0003800000 */
.L_x_7533:
        /* <DEDUP_REMOVED lines=9> */
[----:B----4-:R0:W4:Y:S01]  /*46e0*/  I2F.F64.U16 R36, R4 ;  /* 0x0000000400247312 */ /* 0x0101220000101800 */
[----:B------:R-:W-:Y:S05]  /*46f0*/  BRA `(.L_x_7526) ;  /* 0x00000004008c7947 */ /* 0x000fea0003800000 */
.L_x_7540:
        /* <DEDUP_REMOVED lines=21> */
.L_x_7544:
[----:B------:R-:W-:Y:S05]  /*4850*/  BSYNC B1 ;  /* 0x0000000000017941 */ /* 0x000fea0003800000 */
.L_x_7543:
[----:B------:R-:W-:Y:S01]  /*4860*/  LEA R5, R0, 0x3b800000, 0x17 ;  /* 0x3b80000000057811 */ /* 0x000fe200078eb8ff */
[----:B------:R-:W-:-:S05]  /*4870*/  IMAD.SHL.U32 R0, R3, 0x100000, RZ ;  /* 0x0010000003007824 */ /* 0x000fca00078e00ff */
[----:B------:R-:W-:-:S07]  /*4880*/  LOP3.LUT R0, R5, R0, R6, 0xfe, !PT ;  /* 0x0000000005007212 */ /* 0x000fce00078efe06 */
.L_x_7542:
[----:B------:R-:W-:Y:S05]  /*4890*/  BSYNC B0 ;  /* 0x0000000000007941 */ /* 0x000fea0003800000 */
.L_x_7541:
[----:B------:R-:W-:-:S04]  /*48a0*/  FMUL.FTZ R0, R0, 1 ;  /* 0x3f80000000007820 */ /* 0x000fc80000410000 */
[----:B------:R0:W4:Y:S01]  /*48b0*/  F2F.F64.F32 R36, R0 ;  /* 0x0000000000247310 */ /* 0x0001220000201800 */
[----:B------:R-:W-:Y:S05]  /*48c0*/  BRA `(.L_x_7526) ;  /* 0x0000000400187947 */ /* 0x000fea0003800000 */
.L_x_7539:
        /* <DEDUP_REMOVED lines=21> */
.L_x_7548:
[----:B------:R-:W-:Y:S05]  /*4a20*/  BSYNC B1 ;  /* 0x0000000000017941 */ /* 0x000fea0003800000 */
.L_x_7547:
[----:B------:R-:W-:Y:S01]  /*4a30*/  LEA R5, R0, 0x37800000, 0x17 ;  /* 0x3780000000057811 */ /* 0x000fe200078eb8ff */
[----:B------:R-:W-:-:S05]  /*4a40*/  IMAD.SHL.U32 R0, R3, 0x200000, RZ ;  /* 0x0020000003007824 */ /* 0x000fca00078e00ff */
[----:B------:R-:W-:-:S07]  /*4a50*/  LOP3.LUT R0, R5, R0, R6, 0xfe, !PT ;  /* 0x0000000005007212 */ /* 0x000fce00078efe06 */
.L_x_7546:
[----:B------:R-:W-:Y:S05]  /*4a60*/  BSYNC B0 ;  /* 0x0000000000007941 */ /* 0x000fea0003800000 */
.L_x_7545:
[----:B------:R-:W-:-:S04]  /*4a70*/  FMUL.FTZ R0, R0, 1 ;  /* 0x3f80000000007820 */ /* 0x000fc80000410000 */
[----:B------:R0:W4:Y:S01]  /*4a80*/  F2F.F64.F32 R36, R0 ;  /* 0x0000000000247310 */ /* 0x0001220000201800 */
[----:B------:R-:W-:Y:S05]  /*4a90*/  BRA `(.L_x_7526) ;  /* 0x0000000000a47947 */ /* 0x000fea0003800000 */
.L_x_7538:
        /* <DEDUP_REMOVED lines=14> */
.L_x_7552:
[----:B------:R-:W-:Y:S05]  /*4b80*/  BSYNC B0 ;  /* 0x0000000000007941 */ /* 0x000fea0003800000 */
.L_x_7551:
[----:B------:R-:W-:-:S04]  /*4b90*/  FMUL.FTZ R0, R0, 1 ;  /* 0x3f80000000007820 */ /* 0x000fc80000410000 */
[----:B------:R0:W4:Y:S01]  /*4ba0*/  F2F.F64.F32 R36, R0 ;  /* 0x0000000000247310 */ /* 0x0001220000201800 */
[----:B------:R-:W-:Y:S05]  /*4bb0*/  BRA `(.L_x_7526) ;  /* 0x00000000005c7947 */ /* 0x000fea0003800000 */
.L_x_7525:
        /* <DEDUP_REMOVED lines=16> */
.L_x_7553:
[----:B------:R-:W-:Y:S01]  /*4cc0*/  CS2R R36, SRZ ;  /* 0x0000000000247805 */ /* 0x000fe2000001ff00 */
[----:B------:R-:W-:Y:S06]  /*4cd0*/  BRA `(.L_x_7526) ;  /* 0x0000000000147947 */ /* 0x000fec0003800000 */
.L_x_7550:
[----:B------:R-:W4:Y:S02]  /*4ce0*/  LDG.E.64 R36, desc[UR36][R4.64] ;  /* 0x0000002404247981 */ /* 0x000f24000c1e1b00 */
[----:B----4-:R-:W0:Y:S01]  /*4cf0*/  I2F.F64.U64 R36, R36 ;  /* 0x0000002400247312 */ /* 0x010e220000301800 */
[----:B------:R-:W-:Y:S05]  /*4d00*/  BRA `(.L_x_7526) ;  /* 0x0000000000087947 */ /* 0x000fea0003800000 */
.L_x_7549:
[----:B------:R-:W4:Y:S02]  /*4d10*/  LDG.E R4, desc[UR36][R4.64] ;  /* 0x0000002404047981 */ /* 0x000f24000c1e1900 */
[----:B----4-:R0:W4:Y:S02]  /*4d20*/  I2F.F64.U32 R36, R4 ;  /* 0x0000000400247312 */ /* 0x0101240000201800 */
.L_x_7526:
        /* <DEDUP_REMOVED lines=19> */
.L_x_7557:
[----:B------:R-:W2:Y:S02]  /*4e60*/  LDG.E.U8 R4, desc[UR36][R4.64] ;  /* 0x0000002404047981 */ /* 0x000ea4000c1e1100 */
[----:B--2---:R0:W2:Y:S01]  /*4e70*/  I2F.F64.U16 R34, R4 ;  /* 0x0000000400227312 */ /* 0x0040a20000101800 */
[----:B------:R-:W-:Y:S05]  /*4e80*/  BRA `(.L_x_7559) ;  /* 0x0000000c00707947 */ /* 0x000fea0003800000 */
.L_x_7556:
        /* <DEDUP_REMOVED lines=9> */
.L_x_7561:
[----:B------:R-:W2:Y:S02]  /*4f20*/  LDG.E R4, desc[UR36][R4.64] ;  /* 0x0000002404047981 */ /* 0x000ea4000c1e1900 */
[----:B--2---:R0:W2:Y:S01]  /*4f30*/  I2F.F64 R34, R4 ;  /* 0x0000000400227312 */ /* 0x0040a20000201c00 */
[----:B------:R-:W-:Y:S05]  /*4f40*/  BRA `(.L_x_7559) ;  /* 0x0000000c00407947 */ /* 0x000fea0003800000 */
.L_x_7560:
[----:B------:R-:W2:Y:S02]  /*4f50*/  LDG.E.U16 R4, desc[UR36][R4.64] ;  /* 0x0000002404047981 */ /* 0x000ea4000c1e1500 */
[----:B--2---:R0:W2:Y:S01]  /*4f60*/  I2F.F64.S16 R34, R4 ;  /* 0x0000000400227312 */ /* 0x0040a20000101c00 */
[----:B------:R-:W-:Y:S05]  /*4f70*/  BRA `(.L_x_7559) ;  /* 0x0000000c00347947 */ /* 0x000fea0003800000 */
.L_x_7555:
        /* <DEDUP_REMOVED lines=10> */
.L_x_7563:
[----:B------:R-:W2:Y:S02]  /*5020*/  LDG.E.U16 R0, desc[UR36][R4.64] ;  /* 0x0000002404007981 */ /* 0x000ea4000c1e1500 */
[----:B--2---:R-:W-:-:S05]  /*5030*/  HADD2.F32 R0, -RZ, R0.H0_H0 ;  /* 0x20000000ff007230 */ /* 0x004fca0000004100 */
[----:B------:R-:W-:-:S04]  /*5040*/  FMUL.FTZ R0, R0, 1 ;  /* 0x3f80000000007820 */ /* 0x000fc80000410000 */
[----:B------:R0:W2:Y:S01]  /*5050*/  F2F.F64.F32 R34, R0 ;  /* 0x0000000000227310 */ /* 0x0000a20000201800 */
[----:B------:R-:W-:Y:S05]  /*5060*/  BRA `(.L_x_7559) ;  /* 0x0000000800f87947 */ /* 0x000fea0003800000 */
.L_x_7562:
        /* <DEDUP_REMOVED lines=10> */
.L_x_7565:
[----:B------:R-:W2:Y:S02]  /*5110*/  LDG.E.U16 R4, desc[UR36][R4.64] ;  /* 0x0000002404047981 */ /* 0x000ea4000c1e1500 */
[----:B--2---:R-:W-:-:S05]  /*5120*/  HADD2.F32 R0, -RZ, R4.H0_H0 ;  /* 0x20000004ff007230 */ /* 0x004fca0000004100 */
[----:B------:R-:W-:-:S04]  /*5130*/  FMUL.FTZ R0, R0, 1 ;  /* 0x3f80000000007820 */ /* 0x000fc80000410000 */
[----:B------:R0:W2:Y:S01]  /*5140*/  F2F.F64.F32 R34, R0 ;  /* 0x0000000000227310 */ /* 0x0000a20000201800 */
[----:B------:R-:W-:Y:S05]  /*5150*/  BRA `(.L_x_7559) ;  /* 0x0000000800bc7947 */ /* 0x000fea0003800000 */
.L_x_7564:
[----:B------:R0:W5:Y:S01]  /*5160*/  LDG.E.64 R34, desc[UR36][R4.64] ;  /* 0x0000002404227981 */ /* 0x000162000c1e1b00 */
[----:B------:R-:W-:Y:S05]  /*5170*/  BRA `(.L_x_7559) ;  /* 0x0000000800b47947 */ /* 0x000fea0003800000 */
.L_x_7554:
        /* <DEDUP_REMOVED lines=13> */
.L_x_7568:
[----:B------:R0:W5:Y:S01]  /*5250*/  LDG.E.64 R34, desc[UR36][R4.64] ;  /* 0x0000002404227981 */ /* 0x000162000c1e1b00 */
[----:B------:R-:W-:Y:S05]  /*5260*/  BRA `(.L_x_7559) ;  /* 0x0000000800787947 */ /* 0x000fea0003800000 */
.L_x_7567:
        /* <DEDUP_REMOVED lines=28> */
.L_x_7570:
        /* <DEDUP_REMOVED lines=15> */
.L_x_7569:
[----:B------:R-:W2:Y:S02]  /*5520*/  LDG.E.U16 R0, desc[UR36][R4.64] ;  /* 0x0000002404007981 */ /* 0x000ea4000c1e1500 */
[----:B--2---:R-:W-:-:S04]  /*5530*/  IMAD.U32 R0, R0, 0x10000, RZ ;  /* 0x0001000000007824 */ /* 0x004fc800078e00ff */
[----:B------:R-:W-:-:S04]  /*5540*/  FMUL.FTZ R0, R0, 1 ;  /* 0x3f80000000007820 */ /* 0x000fc80000410000 */
[----:B------:R0:W2:Y:S01]  /*5550*/  F2F.F64.F32 R34, R0 ;  /* 0x0000000000227310 */ /* 0x0000a20000201800 */
[----:B------:R-:W-:Y:S05]  /*5560*/  BRA `(.L_x_7559) ;  /* 0x0000000400b87947 */ /* 0x000fea0003800000 */
.L_x_7566:
        /* <DEDUP_REMOVED lines=11> */
.L_x_7573:
        /* <DEDUP_REMOVED lines=21> */
.L_x_7577:
[----:B------:R-:W-:Y:S05]  /*5770*/  BSYNC B1 ;  /* 0x0000000000017941 */ /* 0x000fea0003800000 */
.L_x_7576:
[----:B------:R-:W-:Y:S01]  /*5780*/  LEA R5, R0, 0x3b800000, 0x17 ;  /* 0x3b80000000057811 */ /* 0x000fe200078eb8ff */
[----:B------:R-:W-:-:S05]  /*5790*/  IMAD.SHL.U32 R0, R3, 0x100000, RZ ;  /* 0x0010000003007824 */ /* 0x000fca00078e00ff */
[----:B------:R-:W-:-:S07]  /*57a0*/  LOP3.LUT R0, R5, R0, R6, 0xfe, !PT ;  /* 0x0000000005007212 */ /* 0x000fce00078efe06 */
.L_x_7575:
[----:B------:R-:W-:Y:S05]  /*57b0*/  BSYNC B0 ;  /* 0x0000000000007941 */ /* 0x000fea0003800000 */
.L_x_7574:
[----:B------:R-:W-:-:S04]  /*57c0*/  FMUL.FTZ R0, R0, 1 ;  /* 0x3f80000000007820 */ /* 0x000fc80000410000 */
[----:B------:R0:W2:Y:S01]  /*57d0*/  F2F.F64.F32 R34, R0 ;  /* 0x0000000000227310 */ /* 0x0000a20000201800 */
[----:B------:R-:W-:Y:S05]  /*57e0*/  BRA `(.L_x_7559) ;  /* 0x0000000400187947 */ /* 0x000fea0003800000 */
.L_x_7572:
        /* <DEDUP_REMOVED lines=21> */
.L_x_7581:
[----:B------:R-:W-:Y:S05]  /*5940*/  BSYNC B1 ;  /* 0x0000000000017941 */ /* 0x000fea0003800000 */
.L_x_7580:
[----:B------:R-:W-:Y:S01]  /*5950*/  LEA R5, R0, 0x37800000, 0x17 ;  /* 0x3780000000057811 */ /* 0x000fe200078eb8ff */
[----:B------:R-:W-:-:S05]  /*5960*/  IMAD.SHL.U32 R0, R3, 0x200000, RZ ;  /* 0x0020000003007824 */ /* 0x000fca00078e00ff */
[----:B------:R-:W-:-:S07]  /*5970*/  LOP3.LUT R0, R5, R0, R6, 0xfe, !PT ;  /* 0x0000000005007212 */ /* 0x000fce00078efe06 */
.L_x_7579:
[----:B------:R-:W-:Y:S05]  /*5980*/  BSYNC B0 ;  /* 0x0000000000007941 */ /* 0x000fea0003800000 */
.L_x_7578:
[----:B------:R-:W-:-:S04]  /*5990*/  FMUL.FTZ R0, R0, 1 ;  /* 0x3f80000000007820 */ /* 0x000fc80000410000 */
[----:B------:R0:W2:Y:S01]  /*59a0*/  F2F.F64.F32 R34, R0 ;  /* 0x0000000000227310 */ /* 0x0000a20000201800 */
[----:B------:R-:W-:Y:S05]  /*59b0*/  BRA `(.L_x_7559) ;  /* 0x0000000000a47947 */ /* 0x000fea0003800000 */
.L_x_7571:
        /* <DEDUP_REMOVED lines=14> */
.L_x_7585:
[----:B------:R-:W-:Y:S05]  /*5aa0*/  BSYNC B0 ;  /* 0x0000000000007941 */ /* 0x000fea0003800000 */
.L_x_7584:
[----:B------:R-:W-:-:S04]  /*5ab0*/  FMUL.FTZ R0, R0, 1 ;  /* 0x3f80000000007820 */ /* 0x000fc80000410000 */
[----:B------:R0:W2:Y:S01]  /*5ac0*/  F2F.F64.F32 R34, R0 ;  /* 0x0000000000227310 */ /* 0x0000a20000201800 */
[----:B------:R-:W-:Y:S05]  /*5ad0*/  BRA `(.L_x_7559) ;  /* 0x00000000005c7947 */ /* 0x000fea0003800000 */
.L_x_7558:
        /* <DEDUP_REMOVED lines=16> */
.L_x_7586:
[----:B------:R-:W-:Y:S01]  /*5be0*/  CS2R R34, SRZ ;  /* 0x0000000000227805 */ /* 0x000fe2000001ff00 */
[----:B------:R-:W-:Y:S06]  /*5bf0*/  BRA `(.L_x_7559) ;  /* 0x0000000000147947 */ /* 0x000fec0003800000 */
.L_x_7583:
[----:B------:R-:W2:Y:S02]  /*5c00*/  LDG.E.64 R34, desc[UR36][R4.64] ;  /* 0x0000002404227981 */ /* 0x000ea4000c1e1b00 */
[----:B--2---:R-:W0:Y:S01]  /*5c10*/  I2F.F64.U64 R34, R34 ;  /* 0x0000002200227312 */ /* 0x004e220000301800 */
[----:B------:R-:W-:Y:S05]  /*5c20*/  BRA `(.L_x_7559) ;  /* 0x0000000000087947 */ /* 0x000fea0003800000 */
.L_x_7582:
[----:B------:R-:W2:Y:S02]  /*5c30*/  LDG.E R4, desc[UR36][R4.64] ;  /* 0x0000002404047981 */ /* 0x000ea4000c1e1900 */
[----:B--2---:R0:W2:Y:S02]  /*5c40*/  I2F.F64.U32 R34, R4 ;  /* 0x0000000400227312 */ /* 0x0040a40000201800 */
.L_x_7559:
[----:B------:R-:W-:-:S07]  /*5c50*/  VIADD R43, R43, 0x80 ;  /* 0x000000802b2b7836 */ /* 0x000fce0000000000 */
.L_x_7487:
[----:B------:R-:W-:Y:S05]  /*5c60*/  BSYNC B6 ;  /* 0x0000000000067941 */ /* 0x000fea0003800000 */
.L_x_7486:
[----:B------:R-:W-:Y:S01]  /*5c70*/  ISETP.GE.AND P0, PT, R43, R2, PT ;  /* 0x000000022b00720c */ /* 0x000fe20003f06270 */
[----:B------:R-:W-:Y:S01]  /*5c80*/  BSSY B6, `(.L_x_7587) ;  /* 0x00002de000067945 */ /* 0x000fe20003800000 */
[----:B------:R-:W-:Y:S02]  /*5c90*/  CS2R R28, SRZ ;  /* 0x00000000001c7805 */ /* 0x000fe4000001ff00 */
[----:B------:R-:W-:Y:S02]  /*5ca0*/  CS2R R16, SRZ ;  /* 0x0000000000107805 */ /* 0x000fe4000001ff00 */
[----:B------:R-:W-:Y:S02]  /*5cb0*/  CS2R R18, SRZ ;  /* 0x0000000000127805 */ /* 0x000fe4000001ff00 */
[----:B------:R-:W-:-:S05]  /*5cc0*/  CS2R R22, SRZ ;  /* 0x0000000000167805 */ /* 0x000fca000001ff00 */
        /* <DEDUP_REMOVED lines=21> */
.L_x_7592:
[----:B------:R-:W2:Y:S02]  /*5e20*/  LDG.E.U8 R4, desc[UR36][R4.64] ;  /* 0x0000002404047981 */ /* 0x000ea4000c1e1100 */
[----:B--2---:R0:W2:Y:S01]  /*5e30*/  I2F.F64.U16 R16, R4 ;  /* 0x0000000400107312 */ /* 0x0040a20000101800 */
[----:B------:R-:W-:Y:S05]  /*5e40*/  BRA `(.L_x_7594) ;  /* 0x0000000c00707947 */ /* 0x000fea0003800000 */
.L_x_7591:
        /* <DEDUP_REMOVED lines=9> */
.L_x_7596:
[----:B------:R-:W2:Y:S02]  /*5ee0*/  LDG.E R4, desc[UR36][R4.64] ;  /* 0x0000002404047981 */ /* 0x000ea4000c1e1900 */
[----:B--2---:R0:W2:Y:S01]  /*5ef0*/  I2F.F64 R16, R4 ;  /* 0x0000000400107312 */ /* 0x0040a20000201c00 */
[----:B------:R-:W-:Y:S05]  /*5f00*/  BRA `(.L_x_7594) ;  /* 0x0000000c00407947 */ /* 0x000fea0003800000 */
.L_x_7595:
[----:B------:R-:W2:Y:S02]  /*5f10*/  LDG.E.U16 R4, desc[UR36][R4.64] ;  /* 0x0000002404047981 */ /* 0x000ea4000c1e1500 */
[----:B--2---:R0:W2:Y:S01]  /*5f20*/  I2F.F64.S16 R16, R4 ;  /* 0x0000000400107312 */ /* 0x0040a20000101c00 */
[----:B------:R-:W-:Y:S05]  /*5f30*/  BRA `(.L_x_7594) ;  /* 0x0000000c00347947 */ /* 0x000fea0003800000 */
.L_x_7590:
        /* <DEDUP_REMOVED lines=10> */
.L_x_7598:
[----:B------:R-:W2:Y:S02]  /*5fe0*/  LDG.E.U16 R0, desc[UR36][R4.64] ;  /* 0x0000002404007981 */ /* 0x000ea4000c1e1500 */
[----:B--2---:R-:W-:-:S05]  /*5ff0*/  HADD2.F32 R0, -RZ, R0.H0_H0 ;  /* 0x20000000ff007230 */ /* 0x004fca0000004100 */
[----:B------:R-:W-:-:S04]  /*6000*/  FMUL.FTZ R0, R0, 1 ;  /* 0x3f80000000007820 */ /* 0x000fc80000410000 */
[----:B------:R0:W2:Y:S01]  /*6010*/  F2F.F64.F32 R16, R0 ;  /* 0x0000000000107310 */ /* 0x0000a20000201800 */
[----:B------:R-:W-:Y:S05]  /*6020*/  BRA `(.L_x_7594) ;  /* 0x0000000800f87947 */ /* 0x000fea0003800000 */
.L_x_7597:
        /* <DEDUP_REMOVED lines=10> */
.L_x_7600:
[----:B------:R-:W2:Y:S02]  /*60d0*/  LDG.E.U16 R4, desc[UR36][R4.64] ;  /* 0x0000002404047981 */ /* 0x000ea4000c1e1500 */
[----:B--2---:R-:W-:-:S05]  /*60e0*/  HADD2.F32 R0, -RZ, R4.H0_H0 ;  /* 0x20000004ff007230 */ /* 0x004fca0000004100 */
[----:B------:R-:W-:-:S04]  /*60f0*/  FMUL.FTZ R0, R0, 1 ;  /* 0x3f80000000007820 */ /* 0x000fc80000410000 */
[----:B------:R0:W2:Y:S01]  /*6100*/  F2F.F64.F32 R16, R0 ;  /* 0x0000000000107310 */ /* 0x0000a20000201800 */
[----:B------:R-:W-:Y:S05]  /*6110*/  BRA `(.L_x_7594) ;  /* 0x0000000800bc7947 */ /* 0x000fea0003800000 */
.L_x_7599:
[----:B------:R0:W5:Y:S01]  /*6120*/  LDG.E.64 R16, desc[UR36][R4.64] ;  /* 0x0000002404107981 */ /* 0x000162000c1e1b00 */
[----:B------:R-:W-:Y:S05]  /*6130*/  BRA `(.L_x_7594) ;  /* 0x0000000800b47947 */ /* 0x000fea0003800000 */
.L_x_7589:
        /* <DEDUP_REMOVED lines=13> */
.L_x_7603:
[----:B------:R0:W5:Y:S01]  /*6210*/  LDG.E.64 R16, desc[UR36][R4.64] ;  /* 0x0000002404107981 */ /* 0x000162000c1e1b00 */
[----:B------:R-:W-:Y:S05]  /*6220*/  BRA `(.L_x_7594) ;  /* 0x0000000800787947 */ /* 0x000fea0003800000 */
.L_x_7602:
        /* <DEDUP_REMOVED lines=28> */
.L_x_7605:
        /* <DEDUP_REMOVED lines=15> */
.L_x_7604:
[----:B------:R-:W2:Y:S02]  /*64e0*/  LDG.E.U16 R0, desc[UR36][R4.64] ;  /* 0x0000002404007981 */ /* 0x000ea4000c1e1500 */
[----:B--2---:R-:W-:-:S04]  /*64f0*/  IMAD.U32 R0, R0, 0x10000, RZ ;  /* 0x0001000000007824 */ /* 0x004fc800078e00ff */
[----:B------:R-:W-:-:S04]  /*6500*/  FMUL.FTZ R0, R0, 1 ;  /* 0x3f80000000007820 */ /* 0x000fc80000410000 */
[----:B------:R0:W2:Y:S01]  /*6510*/  F2F.F64.F32 R16, R0 ;  /* 0x0000000000107310 */ /* 0x0000a20000201800 */
[----:B------:R-:W-:Y:S05]  /*6520*/  BRA `(.L_x_7594) ;  /* 0x0000000400b87947 */ /* 0x000fea0003800000 */
.L_x_7601:
        /* <DEDUP_REMOVED lines=11> */
.L_x_7608:
        /* <DEDUP_REMOVED lines=21> */
.L_x_7612:
[----:B------:R-:W-:Y:S05]  /*6730*/  BSYNC B1 ;  /* 0x0000000000017941 */ /* 0x000fea0003800000 */
.L_x_7611:
[----:B------:R-:W-:Y:S01]  /*6740*/  LEA R5, R0, 0x3b800000, 0x17 ;  /* 0x3b80000000057811 */ /* 0x000fe200078eb8ff */
[----:B------:R-:W-:-:S05]  /*6750*/  IMAD.SHL.U32 R0, R3, 0x100000, RZ ;  /* 0x0010000003007824 */ /* 0x000fca00078e00ff */
[----:B------:R-:W-:-:S07]  /*6760*/  LOP3.LUT R0, R5, R0, R6, 0xfe, !PT ;  /* 0x0000000005007212 */ /* 0x000fce00078efe06 */
.L_x_7610:
[----:B------:R-:W-:Y:S05]  /*6770*/  BSYNC B0 ;  /* 0x0000000000007941 */ /* 0x000fea0003800000 */
.L_x_7609:
[----:B------:R-:W-:-:S04]  /*6780*/  FMUL.FTZ R0, R0, 1 ;  /* 0x3f80000000007820 */ /* 0x000fc80000410000 */
[----:B------:R0:W2:Y:S01]  /*6790*/  F2F.F64.F32 R16, R0 ;  /* 0x0000000000107310 */ /* 0x0000a20000201800 */
[----:B------:R-:W-:Y:S05]  /*67a0*/  BRA `(.L_x_7594) ;  /* 0x0000000400187947 */ /* 0x000fea0003800000 */
.L_x_7607:
        /* <DEDUP_REMOVED lines=21> */
.L_x_7616:
[----:B------:R-:W-:Y:S05]  /*6900*/  BSYNC B1 ;  /* 0x0000000000017941 */ /* 0x000fea0003800000 */
.L_x_7615:
[----:B------:R-:W-:Y:S01]  /*6910*/  LEA R5, R0, 0x37800000, 0x17 ;  /* 0x3780000000057811 */ /* 0x000fe200078eb8ff */
[----:B------:R-:W-:-:S05]  /*6920*/  IMAD.SHL.U32 R0, R3, 0x200000, RZ ;  /* 0x0020000003007824 */ /* 0x000fca00078e00ff */
[----:B------:R-:W-:-:S07]  /*6930*/  LOP3.LUT R0, R5, R0, R6, 0xfe, !PT ;  /* 0x0000000005007212 */ /* 0x000fce00078efe06 */
.L_x_7614:
[----:B------:R-:W-:Y:S05]  /*6940*/  BSYNC B0 ;  /* 0x0000000000007941 */ /* 0x000fea0003800000 */
.L_x_7613:
[----:B------:R-:W-:-:S04]  /*6950*/  FMUL.FTZ R0, R0, 1 ;  /* 0x3f80000000007820 */ /* 0x000fc80000410000 */
[----:B------:R0:W2:Y:S01]  /*6960*/  F2F.F64.F32 R16, R0 ;  /* 0x0000000000107310 */ /* 0x0000a20000201800 */
[----:B------:R-:W-:Y:S05]  /*6970*/  BRA `(.L_x_7594) ;  /* 0x0000000000a47947 */ /* 0x000fea0003800000 */
.L_x_7606:
        /* <DEDUP_REMOVED lines=14> */
.L_x_7620:
[----:B------:R-:W-:Y:S05]  /*6a60*/  BSYNC B0 ;  /* 0x0000000000007941 */ /* 0x000fea0003800000 */
.L_x_7619:
[----:B------:R-:W-:-:S04]  /*6a70*/  FMUL.FTZ R0, R0, 1 ;  /* 0x3f80000000007820 */ /* 0x000fc80000410000 */
[----:B------:R0:W2:Y:S01]  /*6a80*/  F2F.F64.F32 R16, R0 ;  /* 0x0000000000107310 */ /* 0x0000a20000201800 */
[----:B------:R-:W-:Y:S05]  /*6a90*/  BRA `(.L_x_7594) ;  /* 0x00000000005c7947 */ /* 0x000fea0003800000 */
.L_x_7593:
        /* <DEDUP_REMOVED lines=16> */
.L_x_7621:
[----:B------:R-:W-:Y:S01]  /*6ba0*/  CS2R R16, SRZ ;  /* 0x0000000000107805 */ /* 0x000fe2000001ff00 */
[----:B------:R-:W-:Y:S06]  /*6bb0*/  BRA `(.L_x_7594) ;  /* 0x0000000000147947 */ /* 0x000fec0003800000 */
.L_x_7618:
[----:B------:R-:W2:Y:S02]  /*6bc0*/  LDG.E.64 R16, desc[UR36][R4.64] ;  /* 0x0000002404107981 */ /* 0x000ea4000c1e1b00 */
[----:B--2---:R-:W0:Y:S01]  /*6bd0*/  I2F.F64.U64 R16, R16 ;  /* 0x0000001000107312 */ /* 0x004e220000301800 */
[----:B------:R-:W-:Y:S05]  /*6be0*/  BRA `(.L_x_7594) ;  /* 0x0000000000087947 */ /* 0x000fea0003800000 */
.L_x_7617:
[----:B------:R-:W2:Y:S02]  /*6bf0*/  LDG.E R4, desc[UR36][R4.64] ;  /* 0x0000002404047981 */ /* 0x000ea4000c1e1900 */
[----:B--2---:R0:W2:Y:S02]  /*6c00*/  I2F.F64.U32 R16, R4 ;  /* 0x0000000400107312 */ /* 0x0040a40000201800 */
.L_x_7594:
        /* <DEDUP_REMOVED lines=19> */
.L_x_7625:
[----:B------:R-:W4:Y:S02]  /*6d40*/  LDG.E.U8 R4, desc[UR36][R4.64] ;  /* 0x0000002404047981 */ /* 0x000f24000c1e1100 */
[----:B----4-:R0:W4:Y:S01]  /*6d50*/  I2F.F64.U16 R18, R4 ;  /* 0x0000000400127312 */ /* 0x0101220000101800 */
[----:B------:R-:W-:Y:S05]  /*6d60*/  BRA `(.L_x_7627) ;  /* 0x0000000c00707947 */ /* 0x000fea0003800000 */
.L_x_7624:
        /* <DEDUP_REMOVED lines=9> */
.L_x_7629:
[----:B------:R-:W4:Y:S02]  /*6e00*/  LDG.E R4, desc[UR36][R4.64] ;  /* 0x0000002404047981 */ /* 0x000f24000c1e1900 */
[----:B----4-:R0:W4:Y:S01]  /*6e10*/  I2F.F64 R18, R4 ;  /* 0x0000000400127312 */ /* 0x0101220000201c00 */
[----:B------:R-:W-:Y:S05]  /*6e20*/  BRA `(.L_x_7627) ;  /* 0x0000000c00407947 */ /* 0x000fea0003800000 */
.L_x_7628:
[----:B------:R-:W4:Y:S02]  /*6e30*/  LDG.E.U16 R4, desc[UR36][R4.64] ;  /* 0x0000002404047981 */ /* 0x000f24000c1e1500 */
[----:B----4-:R0:W4:Y:S01]  /*6e40*/  I2F.F64.S16 R18, R4 ;  /* 0x0000000400127312 */ /* 0x0101220000101c00 */
[----:B------:R-:W-:Y:S05]  /*6e50*/  BRA `(.L_x_7627) ;  /* 0x0000000c00347947 */ /* 0x000fea0003800000 */
.L_x_7623:
        /* <DEDUP_REMOVED lines=10> */
.L_x_7631:
[----:B------:R-:W4:Y:S02]  /*6f00*/  LDG.E.U16 R0, desc[UR36][R4.64] ;  /* 0x0000002404007981 */ /* 0x000f24000c1e1500 */
[----:B----4-:R-:W-:-:S05]  /*6f10*/  HADD2.F32 R0, -RZ, R0.H0_H0 ;  /* 0x20000000ff007230 */ /* 0x010fca0000004100 */
[----:B------:R-:W-:-:S04]  /*6f20*/  FMUL.FTZ R0, R0, 1 ;  /* 0x3f80000000007820 */ /* 0x000fc80000410000 */
[----:B------:R0:W4:Y:S01]  /*6f30*/  F2F.F64.F32 R18, R0 ;  /* 0x0000000000127310 */ /* 0x0001220000201800 */
[----:B------:R-:W-:Y:S05]  /*6f40*/  BRA `(.L_x_7627) ;  /* 0x0000000800f87947 */ /* 0x000fea0003800000 */
.L_x_7630:
        /* <DEDUP_REMOVED lines=10> */
.L_x_7633:
[----:B------:R-:W4:Y:S02]  /*6ff0*/  LDG.E.U16 R4, desc[UR36][R4.64] ;  /* 0x0000002404047981 */ /* 0x000f24000c1e1500 */
[----:B----4-:R-:W-:-:S05]  /*7000*/  HADD2.F32 R0, -RZ, R4.H0_H0 ;  /* 0x20000004ff007230 */ /* 0x010fca0000004100 */
[----:B------:R-:W-:-:S04]  /*7010*/  FMUL.FTZ R0, R0, 1 ;  /* 0x3f80000000007820 */ /* 0x000fc80000410000 */
[----:B------:R0:W4:Y:S01]  /*7020*/  F2F.F64.F32 R18, R0 ;  /* 0x0000000000127310 */ /* 0x0001220000201800 */
[----:B------:R-:W-:Y:S05]  /*7030*/  BRA `(.L_x_7627) ;  /* 0x0000000800bc7947 */ /* 0x000fea0003800000 */
.L_x_7632:
[----:B------:R0:W5:Y:S01]  /*7040*/  LDG.E.64 R18, desc[UR36][R4.64] ;  /* 0x0000002404127981 */ /* 0x000162000c1e1b00 */
[----:B------:R-:W-:Y:S05]  /*7050*/  BRA `(.L_x_7627) ;  /* 0x0000000800b47947 */ /* 0x000fea0003800000 */
.L_x_7622:
        /* <DEDUP_REMOVED lines=13> */
.L_x_7636:
[----:B------:R0:W5:Y:S01]  /*7130*/  LDG.E.64 R18, desc[UR36][R4.64] ;  /* 0x0000002404127981 */ /* 0x000162000c1e1b00 */
[----:B------:R-:W-:Y:S05]  /*7140*/  BRA `(.L_x_7627) ;  /* 0x0000000800787947 */ /* 0x000fea0003800000 */
.L_x_7635:
        /* <DEDUP_REMOVED lines=28> */
.L_x_7638:
        /* <DEDUP_REMOVED lines=15> */
.L_x_7637:
[----:B------:R-:W4:Y:S02]  /*7400*/  LDG.E.U16 R0, desc[UR36][R4.64] ;  /* 0x0000002404007981 */ /* 0x000f24000c1e1500 */
[----:B----4-:R-:W-:-:S04]  /*7410*/  IMAD.U32 R0, R0, 0x10000, RZ ;  /* 0x0001000000007824 */ /* 0x010fc800078e00ff */
[----:B------:R-:W-:-:S04]  /*7420*/  FMUL.FTZ R0, R0, 1 ;  /* 0x3f80000000007820 */ /* 0x000fc80000410000 */
[----:B------:R0:W4:Y:S01]  /*7430*/  F2F.F64.F32 R18, R0 ;  /* 0x0000000000127310 */ /* 0x0001220000201800 */
[----:B------:R-:W-:Y:S05]  /*7440*/  BRA `(.L_x_7627) ;  /* 0x0000000400b87947 */ /* 0x000fea0003800000 */
.L_x_7634:
        /* <DEDUP_REMOVED lines=11> */
.L_x_7641:
        /* <DEDUP_REMOVED lines=21> */
.L_x_7645:
[----:B------:R-:W-:Y:S05]  /*7650*/  BSYNC B1 ;  /* 0x0000000000017941 */ /* 0x000fea0003800000 */
.L_x_7644:
[----:B------:R-:W-:Y:S01]  /*7660*/  LEA R5, R0, 0x3b800000, 0x17 ;  /* 0x3b80000000057811 */ /* 0x000fe200078eb8ff */
[----:B------:R-:W-:-:S05]  /*7670*/  IMAD.SHL.U32 R0, R3, 0x100000, RZ ;  /* 0x0010000003007824 */ /* 0x000fca00078e00ff */
[----:B------:R-:W-:-:S07]  /*7680*/  LOP3.LUT R0, R5, R0, R6, 0xfe, !PT ;  /* 0x0000000005007212 */ /* 0x000fce00078efe06 */
.L_x_7643:
[----:B------:R-:W-:Y:S05]  /*7690*/  BSYNC B0 ;  /* 0x0000000000007941 */ /* 0x000fea0003800000 */
.L_x_7642:
[----:B------:R-:W-:-:S04]  /*76a0*/  FMUL.FTZ R0, R0, 1 ;  /* 0x3f80000000007820 */ /* 0x000fc80000410000 */
[----:B------:R0:W4:Y:S01]  /*76b0*/  F2F.F64.F32 R18, R0 ;  /* 0x0000000000127310 */ /* 0x0001220000201800 */
[----:B------:R-:W-:Y:S05]  /*76c0*/  BRA `(.L_x_7627) ;  /* 0x0000000400187947 */ /* 0x000fea0003800000 */
.L_x_7640:
        /* <DEDUP_REMOVED lines=21> */
.L_x_7649:
[----:B------:R-:W-:Y:S05]  /*7820*/  BSYNC B1 ;  /* 0x0000000000017941 */ /* 0x000fea0003800000 */
.L_x_7648:
[----:B------:R-:W-:Y:S01]  /*7830*/  LEA R5, R0, 0x37800000, 0x17 ;  /* 0x3780000000057811 */ /* 0x000fe200078eb8ff */
[----:B------:R-:W-:-:S05]  /*7840*/  IMAD.SHL.U32 R0, R3, 0x200000, RZ ;  /* 0x0020000003007824 */ /* 0x000fca00078e00ff */
[----:B------:R-:W-:-:S07]  /*7850*/  LOP3.LUT R0, R5, R0, R6, 0xfe, !PT ;  /* 0x0000000005007212 */ /* 0x000fce00078efe06 */
.L_x_7647:
[----:B------:R-:W-:Y:S05]  /*7860*/  BSYNC B0 ;  /* 0x0000000000007941 */ /* 0x000fea0003800000 */
.L_x_7646:
[----:B------:R-:W-:-:S04]  /*7870*/  FMUL.FTZ R0, R0, 1 ;  /* 0x3f80000000007820 */ /* 0x000fc80000410000 */
[----:B------:R0:W4:Y:S01]  /*7880*/  F2F.F64.F32 R18, R0 ;  /* 0x0000000000127310 */ /* 0x0001220000201800 */
[----:B------:R-:W-:Y:S05]  /*7890*/  BRA `(.L_x_7627) ;  /* 0x0000000000a47947 */ /* 0x000fea0003800000 */
.L_x_7639:
        /* <DEDUP_REMOVED lines=14> */
.L_x_7653:
[----:B------:R-:W-:Y:S05]  /*7980*/  BSYNC B0 ;  /* 0x0000000000007941 */ /* 0x000fea0003800000 */
.L_x_7652:
[----:B------:R-:W-:-:S04]  /*7990*/  FMUL.FTZ R0, R0, 1 ;  /* 0x3f80000000007820 */ /* 0x000fc80000410000 */
[----:B------:R0:W4:Y:S01]  /*79a0*/  F2F.F64.F32 R18, R0 ;  /* 0x0000000000127310 */ /* 0x0001220000201800 */
[----:B------:R-:W-:Y:S05]  /*79b0*/  BRA `(.L_x_7627) ;  /* 0x00000000005c7947 */ /* 0x000fea0003800000 */
.L_x_7626:
        /* <DEDUP_REMOVED lines=16> */
.L_x_7654:
[----:B------:R-:W-:Y:S01]  /*7ac0*/  CS2R R18, SRZ ;  /* 0x0000000000127805 */ /* 0x000fe2000001ff00 */
[----:B------:R-:W-:Y:S06]  /*7ad0*/  BRA `(.L_x_7627) ;  /* 0x0000000000147947 */ /* 0x000fec0003800000 */
.L_x_7651:
[----:B------:R-:W4:Y:S02]  /*7ae0*/  LDG.E.64 R18, desc[UR36][R4.64] ;  /* 0x0000002404127981 */ /* 0x000f24000c1e1b00 */
[----:B----4-:R-:W0:Y:S01]  /*7af0*/  I2F.F64.U64 R18, R18 ;  /* 0x0000001200127312 */ /* 0x010e220000301800 */
[----:B------:R-:W-:Y:S05]  /*7b00*/  BRA `(.L_x_7627) ;  /* 0x0000000000087947 */ /* 0x000fea0003800000 */
.L_x_7650:
[----:B------:R-:W4:Y:S02]  /*7b10*/  LDG.E R4, desc[UR36][R4.64] ;  /* 0x0000002404047981 */ /* 0x000f24000c1e1900 */
[----:B----4-:R0:W4:Y:S02]  /*7b20*/  I2F.F64.U32 R18, R4 ;  /* 0x0000000400127312 */ /* 0x0101240000201800 */
.L_x_7627:
        /* <DEDUP_REMOVED lines=19> */
.L_x_7658:
[----:B------:R-:W2:Y:S02]  /*7c60*/  LDG.E.U8 R4, desc[UR36][R4.64] ;  /* 0x0000002404047981 */ /* 0x000ea4000c1e1100 */
[----:B--2---:R0:W2:Y:S01]  /*7c70*/  I2F.F64.U16 R22, R4 ;  /* 0x0000000400167312 */ /* 0x0040a20000101800 */
[----:B------:R-:W-:Y:S05]  /*7c80*/  BRA `(.L_x_7660) ;  /* 0x0000000c00707947 */ /* 0x000fea0003800000 */
.L_x_7657:
        /* <DEDUP_REMOVED lines=9> */
.L_x_7662:
[----:B------:R-:W2:Y:S02]  /*7d20*/  LDG.E R4, desc[UR36][R4.64] ;  /* 0x0000002404047981 */ /* 0x000ea4000c1e1900 */
[----:B--2---:R0:W2:Y:S01]  /*7d30*/  I2F.F64 R22, R4 ;  /* 0x0000000400167312 */ /* 0x0040a20000201c00 */
[----:B------:R-:W-:Y:S05]  /*7d40*/  BRA `(.L_x_7660) ;  /* 0x0000000c00407947 */ /* 0x000fea0003800000 */
.L_x_7661:
[----:B------:R-:W2:Y:S02]  /*7d50*/  LDG.E.U16 R4, desc[UR36][R4.64] ;  /* 0x0000002404047981 */ /* 0x000ea4000c1e1500 */
[----:B--2---:R0:W2:Y:S01]  /*7d60*/  I2F.F64.S16 R22, R4 ;  /* 0x0000000400167312 */ /* 0x0040a20000101c00 */
[----:B------:R-:W-:Y:S05]  /*7d70*/  BRA `(.L_x_7660) ;  /* 0x0000000c00347947 */ /* 0x000fea0003800000 */
.L_x_7656:
        /* <DEDUP_REMOVED lines=10> */
.L_x_7664:
[----:B------:R-:W2:Y:S02]  /*7e20*/  LDG.E.U16 R0, desc[UR36][R4.64] ;  /* 0x0000002404007981 */ /* 0x000ea4000c1e1500 */
[----:B--2---:R-:W-:-:S05]  /*7e30*/  HADD2.F32 R0, -RZ, R0.H0_H0 ;  /* 0x20000000ff007230 */ /* 0x004fca0000004100 */
[----:B------:R-:W-:-:S04]  /*7e40*/  FMUL.FTZ R0, R0, 1 ;  /* 0x3f80000000007820 */ /* 0x000fc80000410000 */
[----:B------:R0:W2:Y:S01]  /*7e50*/  F2F.F64.F32 R22, R0 ;  /* 0x0000000000167310 */ /* 0x0000a20000201800 */
[----:B------:R-:W-:Y:S05]  /*7e60*/  BRA `(.L_x_7660) ;  /* 0x0000000800f87947 */ /* 0x000fea0003800000 */
.L_x_7663:
        /* <DEDUP_REMOVED lines=10> */
.L_x_7666:
[----:B------:R-:W2:Y:S02]  /*7f10*/  LDG.E.U16 R4, desc[UR36][R4.64] ;  /* 0x0000002404047981 */ /* 0x000ea4000c1e1500 */
[----:B--2---:R-:W-:-:S05]  /*7f20*/  HADD2.F32 R0, -RZ, R4.H0_H0 ;  /* 0x20000004ff007230 */ /* 0x004fca0000004100 */
[----:B------:R-:W-:-:S04]  /*7f30*/  FMUL.FTZ R0, R0, 1 ;  /* 0x3f80000000007820 */ /* 0x000fc80000410000 */
[----:B------:R0:W2:Y:S01]  /*7f40*/  F2F.F64.F32 R22, R0 ;  /* 0x0000000000167310 */ /* 0x0000a20000201800 */
[----:B------:R-:W-:Y:S05]  /*7f50*/  BRA `(.L_x_7660) ;  /* 0x0000000800bc7947 */ /* 0x000fea0003800000 */
.L_x_7665:
[----:B------:R0:W5:Y:S01]  /*7f60*/  LDG.E.64 R22, desc[UR36][R4.64] ;  /* 0x0000002404167981 */ /* 0x000162000c1e1b00 */
[----:B------:R-:W-:Y:S05]  /*7f70*/  BRA `(.L_x_7660) ;  /* 0x0000000800b47947 */ /* 0x000fea0003800000 */
.L_x_7655:
        /* <DEDUP_REMOVED lines=13> */
.L_x_7669:
[----:B------:R0:W5:Y:S01]  /*8050*/  LDG.E.64 R22, desc[UR36][R4.64] ;  /* 0x0000002404167981 */ /* 0x000162000c1e1b00 */
[----:B------:R-:W-:Y:S05]  /*8060*/  BRA `(.L_x_7660) ;  /* 0x0000000800787947 */ /* 0x000fea0003800000 */
.L_x_7668:
        /* <DEDUP_REMOVED lines=28> */
.L_x_7671:
        /* <DEDUP_REMOVED lines=15> */
.L_x_7670:
[----:B------:R-:W2:Y:S02]  /*8320*/  LDG.E.U16 R0, desc[UR36][R4.64] ;  /* 0x0000002404007981 */ /* 0x000ea4000c1e1500 */
[----:B--2---:R-:W-:-:S04]  /*8330*/  IMAD.U32 R0, R0, 0x10000, RZ ;  /* 0x0001000000007824 */ /* 0x004fc800078e00ff */
[----:B------:R-:W-:-:S04]  /*8340*/  FMUL.FTZ R0, R0, 1 ;  /* 0x3f80000000007820 */ /* 0x000fc80000410000 */
[----:B------:R0:W2:Y:S01]  /*8350*/  F2F.F64.F32 R22, R0 ;  /* 0x0000000000167310 */ /* 0x0000a20000201800 */
[----:B------:R-:W-:Y:S05]  /*8360*/  BRA `(.L_x_7660) ;  /* 0x0000000400b87947 */ /* 0x000fea0003800000 */
.L_x_7667:
        /* <DEDUP_REMOVED lines=11> */
.L_x_7674:
        /* <DEDUP_REMOVED lines=21> */
.L_x_7678:
[----:B------:R-:W-:Y:S05]  /*8570*/  BSYNC B1 ;  /* 0x0000000000017941 */ /* 0x000fea0003800000 */
.L_x_7677:
[----:B------:R-:W-:Y:S01]  /*8580*/  LEA R5, R0, 0x3b800000, 0x17 ;  /* 0x3b80000000057811 */ /* 0x000fe200078eb8ff */
[----:B------:R-:W-:-:S05]  /*8590*/  IMAD.SHL.U32 R0, R3, 0x100000, RZ ;  /* 0x0010000003007824 */ /* 0x000fca00078e00ff */
[----:B------:R-:W-:-:S07]  /*85a0*/  LOP3.LUT R0, R5, R0, R6, 0xfe, !PT ;  /* 0x0000000005007212 */ /* 0x000fce00078efe06 */
.L_x_7676:
[----:B------:R-:W-:Y:S05]  /*85b0*/  BSYNC B0 ;  /* 0x0000000000007941 */ /* 0x000fea0003800000 */
.L_x_7675:
[----:B------:R-:W-:-:S04]  /*85c0*/  FMUL.FTZ R0, R0, 1 ;  /* 0x3f80000000007820 */ /* 0x000fc80000410000 */
[----:B------:R0:W2:Y:S01]  /*85d0*/  F2F.F64.F32 R22, R0 ;  /* 0x0000000000167310 */ /* 0x0000a20000201800 */
[----:B------:R-:W-:Y:S05]  /*85e0*/  BRA `(.L_x_7660) ;  /* 0x0000000400187947 */ /* 0x000fea0003800000 */
.L_x_7673:
        /* <DEDUP_REMOVED lines=21> */
.L_x_7682:
[----:B------:R-:W-:Y:S05]  /*8740*/  BSYNC B1 ;  /* 0x0000000000017941 */ /* 0x000fea0003800000 */
.L_x_7681:
[----:B------:R-:W-:Y:S01]  /*8750*/  LEA R5, R0, 0x37800000, 0x17 ;  /* 0x3780000000057811 */ /* 0x000fe200078eb8ff */
[----:B------:R-:W-:-:S05]  /*8760*/  IMAD.SHL.U32 R0, R3, 0x200000, RZ ;  /* 0x0020000003007824 */ /* 0x000fca00078e00ff */
[----:B------:R-:W-:-:S07]  /*8770*/  LOP3.LUT R0, R5, R0, R6, 0xfe, !PT ;  /* 0x0000000005007212 */ /* 0x000fce00078efe06 */
.L_x_7680:
[----:B------:R-:W-:Y:S05]  /*8780*/  BSYNC B0 ;  /* 0x0000000000007941 */ /* 0x000fea0003800000 */
.L_x_7679:
[----:B------:R-:W-:-:S04]  /*8790*/  FMUL.FTZ R0, R0, 1 ;  /* 0x3f80000000007820 */ /* 0x000fc80000410000 */
[----:B------:R0:W2:Y:S01]  /*87a0*/  F2F.F64.F32 R22, R0 ;  /* 0x0000000000167310 */ /* 0x0000a20000201800 */
[----:B------:R-:W-:Y:S05]  /*87b0*/  BRA `(.L_x_7660) ;  /* 0x0000000000a47947 */ /* 0x000fea0003800000 */
.L_x_7672:
        /* <DEDUP_REMOVED lines=14> */
.L_x_7686:
[----:B------:R-:W-:Y:S05]  /*88a0*/  BSYNC B0 ;  /* 0x0000000000007941 */ /* 0x000fea0003800000 */
.L_x_7685:
[----:B------:R-:W-:-:S04]  /*88b0*/  FMUL.FTZ R0, R0, 1 ;  /* 0x3f80000000007820 */ /* 0x000fc80000410000 */
[----:B------:R0:W2:Y:S01]  /*88c0*/  F2F.F64.F32 R22, R0 ;  /* 0x0000000000167310 */ /* 0x0000a20000201800 */
[----:B------:R-:W-:Y:S05]  /*88d0*/  BRA `(.L_x_7660) ;  /* 0x00000000005c7947 */ /* 0x000fea0003800000 */
.L_x_7659:
        /* <DEDUP_REMOVED lines=16> */
.L_x_7687:
[----:B------:R-:W-:Y:S01]  /*89e0*/  CS2R R22, SRZ ;  /* 0x0000000000167805 */ /* 0x000fe2000001ff00 */
[----:B------:R-:W-:Y:S06]  /*89f0*/  BRA `(.L_x_7660) ;  /* 0x0000000000147947 */ /* 0x000fec0003800000 */
.L_x_7684:
[----:B------:R-:W2:Y:S02]  /*8a00*/  LDG.E.64 R22, desc[UR36][R4.64] ;  /* 0x0000002404167981 */ /* 0x000ea4000c1e1b00 */
[----:B--2---:R-:W0:Y:S01]  /*8a10*/  I2F.F64.U64 R22, R22 ;  /* 0x0000001600167312 */ /* 0x004e220000301800 */
[----:B------:R-:W-:Y:S05]  /*8a20*/  BRA `(.L_x_7660) ;  /* 0x0000000000087947 */ /* 0x000fea0003800000 */
.L_x_7683:
[----:B------:R-:W2:Y:S02]  /*8a30*/  LDG.E R4, desc[UR36][R4.64] ;  /* 0x0000002404047981 */ /* 0x000ea4000c1e1900 */
[----:B--2---:R0:W2:Y:S02]  /*8a40*/  I2F.F64.U32 R22, R4 ;  /* 0x0000000400167312 */ /* 0x0040a40000201800 */
.L_x_7660:
[----:B------:R-:W-:-:S07]  /*8a50*/  VIADD R43, R43, 0x80 ;  /* 0x000000802b2b7836 */ /* 0x000fce0000000000 */
.L_x_7588:
[----:B------:R-:W-:Y:S05]  /*8a60*/  BSYNC B6 ;  /* 0x0000000000067941 */ /* 0x000fea0003800000 */
.L_x_7587:
[----:B------:R-:W-:Y:S01]  /*8a70*/  ISETP.GE.AND P0, PT, R43, R2, PT ;  /* 0x000000022b00720c */ /* 0x000fe20003f06270 */
[----:B------:R-:W-:Y:S01]  /*8a80*/  BSSY B6, `(.L_x_7688) ;  /* 0x00002db000067945 */ /* 0x000fe20003800000 */
[----:B----4-:R-:W-:Y:S02]  /*8a90*/  CS2R R24, SRZ ;  /* 0x0000000000187805 */ /* 0x010fe4000001ff00 */
        /* <DEDUP_REMOVED lines=22> */
.L_x_7693:
[----:B------:R-:W4:Y:S02]  /*8c00*/  LDG.E.U8 R4, desc[UR36][R4.64] ;  /* 0x0000002404047981 */ /* 0x000f24000c1e1100 */
[----:B----4-:R0:W4:Y:S01]  /*8c10*/  I2F.F64.U16 R24, R4 ;  /* 0x0000000400187312 */ /* 0x0101220000101800 */
[----:B------:R-:W-:Y:S05]  /*8c20*/  BRA `(.L_x_7695) ;  /* 0x0000000c00707947 */ /* 0x000fea0003800000 */
.L_x_7692:
        /* <DEDUP_REMOVED lines=9> */
.L_x_7697:
[----:B------:R-:W4:Y:S02]  /*8cc0*/  LDG.E R4, desc[UR36][R4.64] ;  /* 0x0000002404047981 */ /* 0x000f24000c1e1900 */
[----:B----4-:R0:W4:Y:S01]  /*8cd0*/  I2F.F64 R24, R4 ;  /* 0x0000000400187312 */ /* 0x0101220000201c00 */
[----:B------:R-:W-:Y:S05]  /*8ce0*/  BRA `(.L_x_7695) ;  /* 0x0000000c00407947 */ /* 0x000fea0003800000 */
.L_x_7696:
[----:B------:R-:W4:Y:S02]  /*8cf0*/  LDG.E.U16 R4, desc[UR36][R4.64] ;  /* 0x0000002404047981 */ /* 0x000f24000c1e1500 */
[----:B----4-:R0:W4:Y:S01]  /*8d00*/  I2F.F64.S16 R24, R4 ;  /* 0x0000000400187312 */ /* 0x0101220000101c00 */
[----:B------:R-:W-:Y:S05]  /*8d10*/  BRA `(.L_x_7695) ;  /* 0x0000000c00347947 */ /* 0x000fea0003800000 */
.L_x_7691:
        /* <DEDUP_REMOVED lines=10> */
.L_x_7699:
[----:B------:R-:W4:Y:S02]  /*8dc0*/  LDG.E.U16 R0, desc[UR36][R4.64] ;  /* 0x0000002404007981 */ /* 0x000f24000c1e1500 */
[----:B----4-:R-:W-:-:S05]  /*8dd0*/  HADD2.F32 R0, -RZ, R0.H0_H0 ;  /* 0x20000000ff007230 */ /* 0x010fca0000004100 */
[----:B------:R-:W-:-:S04]  /*8de0*/  FMUL.FTZ R0, R0, 1 ;  /* 0x3f80000000007820 */ /* 0x000fc80000410000 */
[----:B------:R0:W4:Y:S01]  /*8df0*/  F2F.F64.F32 R24, R0 ;  /* 0x0000000000187310 */ /* 0x0001220000201800 */
[----:B------:R-:W-:Y:S05]  /*8e00*/  BRA `(.L_x_7695) ;  /* 0x0000000800f87947 */ /* 0x000fea0003800000 */
.L_x_7698:
        /* <DEDUP_REMOVED lines=10> */
.L_x_7701:
[----:B------:R-:W4:Y:S02]  /*8eb0*/  LDG.E.U16 R4, desc[UR36][R4.64] ;  /* 0x0000002404047981 */ /* 0x000f24000c1e1500 */
[----:B----4-:R-:W-:-:S05]  /*8ec0*/  HADD2.F32 R0, -RZ, R4.H0_H0 ;  /* 0x20000004ff007230 */ /* 0x010fca0000004100 */
[----:B------:R-:W-:-:S04]  /*8ed0*/  FMUL.FTZ R0, R0, 1 ;  /* 0x3f80000000007820 */ /* 0x000fc80000410000 */
[----:B------:R0:W4:Y:S01]  /*8ee0*/  F2F.F64.F32 R24, R0 ;  /* 0x0000000000187310 */ /* 0x0001220000201800 */
[----:B------:R-:W-:Y:S05]  /*8ef0*/  BRA `(.L_x_7695) ;  /* 0x0000000800bc7947 */ /* 0x000fea0003800000 */
.L_x_7700:
[----:B------:R0:W5:Y:S01]  /*8f00*/  LDG.E.64 R24, desc[UR36][R4.64] ;  /* 0x0000002404187981 */ /* 0x000162000c1e1b00 */
[----:B------:R-:W-:Y:S05]  /*8f10*/  BRA `(.L_x_7695) ;  /* 0x0000000800b47947 */ /* 0x000fea0003800000 */
.L_x_7690:
        /* <DEDUP_REMOVED lines=13> */
.L_x_7704:
[----:B------:R0:W5:Y:S01]  /*8ff0*/  LDG.E.64 R24, desc[UR36][R4.64] ;  /* 0x0000002404187981 */ /* 0x000162000c1e1b00 */
[----:B------:R-:W-:Y:S05]  /*9000*/  BRA `(.L_x_7695) ;  /* 0x0000000800787947 */ /* 0x000fea0003800000 */
.L_x_7703:
        /* <DEDUP_REMOVED lines=28> */
.L_x_7706:
        /* <DEDUP_REMOVED lines=15> */
.L_x_7705:
[----:B------:R-:W4:Y:S02]  /*92c0*/  LDG.E.U16 R0, desc[UR36][R4.64] ;  /* 0x0000002404007981 */ /* 0x000f24000c1e1500 */
[----:B----4-:R-:W-:-:S04]  /*92d0*/  IMAD.U32 R0, R0, 0x10000, RZ ;  /* 0x0001000000007824 */ /* 0x010fc800078e00ff */
[----:B------:R-:W-:-:S04]  /*92e0*/  FMUL.FTZ R0, R0, 1 ;  /* 0x3f80000000007820 */ /* 0x000fc80000410000 */
[----:B------:R0:W4:Y:S01]  /*92f0*/  F2F.F64.F32 R24, R0 ;  /* 0x0000000000187310 */ /* 0x0001220000201800 */
[----:B------:R-:W-:Y:S05]  /*9300*/  BRA `(.L_x_7695) ;  /* 0x0000000400b87947 */ /* 0x000fea0003800000 */
.L_x_7702:
        /* <DEDUP_REMOVED lines=11> */
.L_x_7709:
        /* <DEDUP_REMOVED lines=21> */
.L_x_7713:
[----:B------:R-:W-:Y:S05]  /*9510*/  BSYNC B1 ;  /* 0x0000000000017941 */ /* 0x000fea0003800000 */
.L_x_7712:
[----:B------:R-:W-:Y:S01]  /*9520*/  LEA R5, R0, 0x3b800000, 0x17 ;  /* 0x3b80000000057811 */ /* 0x000fe200078eb8ff */
[----:B------:R-:W-:-:S05]  /*9530*/  IMAD.SHL.U32 R0, R3, 0x100000, RZ ;  /* 0x0010000003007824 */ /* 0x000fca00078e00ff */
[----:B------:R-:W-:-:S07]  /*9540*/  LOP3.LUT R0, R5, R0, R6, 0xfe, !PT ;  /* 0x0000000005007212 */ /* 0x000fce00078efe06 */
.L_x_7711:
[----:B------:R-:W-:Y:S05]  /*9550*/  BSYNC B0 ;  /* 0x0000000000007941 */ /* 0x000fea0003800000 */
.L_x_7710:
[----:B------:R-:W-:-:S04]  /*9560*/  FMUL.FTZ R0, R0, 1 ;  /* 0x3f80000000007820 */ /* 0x000fc80000410000 */
[----:B------:R0:W4:Y:S01]  /*9570*/  F2F.F64.F32 R24, R0 ;  /* 0x0000000000187310 */ /* 0x0001220000201800 */
[----:B------:R-:W-:Y:S05]  /*9580*/  BRA `(.L_x_7695) ;  /* 0x0000000400187947 */ /* 0x000fea0003800000 */
.L_x_7708:
        /* <DEDUP_REMOVED lines=21> */
.L_x_7717:
[----:B------:R-:W-:Y:S05]  /*96e0*/  BSYNC B1 ;  /* 0x0000000000017941 */ /* 0x000fea0003800000 */
.L_x_7716:
[----:B------:R-:W-:Y:S01]  /*96f0*/  LEA R5, R0, 0x37800000, 0x17 ;  /* 0x3780000000057811 */ /* 0x000fe200078eb8ff */
[----:B------:R-:W-:-:S05]  /*9700*/  IMAD.SHL.U32 R0, R3, 0x200000, RZ ;  /* 0x0020000003007824 */ /* 0x000fca00078e00ff */
[----:B------:R-:W-:-:S07]  /*9710*/  LOP3.LUT R0, R5, R0, R6, 0xfe, !PT ;  /* 0x0000000005007212 */ /* 0x000fce00078efe06 */
.L_x_7715:
[----:B------:R-:W-:Y:S05]  /*9720*/  BSYNC B0 ;  /* 0x0000000000007941 */ /* 0x000fea0003800000 */
.L_x_7714:
[----:B------:R-:W-:-:S04]  /*9730*/  FMUL.FTZ R0, R0, 1 ;  /* 0x3f80000000007820 */ /* 0x000fc80000410000 */
[----:B------:R0:W4:Y:S01]  /*9740*/  F2F.F64.F32 R24, R0 ;  /* 0x0000000000187310 */ /* 0x0001220000201800 */
[----:B------:R-:W-:Y:S05]  /*9750*/  BRA `(.L_x_7695) ;  /* 0x0000000000a47947 */ /* 0x000fea0003800000 */
.L_x_7707:
        /* <DEDUP_REMOVED lines=14> */
.L_x_7721:
[----:B------:R-:W-:Y:S05]  /*9840*/  BSYNC B0 ;  /* 0x0000000000007941 */ /* 0x000fea0003800000 */
.L_x_7720:
[----:B------:R-:W-:-:S04]  /*9850*/  FMUL.FTZ R0, R0, 1 ;  /* 0x3f80000000007820 */ /* 0x000fc80000410000 */
[----:B------:R0:W4:Y:S01]  /*9860*/  F2F.F64.F32 R24, R0 ;  /* 0x0000000000187310 */ /* 0x0001220000201800 */
[----:B------:R-:W-:Y:S05]  /*9870*/  BRA `(.L_x_7695) ;  /* 0x00000000005c7947 */ /* 0x000fea0003800000 */
.L_x_7694:
        /* <DEDUP_REMOVED lines=16> */
.L_x_7722:
[----:B------:R-:W-:Y:S01]  /*9980*/  CS2R R24, SRZ ;  /* 0x0000000000187805 */ /* 0x000fe2000001ff00 */
[----:B------:R-:W-:Y:S06]  /*9990*/  BRA `(.L_x_7695) ;  /* 0x0000000000147947 */ /* 0x000fec0003800000 */
.L_x_7719:
[----:B------:R-:W4:Y:S02]  /*99a0*/  LDG.E.64 R24, desc[UR36][R4.64] ;  /* 0x0000002404187981 */ /* 0x000f24000c1e1b00 */
[----:B----4-:R-:W0:Y:S01]  /*99b0*/  I2F.F64.U64 R24, R24 ;  /* 0x0000001800187312 */ /* 0x010e220000301800 */
[----:B------:R-:W-:Y:S05]  /*99c0*/  BRA `(.L_x_7695) ;  /* 0x0000000000087947 */ /* 0x000fea0003800000 */
.L_x_7718:
[----:B------:R-:W4:Y:S02]  /*99d0*/  LDG.E R4, desc[UR36][R4.64] ;  /* 0x0000002404047981 */ /* 0x000f24000c1e1900 */
[----:B----4-:R0:W4:Y:S02]  /*99e0*/  I2F.F64.U32 R24, R4 ;  /* 0x0000000400187312 */ /* 0x0101240000201800 */
.L_x_7695:
        /* <DEDUP_REMOVED lines=20> */
.L_x_7726:
[----:B------:R-:W2:Y:S02]  /*9b30*/  LDG.E.U8 R4, desc[UR36][R4.64] ;  /* 0x0000002404047981 */ /* 0x000ea4000c1e1100 */
[----:B--2---:R0:W1:Y:S01]  /*9b40*/  I2F.F64.U16 R26, R4 ;  /* 0x00000004001a7312 */ /* 0x0040620000101800 */
[----:B------:R-:W-:Y:S05]  /*9b50*/  BRA `(.L_x_7728) ;  /* 0x0000000c00707947 */ /* 0x000fea0003800000 */
.L_x_7725:
        /* <DEDUP_REMOVED lines=9> */
.L_x_7730:
[----:B------:R-:W2:Y:S02]  /*9bf0*/  LDG.E R4, desc[UR36][R4.64] ;  /* 0x0000002404047981 */ /* 0x000ea4000c1e1900 */
[----:B--2---:R0:W1:Y:S01]  /*9c00*/  I2F.F64 R26, R4 ;  /* 0x00000004001a7312 */ /* 0x0040620000201c00 */
[----:B------:R-:W-:Y:S05]  /*9c10*/  BRA `(.L_x_7728) ;  /* 0x0000000c00407947 */ /* 0x000fea0003800000 */
.L_x_7729:
[----:B------:R-:W2:Y:S02]  /*9c20*/  LDG.E.U16 R4, desc[UR36][R4.64] ;  /* 0x0000002404047981 */ /* 0x000ea4000c1e1500 */
[----:B--2---:R0:W1:Y:S01]  /*9c30*/  I2F.F64.S16 R26, R4 ;  /* 0x00000004001a7312 */ /* 0x0040620000101c00 */
[----:B------:R-:W-:Y:S05]  /*9c40*/  BRA `(.L_x_7728) ;  /* 0x0000000c00347947 */ /* 0x000fea0003800000 */
.L_x_7724:
        /* <DEDUP_REMOVED lines=10> */
.L_x_7732:
[----:B------:R-:W2:Y:S02]  /*9cf0*/  LDG.E.U16 R0, desc[UR36][R4.64] ;  /* 0x0000002404007981 */ /* 0x000ea4000c1e1500 */
[----:B--2---:R-:W-:-:S05]  /*9d00*/  HADD2.F32 R0, -RZ, R0.H0_H0 ;  /* 0x20000000ff007230 */ /* 0x004fca0000004100 */
[----:B------:R-:W-:-:S04]  /*9d10*/  FMUL.FTZ R0, R0, 1 ;  /* 0x3f80000000007820 */ /* 0x000fc80000410000 */
[----:B------:R0:W1:Y:S01]  /*9d20*/  F2F.F64.F32 R26, R0 ;  /* 0x00000000001a7310 */ /* 0x0000620000201800 */
[----:B------:R-:W-:Y:S05]  /*9d30*/  BRA `(.L_x_7728) ;  /* 0x0000000800f87947 */ /* 0x000fea0003800000 */
.L_x_7731:
        /* <DEDUP_REMOVED lines=10> */
.L_x_7734:
[----:B------:R-:W2:Y:S02]  /*9de0*/  LDG.E.U16 R4, desc[UR36][R4.64] ;  /* 0x0000002404047981 */ /* 0x000ea4000c1e1500 */
[----:B--2---:R-:W-:-:S05]  /*9df0*/  HADD2.F32 R0, -RZ, R4.H0_H0 ;  /* 0x20000004ff007230 */ /* 0x004fca0000004100 */
[----:B------:R-:W-:-:S04]  /*9e00*/  FMUL.FTZ R0, R0, 1 ;  /* 0x3f80000000007820 */ /* 0x000fc80000410000 */
[----:B------:R0:W1:Y:S01]  /*9e10*/  F2F.F64.F32 R26, R0 ;  /* 0x00000000001a7310 */ /* 0x0000620000201800 */
[----:B------:R-:W-:Y:S05]  /*9e20*/  BRA `(.L_x_7728) ;  /* 0x0000000800bc7947 */ /* 0x000fea0003800000 */
.L_x_7733:
[----:B------:R0:W5:Y:S01]  /*9e30*/  LDG.E.64 R26, desc[UR36][R4.64] ;  /* 0x00000024041a7981 */ /* 0x000162000c1e1b00 */
[----:B------:R-:W-:Y:S05]  /*9e40*/  BRA `(.L_x_7728) ;  /* 0x0000000800b47947 */ /* 0x000fea0003800000 */
.L_x_7723:
        /* <DEDUP_REMOVED lines=13> */
.L_x_7737:
[----:B------:R0:W5:Y:S01]  /*9f20*/  LDG.E.64 R26, desc[UR36][R4.64] ;  /* 0x00000024041a7981 */ /* 0x000162000c1e1b00 */
[----:B------:R-:W-:Y:S05]  /*9f30*/  BRA `(.L_x_7728) ;  /* 0x0000000800787947 */ /* 0x000fea0003800000 */
.L_x_7736:
        /* <DEDUP_REMOVED lines=28> */
.L_x_7739:
        /* <DEDUP_REMOVED lines=15> */
.L_x_7738:
[----:B------:R-:W2:Y:S02]  /*a1f0*/  LDG.E.U16 R0, desc[UR36][R4.64] ;  /* 0x0000002404007981 */ /* 0x000ea4000c1e1500 */
[----:B--2---:R-:W-:-:S04]  /*a200*/  IMAD.U32 R0, R0, 0x10000, RZ ;  /* 0x0001000000007824 */ /* 0x004fc800078e00ff */
[----:B------:R-:W-:-:S04]  /*a210*/  FMUL.FTZ R0, R0, 1 ;  /* 0x3f80000000007820 */ /* 0x000fc80000410000 */
[----:B------:R0:W1:Y:S01]  /*a220*/  F2F.F64.F32 R26, R0 ;  /* 0x00000000001a7310 */ /* 0x0000620000201800 */
[----:B------:R-:W-:Y:S05]  /*a230*/  BRA `(.L_x_7728) ;  /* 0x0000000400b87947 */ /* 0x000fea0003800000 */
.L_x_7735:
        /* <DEDUP_REMOVED lines=11> */
.L_x_7742:
        /* <DEDUP_REMOVED lines=21> */
.L_x_7746:
[----:B------:R-:W-:Y:S05]  /*a440*/  BSYNC B1 ;  /* 0x0000000000017941 */ /* 0x000fea0003800000 */
.L_x_7745:
[----:B------:R-:W-:Y:S01]  /*a450*/  LEA R5, R0, 0x3b800000, 0x17 ;  /* 0x3b80000000057811 */ /* 0x000fe200078eb8ff */
[----:B------:R-:W-:-:S05]  /*a460*/  IMAD.SHL.U32 R0, R3, 0x100000, RZ ;  /* 0x0010000003007824 */ /* 0x000fca00078e00ff */
[----:B------:R-:W-:-:S07]  /*a470*/  LOP3.LUT R0, R5, R0, R6, 0xfe, !PT ;  /* 0x0000000005007212 */ /* 0x000fce00078efe06 */
.L_x_7744:
[----:B------:R-:W-:Y:S05]  /*a480*/  BSYNC B0 ;  /* 0x0000000000007941 */ /* 0x000fea0003800000 */
.L_x_7743:
[----:B------:R-:W-:-:S04]  /*a490*/  FMUL.FTZ R0, R0, 1 ;  /* 0x3f80000000007820 */ /* 0x000fc80000410000 */
[----:B------:R0:W1:Y:S01]  /*a4a0*/  F2F.F64.F32 R26, R0 ;  /* 0x00000000001a7310 */ /* 0x0000620000201800 */
[----:B------:R-:W-:Y:S05]  /*a4b0*/  BRA `(.L_x_7728) ;  /* 0x0000000400187947 */ /* 0x000fea0003800000 */
.L_x_7741:
        /* <DEDUP_REMOVED lines=21> */
.L_x_7750:
[----:B------:R-:W-:Y:S05]  /*a610*/  BSYNC B1 ;  /* 0x0000000000017941 */ /* 0x000fea0003800000 */
.L_x_7749:
[----:B------:R-:W-:Y:S01]  /*a620*/  LEA R5, R0, 0x37800000, 0x17 ;  /* 0x3780000000057811 */ /* 0x000fe200078eb8ff */
[----:B------:R-:W-:-:S05]  /*a630*/  IMAD.SHL.U32 R0, R3, 0x200000, RZ ;  /* 0x0020000003007824 */ /* 0x000fca00078e00ff */
[----:B------:R-:W-:-:S07]  /*a640*/  LOP3.LUT R0, R5, R0, R6, 0xfe, !PT ;  /* 0x0000000005007212 */ /* 0x000fce00078efe06 */
.L_x_7748:
[----:B------:R-:W-:Y:S05]  /*a650*/  BSYNC B0 ;  /* 0x0000000000007941 */ /* 0x000fea0003800000 */
.L_x_7747:
[----:B------:R-:W-:-:S04]  /*a660*/  FMUL.FTZ R0, R0, 1 ;  /* 0x3f80000000007820 */ /* 0x000fc80000410000 */
[----:B------:R0:W1:Y:S01]  /*a670*/  F2F.F64.F32 R26, R0 ;  /* 0x00000000001a7310 */ /* 0x0000620000201800 */
[----:B------:R-:W-:Y:S05]  /*a680*/  BRA `(.L_x_7728) ;  /* 0x0000000000a47947 */ /* 0x000fea0003800000 */
.L_x_7740:
        /* <DEDUP_REMOVED lines=14> */
.L_x_7754:
[----:B------:R-:W-:Y:S05]  /*a770*/  BSYNC B0 ;  /* 0x0000000000007941 */ /* 0x000fea0003800000 */
.L_x_7753:
[----:B------:R-:W-:-:S04]  /*a780*/  FMUL.FTZ R0, R0, 1 ;  /* 0x3f80000000007820 */ /* 0x000fc80000410000 */
[----:B------:R0:W1:Y:S01]  /*a790*/  F2F.F64.F32 R26, R0 ;  /* 0x00000000001a7310 */ /* 0x0000620000201800 */
[----:B------:R-:W-:Y:S05]  /*a7a0*/  BRA `(.L_x_7728) ;  /* 0x00000000005c7947 */ /* 0x000fea0003800000 */
.L_x_7727:
        /* <DEDUP_REMOVED lines=16> */
.L_x_7755:
[----:B------:R-:W-:Y:S01]  /*a8b0*/  CS2R R26, SRZ ;  /* 0x00000000001a7805 */ /* 0x000fe2000001ff00 */
[----:B------:R-:W-:Y:S06]  /*a8c0*/  BRA `(.L_x_7728) ;  /* 0x0000000000147947 */ /* 0x000fec0003800000 */
.L_x_7752:
[----:B------:R-:W2:Y:S02]  /*a8d0*/  LDG.E.64 R26, desc[UR36][R4.64] ;  /* 0x00000024041a7981 */ /* 0x000ea4000c1e1b00 */
[----:B--2---:R-:W0:Y:S01]  /*a8e0*/  I2F.F64.U64 R26, R26 ;  /* 0x0000001a001a7312 */ /* 0x004e220000301800 */
[----:B------:R-:W-:Y:S05]  /*a8f0*/  BRA `(.L_x_7728) ;  /* 0x0000000000087947 */ /* 0x000fea0003800000 */
.L_x_7751:
[----:B------:R-:W2:Y:S02]  /*a900*/  LDG.E R4, desc[UR36][R4.64] ;  /* 0x0000002404047981 */ /* 0x000ea4000c1e1900 */
[----:B--2---:R0:W1:Y:S02]  /*a910*/  I2F.F64.U32 R26, R4 ;  /* 0x00000004001a7312 */ /* 0x0040640000201800 */
.L_x_7728:
        /* <DEDUP_REMOVED lines=19> */
.L_x_7759:
[----:B------:R-:W2:Y:S02]  /*aa50*/  LDG.E.U8 R4, desc[UR36][R4.64] ;  /* 0x0000002404047981 */ /* 0x000ea4000c1e1100 */
[----:B--2---:R0:W2:Y:S01]  /*aa60*/  I2F.F64.U16 R28, R4 ;  /* 0x00000004001c7312 */ /* 0x0040a20000101800 */
[----:B------:R-:W-:Y:S05]  /*aa70*/  BRA `(.L_x_7689) ;  /* 0x0000000c006c7947 */ /* 0x000fea0003800000 */
.L_x_7758:
        /* <DEDUP_REMOVED lines=9> */
.L_x_7762:
[----:B------:R-:W2:Y:S02]  /*ab10*/  LDG.E R4, desc[UR36][R4.64] ;  /* 0x0000002404047981 */ /* 0x000ea4000c1e1900 */
[----:B--2---:R0:W2:Y:S01]  /*ab20*/  I2F.F64 R28, R4 ;  /* 0x00000004001c7312 */ /* 0x0040a20000201c00 */
[----:B------:R-:W-:Y:S05]  /*ab30*/  BRA `(.L_x_7689) ;  /* 0x0000000c003c7947 */ /* 0x000fea0003800000 */
.L_x_7761:
[----:B------:R-:W2:Y:S02]  /*ab40*/  LDG.E.U16 R4, desc[UR36][R4.64] ;  /* 0x0000002404047981 */ /* 0x000ea4000c1e1500 */
[----:B--2---:R0:W2:Y:S01]  /*ab50*/  I2F.F64.S16 R28, R4 ;  /* 0x00000004001c7312 */ /* 0x0040a20000101c00 */
[----:B------:R-:W-:Y:S05]  /*ab60*/  BRA `(.L_x_7689) ;  /* 0x0000000c00307947 */ /* 0x000fea0003800000 */
.L_x_7757:
        /* <DEDUP_REMOVED lines=10> */
.L_x_7764:
[----:B------:R-:W2:Y:S02]  /*ac10*/  LDG.E.U16 R0, desc[UR36][R4.64] ;  /* 0x0000002404007981 */ /* 0x000ea4000c1e1500 */
[----:B--2---:R-:W-:-:S05]  /*ac20*/  HADD2.F32 R0, -RZ, R0.H0_H0 ;  /* 0x20000000ff007230 */ /* 0x004fca0000004100 */
[----:B------:R-:W-:-:S04]  /*ac30*/  FMUL.FTZ R0, R0, 1 ;  /* 0x3f80000000007820 */ /* 0x000fc80000410000 */
[----:B------:R0:W2:Y:S01]  /*ac40*/  F2F.F64.F32 R28, R0 ;  /* 0x00000000001c7310 */ /* 0x0000a20000201800 */
[----:B------:R-:W-:Y:S05]  /*ac50*/  BRA `(.L_x_7689) ;  /* 0x0000000800f47947 */ /* 0x000fea0003800000 */
.L_x_7763:
        /* <DEDUP_REMOVED lines=10> */
.L_x_7766:
[----:B------:R-:W2:Y:S02]  /*ad00*/  LDG.E.U16 R4, desc[UR36][R4.64] ;  /* 0x0000002404047981 */ /* 0x000ea4000c1e1500 */
[----:B--2---:R-:W-:-:S05]  /*ad10*/  HADD2.F32 R0, -RZ, R4.H0_H0 ;  /* 0x20000004ff007230 */ /* 0x004fca0000004100 */
[----:B------:R-:W-:-:S04]  /*ad20*/  FMUL.FTZ R0, R0, 1 ;  /* 0x3f80000000007820 */ /* 0x000fc80000410000 */
[----:B------:R0:W2:Y:S01]  /*ad30*/  F2F.F64.F32 R28, R0 ;  /* 0x00000000001c7310 */ /* 0x0000a20000201800 */
[----:B------:R-:W-:Y:S05]  /*ad40*/  BRA `(.L_x_7689) ;  /* 0x0000000800b87947 */ /* 0x000fea0003800000 */
.L_x_7765:
[----:B------:R0:W5:Y:S01]  /*ad50*/  LDG.E.64 R28, desc[UR36][R4.64] ;  /* 0x00000024041c7981 */ /* 0x000162000c1e1b00 */
[----:B------:R-:W-:Y:S05]  /*ad60*/  BRA `(.L_x_7689) ;  /* 0x0000000800b07947 */ /* 0x000fea0003800000 */
.L_x_7756:
        /* <DEDUP_REMOVED lines=13> */
.L_x_7769:
[----:B------:R0:W5:Y:S01]  /*ae40*/  LDG.E.64 R28, desc[UR36][R4.64] ;  /* 0x00000024041c7981 */ /* 0x000162000c1e1b00 */
[----:B------:R-:W-:Y:S05]  /*ae50*/  BRA `(.L_x_7689) ;  /* 0x0000000800747947 */ /* 0x000fea0003800000 */
.L_x_7768:
        /* <DEDUP_REMOVED lines=28> */
.L_x_7771:
        /* <DEDUP_REMOVED lines=15> */
.L_x_7770:
[----:B------:R-:W2:Y:S02]  /*b110*/  LDG.E.U16 R0, desc[UR36][R4.64] ;  /* 0x0000002404007981 */ /* 0x000ea4000c1e1500 */
[----:B--2---:R-:W-:-:S04]  /*b120*/  IMAD.U32 R0, R0, 0x10000, RZ ;  /* 0x0001000000007824 */ /* 0x004fc800078e00ff */
[----:B------:R-:W-:-:S04]  /*b130*/  FMUL.FTZ R0, R0, 1 ;  /* 0x3f80000000007820 */ /* 0x000fc80000410000 */
[----:B------:R0:W2:Y:S01]  /*b140*/  F2F.F64.F32 R28, R0 ;  /* 0x00000000001c7310 */ /* 0x0000a20000201800 */
[----:B------:R-:W-:Y:S05]  /*b150*/  BRA `(.L_x_7689) ;  /* 0x0000000400b47947 */ /* 0x000fea0003800000 */
.L_x_7767:
        /* <DEDUP_REMOVED lines=11> */
.L_x_7774:
        /* <DEDUP_REMOVED lines=21> */
.L_x_7778:
[----:B------:R-:W-:Y:S05]  /*b360*/  BSYNC B1 ;  /* 0x0000000000017941 */ /* 0x000fea0003800000 */
.L_x_7777:
[----:B------:R-:W-:Y:S01]  /*b370*/  LEA R5, R0, 0x3b800000, 0x17 ;  /* 0x3b80000000057811 */ /* 0x000fe200078eb8ff */
[----:B------:R-:W-:-:S05]  /*b380*/  IMAD.SHL.U32 R0, R3, 0x100000, RZ ;  /* 0x0010000003007824 */ /* 0x000fca00078e00ff */
[----:B------:R-:W-:-:S07]  /*b390*/  LOP3.LUT R0, R5, R0, R6, 0xfe, !PT ;  /* 0x0000000005007212 */ /* 0x000fce00078efe06 */
.L_x_7776:
[----:B------:R-:W-:Y:S05]  /*b3a0*/  BSYNC B0 ;  /* 0x0000000000007941 */ /* 0x000fea0003800000 */
.L_x_7775:
[----:B------:R-:W-:-:S04]  /*b3b0*/  FMUL.FTZ R0, R0, 1 ;  /* 0x3f80000000007820 */ /* 0x000fc80000410000 */
[----:B------:R0:W2:Y:S01]  /*b3c0*/  F2F.F64.F32 R28, R0 ;  /* 0x00000000001c7310 */ /* 0x0000a20000201800 */
[----:B------:R-:W-:Y:S05]  /*b3d0*/  BRA `(.L_x_7689) ;  /* 0x0000000400147947 */ /* 0x000fea0003800000 */
.L_x_7773:
        /* <DEDUP_REMOVED lines=21> */
.L_x_7782:
[----:B------:R-:W-:Y:S05]  /*b530*/  BSYNC B1 ;  /* 0x0000000000017941 */ /* 0x000fea0003800000 */
.L_x_7781:
[----:B------:R-:W-:Y:S01]  /*b540*/  LEA R5, R0, 0x37800000, 0x17 ;  /* 0x3780000000057811 */ /* 0x000fe200078eb8ff */
[----:B------:R-:W-:-:S05]  /*b550*/  IMAD.SHL.U32 R0, R3, 0x200000, RZ ;  /* 0x0020000003007824 */ /* 0x000fca00078e00ff */
[----:B------:R-:W-:-:S07]  /*b560*/  LOP3.LUT R0, R5, R0, R6, 0xfe, !PT ;  /* 0x0000000005007212 */ /* 0x000fce00078efe06 */
.L_x_7780:
[----:B------:R-:W-:Y:S05]  /*b570*/  BSYNC B0 ;  /* 0x0000000000007941 */ /* 0x000fea0003800000 */
.L_x_7779:
[----:B------:R-:W-:-:S04]  /*b580*/  FMUL.FTZ R0, R0, 1 ;  /* 0x3f80000000007820 */ /* 0x000fc80000410000 */
[----:B------:R0:W2:Y:S01]  /*b590*/  F2F.F64.F32 R28, R0 ;  /* 0x00000000001c7310 */ /* 0x0000a20000201800 */
[----:B------:R-:W-:Y:S05]  /*b5a0*/  BRA `(.L_x_7689) ;  /* 0x0000000000a07947 */ /* 0x000fea0003800000 */
.L_x_7772:
        /* <DEDUP_REMOVED lines=14> */
.L_x_7786:
[----:B------:R-:W-:Y:S05]  /*b690*/  BSYNC B0 ;  /* 0x0000000000007941 */ /* 0x000fea0003800000 */
.L_x_7785:
[----:B------:R-:W-:-:S04]  /*b6a0*/  FMUL.FTZ R0, R0, 1 ;  /* 0x3f80000000007820 */ /* 0x000fc80000410000 */
[----:B------:R0:W2:Y:S01]  /*b6b0*/  F2F.F64.F32 R28, R0 ;  /* 0x00000000001c7310 */ /* 0x0000a20000201800 */
[----:B------:R-:W-:Y:S05]  /*b6c0*/  BRA `(.L_x_7689) ;  /* 0x0000000000587947 */ /* 0x000fea0003800000 */
.L_x_7760:
        /* <DEDUP_REMOVED lines=16> */
.L_x_7787:
[----:B------:R-:W-:Y:S05]  /*b7d0*/  BRA `(.L_x_7689) ;  /* 0x0000000000147947 */ /* 0x000fea0003800000 */
.L_x_7784:
[----:B------:R-:W2:Y:S02]  /*b7e0*/  LDG.E.64 R28, desc[UR36][R4.64] ;  /* 0x00000024041c7981 */ /* 0x000ea4000c1e1b00 */
[----:B--2---:R-:W0:Y:S01]  /*b7f0*/  I2F.F64.U64 R28, R28 ;  /* 0x0000001c001c7312 */ /* 0x004e220000301800 */
[----:B------:R-:W-:Y:S05]  /*b800*/  BRA `(.L_x_7689) ;  /* 0x0000000000087947 */ /* 0x000fea0003800000 */
.L_x_7783:
[----:B------:R-:W2:Y:S02]  /*b810*/  LDG.E R4, desc[UR36][R4.64] ;  /* 0x0000002404047981 */ /* 0x000ea4000c1e1900 */
[----:B--2---:R0:W2:Y:S02]  /*b820*/  I2F.F64.U32 R28, R4 ;  /* 0x00000004001c7312 */ /* 0x0040a40000201800 */
.L_x_7689:
[----:B------:R-:W-:Y:S05]  /*b830*/  BSYNC B6 ;  /* 0x0000000000067941 */ /* 0x000fea0003800000 */
.L_x_7688:
[----:B0-----:R-:W0:Y:S01]  /*b840*/  S2R R33, SR_TID.X ;  /* 0x0000000000217919 */ /* 0x001e220000002100 */
[----:B------:R-:W-:Y:S01]  /*b850*/  BSSY B6, `(.L_x_7788) ;  /* 0x0000158000067945 */ /* 0x000fe20003800000 */
[C---:B0-----:R-:W-:Y:S01]  /*b860*/  ISETP.GE.AND P0, PT, R33.reuse, R2, PT ;  /* 0x000000022100720c */ /* 0x041fe20003f06270 */
[----:B------:R-:W-:-:S05]  /*b870*/  VIADD R3, R33, 0x100 ;  /* 0x0000010021037836 */ /* 0x000fca0000000000 */
[----:B------:R-:W-:Y:S01]  /*b880*/  ISETP.GE.AND P5, PT, R3, R2, PT ;  /* 0x000000020300720c */ /* 0x000fe20003fa6270 */
[----:B------:R-:W-:-:S05]  /*b890*/  VIADD R3, R33, 0x180 ;  /* 0x0000018021037836 */ /* 0x000fca0000000000 */
[----:B------:R-:W-:Y:S01]  /*b8a0*/  ISETP.GE.AND P6, PT, R3, R2, PT ;  /* 0x000000020300720c */ /* 0x000fe20003fc6270 */
[----:B--23-5:R-:W-:Y:S02]  /*b8b0*/  @!P0 DADD R6, R40, -R44 ;  /* 0x0000000028068229 */ /* 0x02cfe4000000082c */
[----:B-1----:R-:W-:-:S04]  /*b8c0*/  @!P0 DSETP.GEU.AND P1, PT, |R30|, 0.5, PT ;  /* 0x3fe000001e00842a */ /* 0x002fc80003f2e200 */
[----:B------:R-:W-:Y:S02]  /*b8d0*/  @!P5 DADD R8, R18, -R16 ;  /* 0x000000001208d229 */ /* 0x000fe40000000810 */
[----:B------:R-:W-:Y:S02]  /*b8e0*/  @!P0 DFMA R44, R6, R30, R44 ;  /* 0x0000001e062c822b */ /* 0x000fe4000000002c */
[----:B------:R-:W-:Y:S02]  /*b8f0*/  @!P0 DADD R30, -R30, 1 ;  /* 0x3ff000001e1e8429 */ /* 0x000fe40000000100 */
[----:B----4-:R-:W-:Y:S02]  /*b900*/  @!P6 DADD R10, R26, -R24 ;  /* 0x000000001a0ae229 */ /* 0x010fe40000000818 */
[----:B------:R-:W-:Y:S02]  /*b910*/  @!P6 DADD R12, -R28, 1 ;  /* 0x3ff000001c0ce429 */ /* 0x000fe40000000100 */
[----:B------:R-:W-:-:S02]  /*b920*/  @!P5 DSETP.GEU.AND P2, PT, |R22|, 0.5, PT ;  /* 0x3fe000001600d42a */ /* 0x000fc40003f4e200 */
[----:B------:R-:W-:Y:S02]  /*b930*/  @!P0 DFMA R30, -R6, R30, R40 ;  /* 0x0000001e061e822b */ /* 0x000fe40000000128 */
[----:B------:R-:W-:Y:S02]  /*b940*/  @!P6 DSETP.GEU.AND P3, PT, |R28|, 0.5, PT ;  /* 0x3fe000001c00e42a */ /* 0x000fe40003f6e200 */
[C---:B------:R-:W-:Y:S02]  /*b950*/  @!P6 DFMA R26, -R10.reuse, R12, R26 ;  /* 0x0000000c0a1ae22b */ /* 0x040fe4000000011a */
[----:B------:R-:W-:-:S04]  /*b960*/  @!P6 DFMA R10, R10, R28, R24 ;  /* 0x0000001c0a0ae22b */ /* 0x000fc80000000018 */
[----:B------:R-:W-:Y:S01]  /*b970*/  @!P0 FSEL R45, R31, R45, P1 ;  /* 0x0000002d1f2d8208 */ /* 0x000fe20000800000 */
[----:B------:R-:W-:Y:S01]  /*b980*/  VIADD R31, R33, 0x80 ;  /* 0x00000080211f7836 */ /* 0x000fe20000000000 */
[----:B------:R-:W-:-:S03]  /*b990*/  @!P0 FSEL R0, R30, R44, P1 ;  /* 0x0000002c1e008208 */ /* 0x000fc60000800000 */
[----:B------:R-:W-:Y:S01]  /*b9a0*/  @!P0 IMAD.MOV.U32 R5, RZ, RZ, R45 ;  /* 0x000000ffff058224 */ /* 0x000fe200078e002d */
[----:B------:R-:W-:Y:S01]  /*b9b0*/  ISETP.GE.AND P4, PT, R31, R2, PT ;  /* 0x000000021f00720c */ /* 0x000fe20003f86270 */
[----:B------:R-:W-:-:S12]  /*b9c0*/  @!P0 IMAD.MOV.U32 R4, RZ, RZ, R0 ;  /* 0x000000ffff048224 */ /* 0x000fd800078e0000 */
[----:B------:R-:W-:Y:S02]  /*b9d0*/  @!P4 DADD R6, R36, -R38 ;  /* 0x000000002406c229 */ /* 0x000fe40000000826 */
[----:B------:R-:W-:-:S06]  /*b9e0*/  @!P4 DSETP.GEU.AND P1, PT, |R34|, 0.5, PT ;  /* 0x3fe000002200c42a */ /* 0x000fcc0003f2e200 */
[----:B------:R-:W-:Y:S02]  /*b9f0*/  @!P4 DFMA R38, R6, R34, R38 ;  /* 0x000000220626c22b */ /* 0x000fe40000000026 */
[----:B------:R-:W-:-:S08]  /*ba00*/  @!P4 DADD R34, -R34, 1 ;  /* 0x3ff000002222c429 */ /* 0x000fd00000000100 */
[----:B------:R-:W-:Y:S02]  /*ba10*/  @!P4 DFMA R36, -R6, R34, R36 ;  /* 0x000000220624c22b */ /* 0x000fe40000000124 */
[----:B------:R-:W-:-:S08]  /*ba20*/  @!P5 DADD R6, -R22, 1 ;  /* 0x3ff000001606d429 */ /* 0x000fd00000000100 */
[C---:B------:R-:W-:Y:S01]  /*ba30*/  @!P5 DFMA R6, -R8.reuse, R6, R18 ;  /* 0x000000060806d22b */ /* 0x040fe20000000112 */
[----:B------:R-:W-:Y:S01]  /*ba40*/  @!P4 FSEL R0, R36, R38, P1 ;  /* 0x000000262400c208 */ /* 0x000fe20000800000 */
[----:B------:R-:W0:Y:S01]  /*ba50*/  LDC.U8 R18, c[0x0][0x24c] ;  /* 0x00009300ff127b82 */ /* 0x000e220000000000 */
[----:B------:R-:W-:Y:S01]  /*ba60*/  @!P5 DFMA R8, R8, R22, R16 ;  /* 0x000000160808d22b */ /* 0x000fe20000000010 */
[----:B------:R-:W-:Y:S02]  /*ba70*/  @!P4 FSEL R37, R37, R39, P1 ;  /* 0x000000272525c208 */ /* 0x000fe40000800000 */
[----:B------:R-:W-:-:S03]  /*ba80*/  @!P4 IMAD.MOV.U32 R28, RZ, RZ, R0 ;  /* 0x000000ffff1cc224 */ /* 0x000fc600078e0000 */
[----:B------:R-:W-:-:S04]  /*ba90*/  @!P4 IMAD.MOV.U32 R29, RZ, RZ, R37 ;  /* 0x000000ffff1dc224 */ /* 0x000fc800078e0025 */
[----:B------:R-:W-:Y:S02]  /*baa0*/  @!P5 FSEL R3, R6, R8, P2 ;  /* 0x000000080603d208 */ /* 0x000fe40001000000 */
[----:B------:R-:W-:Y:S02]  /*bab0*/  @!P5 FSEL R6, R7, R9, P2 ;  /* 0x000000090706d208 */ /* 0x000fe40001000000 */
[----:B------:R-:W-:Y:S01]  /*bac0*/  @!P6 FSEL R7, R26, R10, P3 ;  /* 0x0000000a1a07e208 */ /* 0x000fe20001800000 */
[----:B------:R-:W-:Y:S01]  /*bad0*/  @!P5 IMAD.MOV.U32 R24, RZ, RZ, R3 ;  /* 0x000000ffff18d224 */ /* 0x000fe200078e0003 */
[----:B------:R-:W-:Y:S01]  /*bae0*/  @!P6 FSEL R10, R27, R11, P3 ;  /* 0x0000000b1b0ae208 */ /* 0x000fe20001800000 */
        /* <DEDUP_REMOVED lines=25> */
.L_x_7793:
[----:B------:R-:W0:Y:S01]  /*bc80*/  F2I.S64.F64.TRUNC R4, R4 ;  /* 0x0000000400047311 */ /* 0x000e22000030d900 */
[----:B------:R-:W-:Y:S02]  /*bc90*/  IMAD.MOV.U32 R33, RZ, RZ, R31 ;  /* 0x000000ffff217224 */ /* 0x000fe400078e001f */
[----:B0-----:R-:W-:-:S05]  /*bca0*/  IMAD.MOV.U32 R3, RZ, RZ, R4 ;  /* 0x000000ffff037224 */ /* 0x001fca00078e0004 */
[----:B------:R2:W-:Y:S01]  /*bcb0*/  STG.E.U8 desc[UR36][R8.64], R3 ;  /* 0x0000000308007986 */ /* 0x0005e2000c101124 */
[----:B------:R-:W-:Y:S05]  /*bcc0*/  BRA `(.L_x_7789) ;  /* 0x0000001000407947 */ /* 0x000fea0003800000 */
.L_x_7792:
        /* <DEDUP_REMOVED lines=10> */
.L_x_7796:
[----:B------:R-:W0:Y:S01]  /*bd70*/  F2I.F64.TRUNC R5, R4 ;  /* 0x0000000400057311 */ /* 0x000e22000030d100 */
[----:B------:R-:W-:Y:S01]  /*bd80*/  IMAD.MOV.U32 R33, RZ, RZ, R31 ;  /* 0x000000ffff217224 */ /* 0x000fe200078e001f */
[----:B0-----:R4:W-:Y:S01]  /*bd90*/  STG.E desc[UR36][R8.64], R5 ;  /* 0x0000000508007986 */ /* 0x0019e2000c101924 */
[----:B------:R-:W-:Y:S05]  /*bda0*/  BRA `(.L_x_7789) ;  /* 0x0000001000087947 */ /* 0x000fea0003800000 */
.L_x_7795:
[----:B------:R-:W0:Y:S01]  /*bdb0*/  F2I.F64.TRUNC R5, R4 ;  /* 0x0000000400057311 */ /* 0x000e22000030d100 */
[----:B------:R-:W-:Y:S01]  /*bdc0*/  IMAD.MOV.U32 R33, RZ, RZ, R31 ;  /* 0x000000ffff217224 */ /* 0x000fe200078e001f */
[----:B0-----:R3:W-:Y:S01]  /*bdd0*/  STG.E.U16 desc[UR36][R8.64], R5 ;  /* 0x0000000508007986 */ /* 0x0017e2000c101524 */
[----:B------:R-:W-:Y:S05]  /*bde0*/  BRA `(.L_x_7789) ;  /* 0x0000000c00f87947 */ /* 0x000fea0003800000 */
.L_x_7791:
        /* <DEDUP_REMOVED lines=14> */
.L_x_7798:
        /* <DEDUP_REMOVED lines=9> */
.L_x_7797:
        /* <DEDUP_REMOVED lines=15> */
.L_x_7800:
        /* <DEDUP_REMOVED lines=10> */
.L_x_7799:
[----:B------:R0:W-:Y:S01]  /*c0f0*/  STG.E.64 desc[UR36][R8.64], R4 ;  /* 0x0000000408007986 */ /* 0x0001e2000c101b24 */
[----:B------:R-:W-:Y:S01]  /*c100*/  IMAD.MOV.U32 R33, RZ, RZ, R31 ;  /* 0x000000ffff217224 */ /* 0x000fe200078e001f */
[----:B------:R-:W-:Y:S06]  /*c110*/  BRA `(.L_x_7789) ;  /* 0x0000000c002c7947 */ /* 0x000fec0003800000 */
.L_x_7790:
        /* <DEDUP_REMOVED lines=13> */
.L_x_7803:
[----:B------:R-:W-:Y:S01]  /*c1f0*/  CS2R R6, SRZ ;  /* 0x0000000000067805 */ /* 0x000fe2000001ff00 */
[----:B------:R-:W-:-:S04]  /*c200*/  IMAD.MOV.U32 R33, RZ, RZ, R31 ;  /* 0x000000ffff217224 */ /* 0x000fc800078e001f */
[----:B------:R0:W-:Y:S01]  /*c210*/  STG.E.128 desc[UR36][R8.64], R4 ;  /* 0x0000000408007986 */ /* 0x0001e2000c101d24 */
[----:B------:R-:W-:Y:S05]  /*c220*/  BRA `(.L_x_7789) ;  /* 0x0000000800e87947 */ /* 0x000fea0003800000 */
.L_x_7802:
        /* <DEDUP_REMOVED lines=25> */
.L_x_7807:
[----:B------:R-:W-:Y:S05]  /*c3c0*/  BSYNC B0 ;  /* 0x0000000000007941 */ /* 0x000fea0003800000 */
.L_x_7806:
[----:B------:R-:W-:Y:S01]  /*c3d0*/  LOP3.LUT R7, R0, R7, RZ, 0xfc, !PT ;  /* 0x0000000700077212 */ /* 0x000fe200078efcff */
[----:B------:R-:W-:-:S04]  /*c3e0*/  IMAD.MOV.U32 R33, RZ, RZ, R31 ;  /* 0x000000ffff217224 */ /* 0x000fc800078e001f */
[----:B------:R0:W-:Y:S01]  /*c3f0*/  STG.E.U8 desc[UR36][R8.64], R7 ;  /* 0x0000000708007986 */ /* 0x0001e2000c101124 */
[----:B------:R-:W-:Y:S05]  /*c400*/  BRA `(.L_x_7789) ;  /* 0x0000000800707947 */ /* 0x000fea0003800000 */
.L_x_7805:
        /* <DEDUP_REMOVED lines=17> */
.L_x_7809:
[----:B------:R-:W-:Y:S01]  /*c520*/  IMAD.MOV.U32 R0, RZ, RZ, 0x7f ;  /* 0x0000007fff007424 */ /* 0x000fe200078e00ff */
[----:B------:R-:W-:-:S04]  /*c530*/  ISETP.GT.U32.AND P0, PT, R3, 0x7f800000, PT ;  /* 0x7f8000000300780c */ /* 0x000fc80003f04070 */
[----:B------:R-:W-:-:S09]  /*c540*/  SEL R0, R0, 0x7c, P0 ;  /* 0x0000007c00007807 */ /* 0x000fd20000000000 */
.L_x_7810:
[----:B------:R-:W-:Y:S05]  /*c550*/  BSYNC B0 ;  /* 0x0000000000007941 */ /* 0x000fea0003800000 */
.L_x_7808:
[----:B------:R-:W-:Y:S01]  /*c560*/  LOP3.LUT R3, R7, 0x80000000, RZ, 0xc0, !PT ;  /* 0x8000000007037812 */ /* 0x000fe200078ec0ff */
[----:B------:R-:W-:-:S03]  /*c570*/  IMAD.MOV.U32 R33, RZ, RZ, R31 ;  /* 0x000000ffff217224 */ /* 0x000fc600078e001f */
[----:B------:R-:W-:-:S04]  /*c580*/  SHF.R.U32.HI R3, RZ, 0x18, R3 ;  /* 0x00000018ff037819 */ /* 0x000fc80000011603 */
[----:B------:R-:W-:-:S05]  /*c590*/  LOP3.LUT R3, R0, R3, RZ, 0xfc, !PT ;  /* 0x0000000300037212 */ /* 0x000fca00078efcff */
[----:B------:R0:W-:Y:S01]  /*c5a0*/  STG.E.U8 desc[UR36][R8.64], R3 ;  /* 0x0000000308007986 */ /* 0x0001e2000c101124 */
[----:B------:R-:W-:Y:S05]  /*c5b0*/  BRA `(.L_x_7789) ;  /* 0x0000000800047947 */ /* 0x000fea0003800000 */
.L_x_7804:
        /* <DEDUP_REMOVED lines=9> */
.L_x_7801:
        /* <DEDUP_REMOVED lines=12> */
.L_x_7813:
        /* <DEDUP_REMOVED lines=21> */
.L_x_7816:
[----:B------:R-:W-:-:S04]  /*c860*/  LOP3.LUT R0, R7, 0x80000000, RZ, 0xc0, !PT ;  /* 0x8000000007007812 */ /* 0x000fc800078ec0ff */
[----:B------:R-:W-:-:S04]  /*c870*/  SHF.R.U32.HI R0, RZ, 0x18, R0 ;  /* 0x00000018ff007819 */ /* 0x000fc80000011600 */
[----:B------:R-:W-:-:S07]  /*c880*/  LOP3.LUT R0, R3, R0, RZ, 0xfc, !PT ;  /* 0x0000000003007212 */ /* 0x000fce00078efcff */
.L_x_7815:
[----:B------:R-:W-:Y:S05]  /*c890*/  BSYNC B0 ;  /* 0x0000000000007941 */ /* 0x000fea0003800000 */
.L_x_7814:
[----:B------:R0:W-:Y:S01]  /*c8a0*/  STG.E.U8 desc[UR36][R8.64], R0 ;  /* 0x0000000008007986 */ /* 0x0001e2000c101124 */
[----:B------:R-:W-:Y:S01]  /*c8b0*/  IMAD.MOV.U32 R33, RZ, RZ, R31 ;  /* 0x000000ffff217224 */ /* 0x000fe200078e001f */
[----:B------:R-:W-:Y:S06]  /*c8c0*/  BRA `(.L_x_7789) ;  /* 0x0000000400407947 */ /* 0x000fec0003800000 */
.L_x_7812:
        /* <DEDUP_REMOVED lines=21> */
.L_x_7819:
[----:B------:R-:W-:-:S04]  /*ca20*/  LOP3.LUT R0, R7, 0x80000000, RZ, 0xc0, !PT ;  /* 0x8000000007007812 */ /* 0x000fc800078ec0ff */
[----:B------:R-:W-:-:S04]  /*ca30*/  SHF.R.U32.HI R0, RZ, 0x18, R0 ;  /* 0x00000018ff007819 */ /* 0x000fc80000011600 */
[----:B------:R-:W-:-:S07]  /*ca40*/  LOP3.LUT R0, R3, R0, RZ, 0xfc, !PT ;  /* 0x0000000003007212 */ /* 0x000fce00078efcff */
.L_x_7818:
[----:B------:R-:W-:Y:S05]  /*ca50*/  BSYNC B0 ;  /* 0x0000000000007941 */ /* 0x000fea0003800000 */
.L_x_7817:
[----:B------:R0:W-:Y:S01]  /*ca60*/  STG.E.U8 desc[UR36][R8.64], R0 ;  /* 0x0000000008007986 */ /* 0x0001e2000c101124 */
[----:B------:R-:W-:Y:S01]  /*ca70*/  IMAD.MOV.U32 R33, RZ, RZ, R31 ;  /* 0x000000ffff217224 */ /* 0x000fe200078e001f */
[----:B------:R-:W-:Y:S06]  /*ca80*/  BRA `(.L_x_7789) ;  /* 0x0000000000d07947 */ /* 0x000fec0003800000 */
.L_x_7811:
        /* <DEDUP_REMOVED lines=27> */
.L_x_7794:
        /* <DEDUP_REMOVED lines=16> */
.L_x_7822:
[----:B------:R-:W-:Y:S01]  /*cd40*/  IMAD.MOV.U32 R33, RZ, RZ, R31 ;  /* 0x000000ffff217224 */ /* 0x000fe200078e001f */
[----:B------:R-:W-:Y:S06]  /*cd50*/  BRA `(.L_x_7789) ;  /* 0x00000000001c7947 */ /* 0x000fec0003800000 */
.L_x_7821:
[----:B------:R-:W0:Y:S01]  /*cd60*/  F2I.U64.F64.TRUNC R4, R4 ;  /* 0x0000000400047311 */ /* 0x000e22000030d800 */
[----:B------:R-:W-:Y:S01]  /*cd70*/  IMAD.MOV.U32 R33, RZ, RZ, R31 ;  /* 0x000000ffff217224 */ /* 0x000fe200078e001f */
[----:B0-----:R0:W-:Y:S01]  /*cd80*/  STG.E.64 desc[UR36][R8.64], R4 ;  /* 0x0000000408007986 */ /* 0x0011e2000c101b24 */
[----:B------:R-:W-:Y:S05]  /*cd90*/  BRA `(.L_x_7789) ;  /* 0x00000000000c7947 */ /* 0x000fea0003800000 */
.L_x_7820:
[----:B------:R-:W0:Y:S01]  /*cda0*/  F2I.U32.F64.TRUNC R5, R4 ;  /* 0x0000000400057311 */ /* 0x000e22000030d000 */
[----:B------:R-:W-:Y:S01]  /*cdb0*/  IMAD.MOV.U32 R33, RZ, RZ, R31 ;  /* 0x000000ffff217224 */ /* 0x000fe200078e001f */
[----:B0-----:R0:W-:Y:S06]  /*cdc0*/  STG.E desc[UR36][R8.64], R5 ;  /* 0x0000000508007986 */ /* 0x0011ec000c101924 */
.L_x_7789:
[----:B------:R-:W-:Y:S05]  /*cdd0*/  BSYNC B6 ;  /* 0x0000000000067941 */ /* 0x000fea0003800000 */
.L_x_7788:
[----:B------:R-:W-:Y:S01]  /*cde0*/  ISETP.GE.AND P0, PT, R33, R2, PT ;  /* 0x000000022100720c */ /* 0x000fe20003f06270 */
[----:B------:R-:W-:-:S12]  /*cdf0*/  BSSY B6, `(.L_x_7823) ;  /* 0x0000230000067945 */ /* 0x000fd80003800000 */
[----:B------:R-:W-:Y:S05]  /*ce00*/  @P0 BRA `(.L_x_7824) ;  /* 0x0000002000b80947 */ /* 0x000fea0003800000 */
[----:B01-34-:R-:W0:Y:S01]  /*ce10*/  LDC.64 R4, c[0x0][0x218] ;  /* 0x00008600ff047b82 */ /* 0x01be220000000a00 */
[----:B------:R-:W-:Y:S01]  /*ce20*/  IMAD R0, R32, 0x200, R33 ;  /* 0x0000020020007824 */ /* 0x000fe200078e0221 */
[----:B------:R-:W-:Y:S01]  /*ce30*/  PRMT R6, R18, 0x9910, RZ ;  /* 0x0000991012067816 */ /* 0x000fe200000000ff */
[----:B------:R-:W-:Y:S02]  /*ce40*/  ULDC UR4, c[0x0][0x250] ;  /* 0x0000940000047ab9 */ /* 0x000fe40000000800 */
[----:B--2---:R-:W-:Y:S02]  /*ce50*/  IMAD R3, R0, UR4, RZ ;  /* 0x0000000400037c24 */ /* 0x004fe4000f8e02ff */
        /* <DEDUP_REMOVED lines=16> */
.L_x_7828:
[----:B------:R-:W0:Y:S02]  /*cf60*/  F2I.S64.F64.TRUNC R28, R28 ;  /* 0x0000001c001c7311 */ /* 0x000e24000030d900 */
[----:B0-----:R-:W-:-:S05]  /*cf70*/  IMAD.MOV.U32 R3, RZ, RZ, R28 ;  /* 0x000000ffff037224 */ /* 0x001fca00078e001c */
[----:B------:R1:W-:Y:S01]  /*cf80*/  STG.E.U8 desc[UR36][R4.64], R3 ;  /* 0x0000000304007986 */ /* 0x0003e2000c101124 */
[----:B------:R-:W-:Y:S05]  /*cf90*/  BRA `(.L_x_7830) ;  /* 0x0000000c00f07947 */ /* 0x000fea0003800000 */
.L_x_7827:
        /* <DEDUP_REMOVED lines=9> */
.L_x_7832:
[----:B------:R-:W0:Y:S02]  /*d030*/  F2I.F64.TRUNC R29, R28 ;  /* 0x0000001c001d7311 */ /* 0x000e24000030d100 */
[----:B0-----:R3:W-:Y:S01]  /*d040*/  STG.E desc[UR36][R4.64], R29 ;  /* 0x0000001d04007986 */ /* 0x0017e2000c101924 */
[----:B------:R-:W-:Y:S05]  /*d050*/  BRA `(.L_x_7830) ;  /* 0x0000000c00c07947 */ /* 0x000fea0003800000 */
.L_x_7831:
[----:B------:R-:W0:Y:S02]  /*d060*/  F2I.F64.TRUNC R29, R28 ;  /* 0x0000001c001d7311 */ /* 0x000e24000030d100 */
[----:B0-----:R2:W-:Y:S01]  /*d070*/  STG.E.U16 desc[UR36][R4.64], R29 ;  /* 0x0000001d04007986 */ /* 0x0015e2000c101524 */
[----:B------:R-:W-:Y:S05]  /*d080*/  BRA `(.L_x_7830) ;  /* 0x0000000c00b47947 */ /* 0x000fea0003800000 */
.L_x_7826:
        /* <DEDUP_REMOVED lines=13> */
.L_x_7834:
        /* <DEDUP_REMOVED lines=8> */
.L_x_7833:
        /* <DEDUP_REMOVED lines=14> */
.L_x_7836:
        /* <DEDUP_REMOVED lines=9> */
.L_x_7835:
[----:B------:R0:W-:Y:S01]  /*d350*/  STG.E.64 desc[UR36][R4.64], R28 ;  /* 0x0000001c04007986 */ /* 0x0001e2000c101b24 */
[----:B------:R-:W-:Y:S05]  /*d360*/  BRA `(.L_x_7830) ;  /* 0x0000000800fc7947 */ /* 0x000fea0003800000 */
.L_x_7825:
        /* <DEDUP_REMOVED lines=12> */
.L_x_7839:
[----:B------:R-:W-:-:S05]  /*d430*/  CS2R R30, SRZ ;  /* 0x00000000001e7805 */ /* 0x000fca000001ff00 */
[----:B------:R0:W-:Y:S01]  /*d440*/  STG.E.128 desc[UR36][R4.64], R28 ;  /* 0x0000001c04007986 */ /* 0x0001e2000c101d24 */
[----:B------:R-:W-:Y:S05]  /*d450*/  BRA `(.L_x_7830) ;  /* 0x0000000800c07947 */ /* 0x000fea0003800000 */
.L_x_7838:
        /* <DEDUP_REMOVED lines=25> */
.L_x_7843:
[----:B------:R-:W-:Y:S05]  /*d5f0*/  BSYNC B0 ;  /* 0x0000000000007941 */ /* 0x000fea0003800000 */
.L_x_7842:
[----:B------:R-:W-:-:S05]  /*d600*/  LOP3.LUT R7, R0, R7, RZ, 0xfc, !PT ;  /* 0x0000000700077212 */ /* 0x000fca00078efcff */
[----:B------:R0:W-:Y:S01]  /*d610*/  STG.E.U8 desc[UR36][R4.64], R7 ;  /* 0x0000000704007986 */ /* 0x0001e2000c101124 */
[----:B------:R-:W-:Y:S05]  /*d620*/  BRA `(.L_x_7830) ;  /* 0x00000008004c7947 */ /* 0x000fea0003800000 */
.L_x_7841:
        /* <DEDUP_REMOVED lines=17> */
.L_x_7845:
[----:B------:R-:W-:Y:S01]  /*d740*/  IMAD.MOV.U32 R0, RZ, RZ, 0x7f ;  /* 0x0000007fff007424 */ /* 0x000fe200078e00ff */
[----:B------:R-:W-:-:S04]  /*d750*/  ISETP.GT.U32.AND P0, PT, R3, 0x7f800000, PT ;  /* 0x7f8000000300780c */ /* 0x000fc80003f04070 */
[----:B------:R-:W-:-:S09]  /*d760*/  SEL R0, R0, 0x7c, P0 ;  /* 0x0000007c00007807 */ /* 0x000fd20000000000 */
.L_x_7846:
[----:B------:R-:W-:Y:S05]  /*d770*/  BSYNC B0 ;  /* 0x0000000000007941 */ /* 0x000fea0003800000 */
.L_x_7844:
[----:B------:R-:W-:-:S04]  /*d780*/  LOP3.LUT R3, R7, 0x80000000, RZ, 0xc0, !PT ;  /* 0x8000000007037812 */ /* 0x000fc800078ec0ff */
[----:B------:R-:W-:-:S04]  /*d790*/  SHF.R.U32.HI R3, RZ, 0x18, R3 ;  /* 0x00000018ff037819 */ /* 0x000fc80000011603 */
[----:B------:R-:W-:-:S05]  /*d7a0*/  LOP3.LUT R3, R0, R3, RZ, 0xfc, !PT ;  /* 0x0000000300037212 */ /* 0x000fca00078efcff */
[----:B------:R0:W-:Y:S01]  /*d7b0*/  STG.E.U8 desc[UR36][R4.64], R3 ;  /* 0x0000000304007986 */ /* 0x0001e2000c101124 */
[----:B------:R-:W-:Y:S05]  /*d7c0*/  BRA `(.L_x_7830) ;  /* 0x0000000400e47947 */ /* 0x000fea0003800000 */
.L_x_7840:
        /* <DEDUP_REMOVED lines=8> */
.L_x_7837:
        /* <DEDUP_REMOVED lines=11> */
.L_x_7849:
        /* <DEDUP_REMOVED lines=21> */
.L_x_7852:
[----:B------:R-:W-:-:S04]  /*da50*/  LOP3.LUT R0, R7, 0x80000000, RZ, 0xc0, !PT ;  /* 0x8000000007007812 */ /* 0x000fc800078ec0ff */
[----:B------:R-:W-:-:S04]  /*da60*/  SHF.R.U32.HI R0, RZ, 0x18, R0 ;  /* 0x00000018ff007819 */ /* 0x000fc80000011600 */
[----:B------:R-:W-:-:S07]  /*da70*/  LOP3.LUT R0, R3, R0, RZ, 0xfc, !PT ;  /* 0x0000000003007212 */ /* 0x000fce00078efcff */
.L_x_7851:
[----:B------:R-:W-:Y:S05]  /*da80*/  BSYNC B0 ;  /* 0x0000000000007941 */ /* 0x000fea0003800000 */
.L_x_7850:
[----:B------:R0:W-:Y:S01]  /*da90*/  STG.E.U8 desc[UR36][R4.64], R0 ;  /* 0x0000000004007986 */ /* 0x0001e2000c101124 */
[----:B------:R-:W-:Y:S05]  /*daa0*/  BRA `(.L_x_7830) ;  /* 0x00000004002c7947 */ /* 0x000fea0003800000 */
.L_x_7848:
        /* <DEDUP_REMOVED lines=21> */
.L_x_7855:
[----:B------:R-:W-:-:S04]  /*dc00*/  LOP3.LUT R0, R7, 0x80000000, RZ, 0xc0, !PT ;  /* 0x8000000007007812 */ /* 0x000fc800078ec0ff */
[----:B------:R-:W-:-:S04]  /*dc10*/  SHF.R.U32.HI R0, RZ, 0x18, R0 ;  /* 0x00000018ff007819 */ /* 0x000fc80000011600 */
[----:B------:R-:W-:-:S07]  /*dc20*/  LOP3.LUT R0, R3, R0, RZ, 0xfc, !PT ;  /* 0x0000000003007212 */ /* 0x000fce00078efcff */
.L_x_7854:
[----:B------:R-:W-:Y:S05]  /*dc30*/  BSYNC B0 ;  /* 0x0000000000007941 */ /* 0x000fea0003800000 */
.L_x_7853:
[----:B------:R0:W-:Y:S01]  /*dc40*/  STG.E.U8 desc[UR36][R4.64], R0 ;  /* 0x0000000004007986 */ /* 0x0001e2000c101124 */
[----:B------:R-:W-:Y:S05]  /*dc50*/  BRA `(.L_x_7830) ;  /* 0x0000000000c07947 */ /* 0x000fea0003800000 */
.L_x_7847:
        /* <DEDUP_REMOVED lines=26> */
.L_x_7829:
        /* <DEDUP_REMOVED lines=16> */
.L_x_7858:
[----:B------:R-:W-:Y:S05]  /*df00*/  BRA `(.L_x_7830) ;  /* 0x0000000000147947 */ /* 0x000fea0003800000 */
.L_x_7857:
[----:B------:R-:W0:Y:S02]  /*df10*/  F2I.U64.F64.TRUNC R28, R28 ;  /* 0x0000001c001c7311 */ /* 0x000e24000030d800 */
[----:B0-----:R0:W-:Y:S01]  /*df20*/  STG.E.64 desc[UR36][R4.64], R28 ;  /* 0x0000001c04007986 */ /* 0x0011e2000c101b24 */
[----:B------:R-:W-:Y:S05]  /*df30*/  BRA `(.L_x_7830) ;  /* 0x0000000000087947 */ /* 0x000fea0003800000 */
.L_x_7856:
[----:B------:R-:W0:Y:S02]  /*df40*/  F2I.U32.F64.TRUNC R29, R28 ;  /* 0x0000001c001d7311 */ /* 0x000e24000030d000 */
[----:B0-----:R0:W-:Y:S02]  /*df50*/  STG.E desc[UR36][R4.64], R29 ;  /* 0x0000001d04007986 */ /* 0x0011e4000c101924 */
.L_x_7830:
        /* <DEDUP_REMOVED lines=24> */
.L_x_7862:
[----:B------:R-:W0:Y:S02]  /*e0e0*/  F2I.S64.F64.TRUNC R24, R24 ;  /* 0x0000001800187311 */ /* 0x000e24000030d900 */
[----:B0-----:R-:W-:-:S05]  /*e0f0*/  IMAD.MOV.U32 R3, RZ, RZ, R24 ;  /* 0x000000ffff037224 */ /* 0x001fca00078e0018 */
[----:B------:R0:W-:Y:S01]  /*e100*/  STG.E.U8 desc[UR36][R4.64], R3 ;  /* 0x0000000304007986 */ /* 0x0001e2000c101124 */
[----:B------:R-:W-:Y:S05]  /*e110*/  BRA `(.L_x_7864) ;  /* 0x0000000c00f07947 */ /* 0x000fea0003800000 */
.L_x_7861:
        /* <DEDUP_REMOVED lines=9> */
.L_x_7866:
[----:B------:R-:W0:Y:S02]  /*e1b0*/  F2I.F64.TRUNC R25, R24 ;  /* 0x0000001800197311 */ /* 0x000e24000030d100 */
[----:B0-----:R0:W-:Y:S01]  /*e1c0*/  STG.E desc[UR36][R4.64], R25 ;  /* 0x0000001904007986 */ /* 0x0011e2000c101924 */
[----:B------:R-:W-:Y:S05]  /*e1d0*/  BRA `(.L_x_7864) ;  /* 0x0000000c00c07947 */ /* 0x000fea0003800000 */
.L_x_7865:
[----:B------:R-:W0:Y:S02]  /*e1e0*/  F2I.F64.TRUNC R25, R24 ;  /* 0x0000001800197311 */ /* 0x000e24000030d100 */
[----:B0-----:R0:W-:Y:S01]  /*e1f0*/  STG.E.U16 desc[UR36][R4.64], R25 ;  /* 0x0000001904007986 */ /* 0x0011e2000c101524 */
[----:B------:R-:W-:Y:S05]  /*e200*/  BRA `(.L_x_7864) ;  /* 0x0000000c00b47947 */ /* 0x000fea0003800000 */
.L_x_7860:
        /* <DEDUP_REMOVED lines=13> */
.L_x_7868:
        /* <DEDUP_REMOVED lines=8> */
.L_x_7867:
        /* <DEDUP_REMOVED lines=14> */
.L_x_7870:
        /* <DEDUP_REMOVED lines=9> */
.L_x_7869:
[----:B------:R0:W-:Y:S01]  /*e4d0*/  STG.E.64 desc[UR36][R4.64], R24 ;  /* 0x0000001804007986 */ /* 0x0001e2000c101b24 */
[----:B------:R-:W-:Y:S05]  /*e4e0*/  BRA `(.L_x_7864) ;  /* 0x0000000800fc7947 */ /* 0x000fea0003800000 */
.L_x_7859:
        /* <DEDUP_REMOVED lines=12> */
.L_x_7873:
[----:B------:R-:W-:-:S05]  /*e5b0*/  CS2R R26, SRZ ;  /* 0x00000000001a7805 */ /* 0x000fca000001ff00 */
[----:B------:R0:W-:Y:S01]  /*e5c0*/  STG.E.128 desc[UR36][R4.64], R24 ;  /* 0x0000001804007986 */ /* 0x0001e2000c101d24 */
[----:B------:R-:W-:Y:S05]  /*e5d0*/  BRA `(.L_x_7864) ;  /* 0x0000000800c07947 */ /* 0x000fea0003800000 */
.L_x_7872:
        /* <DEDUP_REMOVED lines=25> */
.L_x_7877:
[----:B------:R-:W-:Y:S05]  /*e770*/  BSYNC B0 ;  /* 0x0000000000007941 */ /* 0x000fea0003800000 */
.L_x_7876:
[----:B------:R-:W-:-:S05]  /*e780*/  LOP3.LUT R7, R0, R7, RZ, 0xfc, !PT ;  /* 0x0000000700077212 */ /* 0x000fca00078efcff */
[----:B------:R0:W-:Y:S01]  /*e790*/  STG.E.U8 desc[UR36][R4.64], R7 ;  /* 0x0000000704007986 */ /* 0x0001e2000c101124 */
[----:B------:R-:W-:Y:S05]  /*e7a0*/  BRA `(.L_x_7864) ;  /* 0x00000008004c7947 */ /* 0x000fea0003800000 */
.L_x_7875:
        /* <DEDUP_REMOVED lines=17> */
.L_x_7879:
[----:B------:R-:W-:Y:S01]  /*e8c0*/  IMAD.MOV.U32 R0, RZ, RZ, 0x7f ;  /* 0x0000007fff007424 */ /* 0x000fe200078e00ff */
[----:B------:R-:W-:-:S04]  /*e8d0*/  ISETP.GT.U32.AND P0, PT, R3, 0x7f800000, PT ;  /* 0x7f8000000300780c */ /* 0x000fc80003f04070 */
[----:B------:R-:W-:-:S09]  /*e8e0*/  SEL R0, R0, 0x7c, P0 ;  /* 0x0000007c00007807 */ /* 0x000fd20000000000 */
.L_x_7880:
[----:B------:R-:W-:Y:S05]  /*e8f0*/  BSYNC B0 ;  /* 0x0000000000007941 */ /* 0x000fea0003800000 */
.L_x_7878:
[----:B------:R-:W-:-:S04]  /*e900*/  LOP3.LUT R3, R7, 0x80000000, RZ, 0xc0, !PT ;  /* 0x8000000007037812 */ /* 0x000fc800078ec0ff */
[----:B------:R-:W-:-:S04]  /*e910*/  SHF.R.U32.HI R3, RZ, 0x18, R3 ;  /* 0x00000018ff037819 */ /* 0x000fc80000011603 */
[----:B------:R-:W-:-:S05]  /*e920*/  LOP3.LUT R3, R0, R3, RZ, 0xfc, !PT ;  /* 0x0000000300037212 */ /* 0x000fca00078efcff */
[----:B------:R0:W-:Y:S01]  /*e930*/  STG.E.U8 desc[UR36][R4.64], R3 ;  /* 0x0000000304007986 */ /* 0x0001e2000c101124 */
[----:B------:R-:W-:Y:S05]  /*e940*/  BRA `(.L_x_7864) ;  /* 0x0000000400e47947 */ /* 0x000fea0003800000 */
.L_x_7874:
        /* <DEDUP_REMOVED lines=8> */
.L_x_7871:
        /* <DEDUP_REMOVED lines=11> */
.L_x_7883:
        /* <DEDUP_REMOVED lines=21> */
.L_x_7886:
[----:B------:R-:W-:-:S04]  /*ebd0*/  LOP3.LUT R0, R7, 0x80000000, RZ, 0xc0, !PT ;  /* 0x8000000007007812 */ /* 0x000fc800078ec0ff */
[----:B------:R-:W-:-:S04]  /*ebe0*/  SHF.R.U32.HI R0, RZ, 0x18, R0 ;  /* 0x00000018ff007819 */ /* 0x000fc80000011600 */
[----:B------:R-:W-:-:S07]  /*ebf0*/  LOP3.LUT R0, R3, R0, RZ, 0xfc, !PT ;  /* 0x0000000003007212 */ /* 0x000fce00078efcff */
.L_x_7885:
[----:B------:R-:W-:Y:S05]  /*ec00*/  BSYNC B0 ;  /* 0x0000000000007941 */ /* 0x000fea0003800000 */
.L_x_7884:
[----:B------:R3:W-:Y:S01]  /*ec10*/  STG.E.U8 desc[UR36][R4.64], R0 ;  /* 0x0000000004007986 */ /* 0x0007e2000c101124 */
[----:B------:R-:W-:Y:S05]  /*ec20*/  BRA `(.L_x_7864) ;  /* 0x00000004002c7947 */ /* 0x000fea0003800000 */
.L_x_7882:
        /* <DEDUP_REMOVED lines=21> */
.L_x_7889:
[----:B------:R-:W-:-:S04]  /*ed80*/  LOP3.LUT R0, R7, 0x80000000, RZ, 0xc0, !PT ;  /* 0x8000000007007812 */ /* 0x000fc800078ec0ff */
[----:B------:R-:W-:-:S04]  /*ed90*/  SHF.R.U32.HI R0, RZ, 0x18, R0 ;  /* 0x00000018ff007819 */ /* 0x000fc80000011600 */
[----:B------:R-:W-:-:S07]  /*eda0*/  LOP3.LUT R0, R3, R0, RZ, 0xfc, !PT ;  /* 0x0000000003007212 */ /* 0x000fce00078efcff */
.L_x_7888:
[----:B------:R-:W-:Y:S05]  /*edb0*/  BSYNC B0 ;  /* 0x0000000000007941 */ /* 0x000fea0003800000 */
.L_x_7887:
[----:B------:R0:W-:Y:S01]  /*edc0*/  STG.E.U8 desc[UR36][R4.64], R0 ;  /* 0x0000000004007986 */ /* 0x0001e2000c101124 */
[----:B------:R-:W-:Y:S05]  /*edd0*/  BRA `(.L_x_7864) ;  /* 0x0000000000c07947 */ /* 0x000fea0003800000 */
.L_x_7881:
        /* <DEDUP_REMOVED lines=26> */
.L_x_7863:
        /* <DEDUP_REMOVED lines=16> */
.L_x_7892:
[----:B------:R-:W-:Y:S05]  /*f080*/  BRA `(.L_x_7864) ;  /* 0x0000000000147947 */ /* 0x000fea0003800000 */
.L_x_7891:
[----:B------:R-:W0:Y:S02]  /*f090*/  F2I.U64.F64.TRUNC R24, R24 ;  /* 0x0000001800187311 */ /* 0x000e24000030d800 */
[----:B0-----:R1:W-:Y:S01]  /*f0a0*/  STG.E.64 desc[UR36][R4.64], R24 ;  /* 0x0000001804007986 */ /* 0x0013e2000c101b24 */
[----:B------:R-:W-:Y:S05]  /*f0b0*/  BRA `(.L_x_7864) ;  /* 0x0000000000087947 */ /* 0x000fea0003800000 */
.L_x_7890:
[----:B------:R-:W0:Y:S02]  /*f0c0*/  F2I.U32.F64.TRUNC R25, R24 ;  /* 0x0000001800197311 */ /* 0x000e24000030d000 */
[----:B0-----:R0:W-:Y:S02]  /*f0d0*/  STG.E desc[UR36][R4.64], R25 ;  /* 0x0000001904007986 */ /* 0x0011e4000c101924 */
.L_x_7864:
[----:B------:R-:W-:-:S07]  /*f0e0*/  VIADD R33, R33, 0x80 ;  /* 0x0000008021217836 */ /* 0x000fce0000000000 */
.L_x_7824:
[----:B------:R-:W-:Y:S05]  /*f0f0*/  BSYNC B6 ;  /* 0x0000000000067941 */ /* 0x000fea0003800000 */
.L_x_7823:
[----:B------:R-:W-:-:S13]  /*f100*/  ISETP.GE.AND P0, PT, R33, R2, PT ;  /* 0x000000022100720c */ /* 0x000fda0003f06270 */
[----:B------:R-:W-:Y:S05]  /*f110*/  @P0 EXIT ;  /* 0x000000000000094d */ /* 0x000fea0003800000 */
[----:B012---:R-:W0:Y:S01]  /*f120*/  LDC.64 R2, c[0x0][0x218] ;  /* 0x00008600ff027b82 */ /* 0x007e220000000a00 */
[----:B---3--:R-:W-:Y:S01]  /*f130*/  PRMT R0, R18, 0x9910, RZ ;  /* 0x0000991012007816 */ /* 0x008fe200000000ff */
[----:B------:R-:W-:Y:S01]  /*f140*/  IMAD R32, R32, 0x200, R33 ;  /* 0x0000020020207824 */ /* 0x000fe200078e0221 */
[----:B------:R-:W-:Y:S02]  /*f150*/  ULDC UR4, c[0x0][0x250] ;  /* 0x0000940000047ab9 */ /* 0x000fe40000000800 */
[----:B------:R-:W-:Y:S01]  /*f160*/  ISETP.GT.AND P1, PT, R0, 0x9, PT ;  /* 0x000000090000780c */ /* 0x000fe20003f24270 */
[----:B----4-:R-:W-:-:S05]  /*f170*/  IMAD R5, R32, UR4, RZ ;  /* 0x0000000420057c24 */ /* 0x010fca000f8e02ff */
        /* <DEDUP_REMOVED lines=14> */
.L_x_7896:
[----:B------:R-:W0:Y:S02]  /*f260*/  F2I.S64.F64.TRUNC R16, R16 ;  /* 0x0000001000107311 */ /* 0x000e24000030d900 */
[----:B0-----:R-:W-:-:S05]  /*f270*/  IMAD.MOV.U32 R5, RZ, RZ, R16 ;  /* 0x000000ffff057224 */ /* 0x001fca00078e0010 */
[----:B------:R-:W-:Y:S01]  /*f280*/  STG.E.U8 desc[UR36][R2.64], R5 ;  /* 0x0000000502007986 */ /* 0x000fe2000c101124 */
[----:B------:R-:W-:Y:S05]  /*f290*/  EXIT ;  /* 0x000000000000794d */ /* 0x000fea0003800000 */
.L_x_7895:
        /* <DEDUP_REMOVED lines=9> */
.L_x_7899:
[----:B------:R-:W0:Y:S02]  /*f330*/  F2I.F64.TRUNC R17, R16 ;  /* 0x0000001000117311 */ /* 0x000e24000030d100 */
[----:B0-----:R-:W-:Y:S01]  /*f340*/  STG.E desc[UR36][R2.64], R17 ;  /* 0x0000001102007986 */ /* 0x001fe2000c101924 */
[----:B------:R-:W-:Y:S05]  /*f350*/  EXIT ;  /* 0x000000000000794d */ /* 0x000fea0003800000 */
.L_x_7898:
[----:B------:R-:W0:Y:S02]  /*f360*/  F2I.F64.TRUNC R17, R16 ;  /* 0x0000001000117311 */ /* 0x000e24000030d100 */
[----:B0-----:R-:W-:Y:S01]  /*f370*/  STG.E.U16 desc[UR36][R2.64], R17 ;  /* 0x0000001102007986 */ /* 0x001fe2000c101524 */
[----:B------:R-:W-:Y:S05]  /*f380*/  EXIT ;  /* 0x000000000000794d */ /* 0x000fea0003800000 */
.L_x_7894:
        /* <DEDUP_REMOVED lines=13> */
.L_x_7901:
        /* <DEDUP_REMOVED lines=8> */
.L_x_7900:
        /* <DEDUP_REMOVED lines=14> */
.L_x_7903:
        /* <DEDUP_REMOVED lines=9> */
.L_x_7902:
[----:B------:R-:W-:Y:S01]  /*f650*/  STG.E.64 desc[UR36][R2.64], R16 ;  /* 0x0000001002007986 */ /* 0x000fe2000c101b24 */
[----:B------:R-:W-:Y:S05]  /*f660*/  EXIT ;  /* 0x000000000000794d */ /* 0x000fea0003800000 */
.L_x_7893:
        /* <DEDUP_REMOVED lines=12> */
.L_x_7906:
[----:B------:R-:W-:-:S05]  /*f730*/  CS2R R18, SRZ ;  /* 0x0000000000127805 */ /* 0x000fca000001ff00 */
[----:B------:R-:W-:Y:S01]  /*f740*/  STG.E.128 desc[UR36][R2.64], R16 ;  /* 0x0000001002007986 */ /* 0x000fe2000c101d24 */
[----:B------:R-:W-:Y:S05]  /*f750*/  EXIT ;  /* 0x000000000000794d */ /* 0x000fea0003800000 */
.L_x_7905:
        /* <DEDUP_REMOVED lines=25> */
.L_x_7910:
[----:B------:R-:W-:Y:S05]  /*f8f0*/  BSYNC B0 ;  /* 0x0000000000007941 */ /* 0x000fea0003800000 */
.L_x_7909:
[----:B------:R-:W-:-:S05]  /*f900*/  LOP3.LUT R5, R0, R5, RZ, 0xfc, !PT ;  /* 0x0000000500057212 */ /* 0x000fca00078efcff */
[----:B------:R-:W-:Y:S01]  /*f910*/  STG.E.U8 desc[UR36][R2.64], R5 ;  /* 0x0000000502007986 */ /* 0x000fe2000c101124 */
[----:B------:R-:W-:Y:S05]  /*f920*/  EXIT ;  /* 0x000000000000794d */ /* 0x000fea0003800000 */
.L_x_7908:
        /* <DEDUP_REMOVED lines=17> */
.L_x_7912:
[----:B------:R-:W-:Y:S01]  /*fa40*/  IMAD.MOV.U32 R0, RZ, RZ, 0x7f ;  /* 0x0000007fff007424 */ /* 0x000fe200078e00ff */
[----:B------:R-:W-:-:S04]  /*fa50*/  ISETP.GT.U32.AND P0, PT, R4, 0x7f800000, PT ;  /* 0x7f8000000400780c */ /* 0x000fc80003f04070 */
[----:B------:R-:W-:-:S09]  /*fa60*/  SEL R0, R0, 0x7c, P0 ;  /* 0x0000007c00007807 */ /* 0x000fd20000000000 */
.L_x_7913:
[----:B------:R-:W-:Y:S05]  /*fa70*/  BSYNC B0 ;  /* 0x0000000000007941 */ /* 0x000fea0003800000 */
.L_x_7911:
[----:B------:R-:W-:-:S04]  /*fa80*/  LOP3.LUT R4, R5, 0x80000000, RZ, 0xc0, !PT ;  /* 0x8000000005047812 */ /* 0x000fc800078ec0ff */
[----:B------:R-:W-:-:S04]  /*fa90*/  SHF.R.U32.HI R5, RZ, 0x18, R4 ;  /* 0x00000018ff057819 */ /* 0x000fc80000011604 */
[----:B------:R-:W-:-:S05]  /*faa0*/  LOP3.LUT R5, R0, R5, RZ, 0xfc, !PT ;  /* 0x0000000500057212 */ /* 0x000fca00078efcff */
[----:B------:R-:W-:Y:S01]  /*fab0*/  STG.E.U8 desc[UR36][R2.64], R5 ;  /* 0x0000000502007986 */ /* 0x000fe2000c101124 */
[----:B------:R-:W-:Y:S05]  /*fac0*/  EXIT ;  /* 0x000000000000794d */ /* 0x000fea0003800000 */
.L_x_7907:
        /* <DEDUP_REMOVED lines=8> */
.L_x_7904:
        /* <DEDUP_REMOVED lines=11> */
.L_x_7916:
        /* <DEDUP_REMOVED lines=21> */
.L_x_7919:
[----:B------:R-:W-:-:S04]  /*fd50*/  LOP3.LUT R0, R7, 0x80000000, RZ, 0xc0, !PT ;  /* 0x8000000007007812 */ /* 0x000fc800078ec0ff */
[----:B------:R-:W-:-:S04]  /*fd60*/  SHF.R.U32.HI R5, RZ, 0x18, R0 ;  /* 0x00000018ff057819 */ /* 0x000fc80000011600 */
[----:B------:R-:W-:-:S04]  /*fd70*/  LOP3.LUT R4, R4, R5, RZ, 0xfc, !PT ;  /* 0x0000000504047212 */ /* 0x000fc800078efcff */
[----:B------:R-:W-:-:S07]  /*fd80*/  PRMT R0, R4, 0x7610, R0 ;  /* 0x0000761004007816 */ /* 0x000fce0000000000 */
.L_x_7918:
[----:B------:R-:W-:Y:S05]  /*fd90*/  BSYNC B0 ;  /* 0x0000000000007941 */ /* 0x000fea0003800000 */
.L_x_7917:
[----:B------:R-:W-:Y:S01]  /*fda0*/  STG.E.U8 desc[UR36][R2.64], R0 ;  /* 0x0000000002007986 */ /* 0x000fe2000c101124 */
[----:B------:R-:W-:Y:S05]  /*fdb0*/  EXIT ;  /* 0x000000000000794d */ /* 0x000fea0003800000 */
.L_x_7915:
        /* <DEDUP_REMOVED lines=21> */
.L_x_7922:
[----:B------:R-:W-:-:S04]  /*ff10*/  LOP3.LUT R0, R7, 0x80000000, RZ, 0xc0, !PT ;  /* 0x8000000007007812 */ /* 0x000fc800078ec0ff */
[----:B------:R-:W-:-:S04]  /*ff20*/  SHF.R.U32.HI R5, RZ, 0x18, R0 ;  /* 0x00000018ff057819 */ /* 0x000fc80000011600 */
[----:B------:R-:W-:-:S04]  /*ff30*/  LOP3.LUT R4, R4, R5, RZ, 0xfc, !PT ;  /* 0x0000000504047212 */ /* 0x000fc800078efcff */
[----:B------:R-:W-:-:S07]  /*ff40*/  PRMT R0, R4, 0x7610, R0 ;  /* 0x0000761004007816 */ /* 0x000fce0000000000 */
.L_x_7921:
[----:B------:R-:W-:Y:S05]  /*ff50*/  BSYNC B0 ;  /* 0x0000000000007941 */ /* 0x000fea0003800000 */
.L_x_7920:
[----:B------:R-:W-:Y:S01]  /*ff60*/  STG.E.U8 desc[UR36][R2.64], R0 ;  /* 0x0000000002007986 */ /* 0x000fe2000c101124 */
[----:B------:R-:W-:Y:S05]  /*ff70*/  EXIT ;  /* 0x000000000000794d */ /* 0x000fea0003800000 */
.L_x_7914:
        /* <DEDUP_REMOVED lines=26> */
.L_x_7897:
        /* <DEDUP_REMOVED lines=16> */
.L_x_7925:
[----:B------:R-:W-:Y:S05]  /*10220*/  EXIT ;  /* 0x000000000000794d */ /* 0x000fea0003800000 */
.L_x_7924:
[----:B------:R-:W0:Y:S02]  /*10230*/  F2I.U64.F64.TRUNC R16, R16 ;  /* 0x0000001000107311 */ /* 0x000e24000030d800 */
[----:B0-----:R-:W-:Y:S01]  /*10240*/  STG.E.64 desc[UR36][R2.64], R16 ;  /* 0x0000001002007986 */ /* 0x001fe2000c101b24 */
[----:B------:R-:W-:Y:S05]  /*10250*/  EXIT ;  /* 0x000000000000794d */ /* 0x000fea0003800000 */
.L_x_7923:
[----:B------:R-:W0:Y:S02]  /*10260*/  F2I.U32.F64.TRUNC R17, R16 ;  /* 0x0000001000117311 */ /* 0x000e24000030d000 */
[----:B0-----:R-:W-:Y:S01]  /*10270*/  STG.E desc[UR36][R2.64], R17 ;  /* 0x0000001102007986 */ /* 0x001fe2000c101924 */
[----:B------:R-:W-:Y:S05]  /*10280*/  EXIT ;  /* 0x000000000000794d */ /* 0x000fea0003800000 */
.L_x_7926:
        /* <DEDUP_REMOVED lines=15> */
.L_x_8012:


//--------------------- .text._ZN2at6native18elementwise_kernelILi128ELi2EZNS0_22gpu_kernel_impl_nocastIZZZNS0_44_GLOBAL__N__40a83637_7_Lerp_cu_f5210f67_358318lerp_tensor_kernelERNS_18TensorIteratorBaseEENKUlvE0_clEvENKUlvE_clEvEUldddE_EEvS5_RKT_EUliE_EEviT1_ --------------------------
	.section	.text._ZN2at6native18elementwise_kernelILi128ELi2EZNS0_22gpu_kernel_impl_nocastIZZZNS0_44_GLOBAL__N__40a83637_7_Lerp_cu_f5210f67_358318lerp_tensor_kernelERNS_18TensorIteratorBaseEENKUlvE0_clEvENKUlvE_clEvEUldddE_EEvS5_RKT_EUliE_EEviT1_,"ax",@progbits
	.align	128
        .global         _ZN2at6native18elementwise_kernelILi128ELi2EZNS0_22gpu_kernel_impl_nocastIZZZNS0_44_GLOBAL__N__40a83637_7_Lerp_cu_f5210f67_358318lerp_tensor_kernelERNS_18TensorIteratorBaseEENKUlvE0_clEvENKUlvE_clEvEUldddE_EEvS5_RKT_EUliE_EEviT1_
        .type           _ZN2at6native18elementwise_kernelILi128ELi2EZNS0_22gpu_kernel_impl_nocastIZZZNS0_44_GLOBAL__N__40a83637_7_Lerp_cu_f5210f67_358318lerp_tensor_kernelERNS_18TensorIteratorBaseEENKUlvE0_clEvENKUlvE_clEvEUldddE_EEvS5_RKT_EUliE_EEviT1_,@function
        .size           _ZN2at6native18elementwise_kernelILi128ELi2EZNS0_22gpu_kernel_impl_nocastIZZZNS0_44_GLOBAL__N__40a83637_7_Lerp_cu_f5210f67_358318lerp_tensor_kernelERNS_18TensorIteratorBaseEENKUlvE0_clEvENKUlvE_clEvEUldddE_EEvS5_RKT_EUliE_EEviT1_,(.L_x_8013 - _ZN2at6native18elementwise_kernelILi128ELi2EZNS0_22gpu_kernel_impl_nocastIZZZNS0_44_GLOBAL__N__40a83637_7_Lerp_cu_f5210f67_358318lerp_tensor_kernelERNS_18TensorIteratorBaseEENKUlvE0_clEvENKUlvE_clEvEUldddE_EEvS5_RKT_EUliE_EEviT1_)
        .other          _ZN2at6native18elementwise_kernelILi128ELi2EZNS0_22gpu_kernel_impl_nocastIZZZNS0_44_GLOBAL__N__40a83637_7_Lerp_cu_f5210f67_358318lerp_tensor_kernelERNS_18TensorIteratorBaseEENKUlvE0_clEvENKUlvE_clEvEUldddE_EEvS5_RKT_EUliE_EEviT1_,@"STO_CUDA_ENTRY STV_DEFAULT"
_ZN2at6native18elementwise_kernelILi128ELi2EZNS0_22gpu_kernel_impl_nocastIZZZNS0_44_GLOBAL__N__40a83637_7_Lerp_cu_f5210f67_358318lerp_tensor_kernelERNS_18TensorIteratorBaseEENKUlvE0_clEvENKUlvE_clEvEUldddE_EEvS5_RKT_EUliE_EEviT1_:
.text._ZN2at6native18elementwise_kernelILi128ELi2EZNS0_22gpu_kernel_impl_nocastIZZZNS0_44_GLOBAL__N__40a83637_7_Lerp_cu_f5210f67_358318lerp_tensor_kernelERNS_18TensorIteratorBaseEENKUlvE0_clEvENKUlvE_clEvEUldddE_EEvS5_RKT_EUliE_EEviT1_:
        /* <DEDUP_REMOVED lines=388> */
.L_x_7929:
[----:B------:R-:W-:Y:S01]  /*1840*/  ULDC.64 UR12, c[0x0][0x4f0] ;  /* 0x00013c00000c7ab9 */ /* 0x000fe20000000a00 */
[----:B------:R-:W-:Y:S01]  /*1850*/  ULDC.64 UR10, c[0x0][0x4e8] ;  /* 0x00013a00000a7ab9 */ /* 0x000fe20000000a00 */
[----:B------:R-:W-:Y:S01]  /*1860*/  ULDC.64 UR8, c[0x0][0x4e0] ;  /* 0x0001380000087ab9 */ /* 0x000fe20000000a00 */
[----:B------:R-:W-:Y:S02]  /*1870*/  IADD3 R4, P2, R4, UR12, RZ ;  /* 0x0000000c04047c10 */ /* 0x000fe4000ff5e0ff */
[----:B------:R-:W-:Y:S02]  /*1880*/  IADD3 R6, P1, R5, UR10, RZ ;  /* 0x0000000a05067c10 */ /* 0x000fe4000ff3e0ff */
[----:B------:R-:W-:Y:S02]  /*1890*/  IADD3 R14, P0, R2, UR8, RZ ;  /* 0x00000008020e7c10 */ /* 0x000fe4000ff1e0ff */
[----:B------:R-:W-:Y:S02]  /*18a0*/  IADD3.X R5, RZ, UR13, RZ, P2, !PT ;  /* 0x0000000dff057c10 */ /* 0x000fe400097fe4ff */
[----:B------:R-:W-:-:S02]  /*18b0*/  IADD3.X R7, RZ, UR11, RZ, P1, !PT ;  /* 0x0000000bff077c10 */ /* 0x000fc40008ffe4ff */
[----:B------:R-:W-:Y:S01]  /*18c0*/  IADD3.X R15, RZ, UR9, RZ, P0, !PT ;  /* 0x00000009ff0f7c10 */ /* 0x000fe200087fe4ff */
[----:B------:R-:W-:Y:S01]  /*18d0*/  ULDC.64 UR8, c[0x0][0x4d8] ;  /* 0x0001360000087ab9 */ /* 0x000fe20000000a00 */
[----:B------:R-:W2:Y:S04]  /*18e0*/  LDG.E.64 R4, desc[UR4][R4.64] ;  /* 0x0000000404047981 */ /* 0x000ea8000c1e1b00 */
[----:B------:R-:W3:Y:S04]  /*18f0*/  LDG.E.64 R6, desc[UR4][R6.64] ;  /* 0x0000000406067981 */ /* 0x000ee8000c1e1b00 */
[----:B------:R-:W3:Y:S01]  /*1900*/  LDG.E.64 R8, desc[UR4][R14.64] ;  /* 0x000000040e087981 */ /* 0x000ee2000c1e1b00 */
[----:B--2---:R-:W-:-:S02]  /*1910*/  DADD R12, -R4, 1 ;  /* 0x3ff00000040c7429 */ /* 0x004fc40000000100 */
[----:B------:R-:W-:Y:S02]  /*1920*/  DSETP.GEU.AND P0, PT, |R4|, 0.5, PT ;  /* 0x3fe000000400742a */ /* 0x000fe40003f0e200 */
[----:B---3--:R-:W-:-:S08]  /*1930*/  DADD R10, R6, -R8 ;  /* 0x00000000060a7229 */ /* 0x008fd00000000808 */
[----:B------:R-:W-:Y:S02]  /*1940*/  DFMA R12, -R10, R12, R6 ;  /* 0x0000000c0a0c722b */ /* 0x000fe40000000106 */
[----:B------:R-:W-:Y:S01]  /*1950*/  DFMA R8, R4, R10, R8 ;  /* 0x0000000a0408722b */ /* 0x000fe20000000008 */
[----:B------:R-:W-:-:S04]  /*1960*/  IADD3 R10, P1, R3, UR8, RZ ;  /* 0x00000008030a7c10 */ /* 0x000fc8000ff3e0ff */
[----:B------:R-:W-:-:S05]  /*1970*/  IADD3.X R11, RZ, UR9, RZ, P1, !PT ;  /* 0x00000009ff0b7c10 */ /* 0x000fca0008ffe4ff */
[----:B------:R-:W-:Y:S02]  /*1980*/  FSEL R2, R12, R8, P0 ;  /* 0x000000080c027208 */ /* 0x000fe40000000000 */
[----:B------:R-:W-:Y:S02]  /*1990*/  FSEL R3, R13, R9, P0 ;  /* 0x000000090d037208 */ /* 0x000fe40000000000 */
[----:B------:R-:W-:-:S03]  /*19a0*/  IADD3 R9, R0, 0x80, RZ ;  /* 0x0000008000097810 */ /* 0x000fc60007ffe0ff */
[----:B------:R0:W-:Y:S04]  /*19b0*/  STG.E.64 desc[UR4][R10.64], R2 ;  /* 0x000000020a007986 */ /* 0x0001e8000c101b04 */
.L_x_7928:
[----:B------:R-:W-:Y:S05]  /*19c0*/  BSYNC B0 ;  /* 0x0000000000007941 */ /* 0x000fea0003800000 */
.L_x_7927:
[----:B------:R-:W-:-:S13]  /*19d0*/  ISETP.GE.AND P0, PT, R9, UR6, PT ;  /* 0x0000000609007c0c */ /* 0x000fda000bf06270 */
[----:B------:R-:W-:Y:S05]  /*19e0*/  @P0 EXIT ;  /* 0x000000000000094d */ /* 0x000fea0003800000 */
[----:B------:R-:W1:Y:S01]  /*19f0*/  LDC R4, c[0x0][0x218] ;  /* 0x00008600ff047b82 */ /* 0x000e620000000800 */
[----:B------:R-:W-:Y:S01]  /*1a00*/  HFMA2.MMA R5, -RZ, RZ, 0, 0 ;  /* 0x00000000ff057435 */ /* 0x000fe200000001ff */
[----:B------:R-:W-:Y:S02]  /*1a10*/  MOV R0, RZ ;  /* 0x000000ff00007202 */ /* 0x000fe40000000f00 */
[----:B0-----:R-:W-:Y:S02]  /*1a20*/  CS2R R2, SRZ ;  /* 0x0000000000027805 */ /* 0x001fe4000001ff00 */
        /* <DEDUP_REMOVED lines=375> */
.L_x_7930:
        /* <DEDUP_REMOVED lines=11> */
[----:B------:R-:W2:Y:S04]  /*3250*/  LDG.E.64 R8, desc[UR4][R14.64] ;  /* 0x000000040e087981 */ /* 0x000ea8000c1e1b00 */
[----:B------:R-:W3:Y:S01]  /*3260*/  LDG.E.64 R4, desc[UR4][R4.64] ;  /* 0x0000000404047981 */ /* 0x000ee2000c1e1b00 */
[----:B--2---:R-:W-:-:S02]  /*3270*/  DADD R10, R6, -R8 ;  /* 0x00000000060a7229 */ /* 0x004fc40000000808 */
[----:B---3--:R-:W-:-:S06]  /*3280*/  DADD R12, -R4, 1 ;  /* 0x3ff00000040c7429 */ /* 0x008fcc0000000100 */
[----:B------:R-:W-:Y:S02]  /*3290*/  DFMA R8, R4, R10, R8 ;  /* 0x0000000a0408722b */ /* 0x000fe40000000008 */
[----:B------:R-:W-:Y:S02]  /*32a0*/  DFMA R12, -R10, R12, R6 ;  /* 0x0000000c0a0c722b */ /* 0x000fe40000000106 */
[----:B------:R-:W-:Y:S01]  /*32b0*/  DSETP.GEU.AND P0, PT, |R4|, 0.5, PT ;  /* 0x3fe000000400742a */ /* 0x000fe20003f0e200 */
[----:B------:R-:W-:-:S04]  /*32c0*/  IADD3 R10, P1, R3, UR6, RZ ;  /* 0x00000006030a7c10 */ /* 0x000fc8000ff3e0ff */
[----:B------:R-:W-:-:S03]  /*32d0*/  IADD3.X R11, RZ, UR7, RZ, P1, !PT ;  /* 0x00000007ff0b7c10 */ /* 0x000fc60008ffe4ff */
[----:B------:R-:W-:Y:S02]  /*32e0*/  FSEL R2, R12, R8, P0 ;  /* 0x000000080c027208 */ /* 0x000fe40000000000 */
[----:B------:R-:W-:-:S05]  /*32f0*/  FSEL R3, R13, R9, P0 ;  /* 0x000000090d037208 */ /* 0x000fca0000000000 */
[----:B------:R-:W-:Y:S01]  /*3300*/  STG.E.64 desc[UR4][R10.64], R2 ;  /* 0x000000020a007986 */ /* 0x000fe2000c101b04 */
[----:B------:R-:W-:Y:S05]  /*3310*/  EXIT ;  /* 0x000000000000794d */ /* 0x000fea0003800000 */
.L_x_7931:
        /* <DEDUP_REMOVED lines=14> */
.L_x_8013:


//--------------------- .text._ZN2at6native27unrolled_elementwise_kernelIZZZNS0_44_GLOBAL__N__40a83637_7_Lerp_cu_f5210f67_358318lerp_tensor_kernelERNS_18TensorIteratorBaseEENKUlvE0_clEvENKUlvE_clEvEUldddE_St5arrayIPcLm4EELi4E23TrivialOffsetCalculatorILi3EjESB_ILi1EjENS0_6memory15LoadWithoutCastENSE_16StoreWithoutCastEEEviT_T0_T2_T3_T4_T5_ --------------------------
	.section	.text._ZN2at6native27unrolled_elementwise_kernelIZZZNS0_44_GLOBAL__N__40a83637_7_Lerp_cu_f5210f67_358318lerp_tensor_kernelERNS_18TensorIteratorBaseEENKUlvE0_clEvENKUlvE_clEvEUldddE_St5arrayIPcLm4EELi4E23TrivialOffsetCalculatorILi3EjESB_ILi1EjENS0_6memory15LoadWithoutCastENSE_16StoreWithoutCastEEEviT_T0_T2_T3_T4_T5_,"ax",@progbits
	.align	128
        .global         _ZN2at6native27unrolled_elementwise_kernelIZZZNS0_44_GLOBAL__N__40a83637_7_Lerp_cu_f5210f67_358318lerp_tensor_kernelERNS_18TensorIteratorBaseEENKUlvE0_clEvENKUlvE_clEvEUldddE_St5arrayIPcLm4EELi4E23TrivialOffsetCalculatorILi3EjESB_ILi1EjENS0_6memory15LoadWithoutCastENSE_16StoreWithoutCastEEEviT_T0_T2_T3_T4_T5_
        .type           _ZN2at6native27unrolled_elementwise_kernelIZZZNS0_44_GLOBAL__N__40a83637_7_Lerp_cu_f5210f67_358318lerp_tensor_kernelERNS_18TensorIteratorBaseEENKUlvE0_clEvENKUlvE_clEvEUldddE_St5arrayIPcLm4EELi4E23TrivialOffsetCalculatorILi3EjESB_ILi1EjENS0_6memory15LoadWithoutCastENSE_16StoreWithoutCastEEEviT_T0_T2_T3_T4_T5_,@function
        .size           _ZN2at6native27unrolled_elementwise_kernelIZZZNS0_44_GLOBAL__N__40a83637_7_Lerp_cu_f5210f67_358318lerp_tensor_kernelERNS_18TensorIteratorBaseEENKUlvE0_clEvENKUlvE_clEvEUldddE_St5arrayIPcLm4EELi4E23TrivialOffsetCalculatorILi3EjESB_ILi1EjENS0_6memory15LoadWithoutCastENSE_16StoreWithoutCastEEEviT_T0_T2_T3_T4_T5_,(.L_x_8014 - _ZN2at6native27unrolled_elementwise_kernelIZZZNS0_44_GLOBAL__N__40a83637_7_Lerp_cu_f5210f67_358318lerp_tensor_kernelERNS_18TensorIteratorBaseEENKUlvE0_clEvENKUlvE_clEvEUldddE_St5arrayIPcLm4EELi4E23TrivialOffsetCalculatorILi3EjESB_ILi1EjENS0_6memory15LoadWithoutCastENSE_16StoreWithoutCastEEEviT_T0_T2_T3_T4_T5_)
        .other          _ZN2at6native27unrolled_elementwise_kernelIZZZNS0_44_GLOBAL__N__40a83637_7_Lerp_cu_f5210f67_358318lerp_tensor_kernelERNS_18TensorIteratorBaseEENKUlvE0_clEvENKUlvE_clEvEUldddE_St5arrayIPcLm4EELi4E23TrivialOffsetCalculatorILi3EjESB_ILi1EjENS0_6memory15LoadWithoutCastENSE_16StoreWithoutCastEEEviT_T0_T2_T3_T4_T5_,@"STO_CUDA_ENTRY STV_DEFAULT"
_ZN2at6native27unrolled_elementwise_kernelIZZZNS0_44_GLOBAL__N__40a83637_7_Lerp_cu_f5210f67_358318lerp_tensor_kernelERNS_18TensorIteratorBaseEENKUlvE0_clEvENKUlvE_clEvEUldddE_St5arrayIPcLm4EELi4E23TrivialOffsetCalculatorILi3EjESB_ILi1EjENS0_6memory15LoadWithoutCastENSE_16StoreWithoutCastEEEviT_T0_T2_T3_T4_T5_:
.text._ZN2at6native27unrolled_elementwise_kernelIZZZNS0_44_GLOBAL__N__40a83637_7_Lerp_cu_f5210f67_358318lerp_tensor_kernelERNS_18TensorIteratorBaseEENKUlvE0_clEvENKUlvE_clEvEUldddE_St5arrayIPcLm4EELi4E23TrivialOffsetCalculatorILi3EjESB_ILi1EjENS0_6memory15LoadWithoutCastENSE_16StoreWithoutCastEEEviT_T0_T2_T3_T4_T5_:
[----:B------:R-:W-:Y:S01]  /*0000*/  LDC R1, c[0x0][0x28] ;  /* 0x00000a00ff017b82 */ /* 0x000fe20000000800 */
[----:B------:R-:W0:Y:S07]  /*0010*/  S2R R0, SR_CTAID.X ;  /* 0x0000000000007919 */ /* 0x000e2e0000002500 */
[----:B------:R-:W0:Y:S01]  /*0020*/  LDC R5, c[0x0][0x210] ;  /* 0x00008400ff057b82 */ /* 0x000e220000000800 */
[----:B------:R-:W-:Y:S02]  /*0030*/  CS2R R34, SRZ ;  /* 0x0000000000227805 */ /* 0x000fe4000001ff00 */
[----:B------:R-:W-:Y:S01]  /*0040*/  CS2R R12, SRZ ;  /* 0x00000000000c7805 */ /* 0x000fe2000001ff00 */
[----:B------:R-:W1:Y:S01]  /*0050*/  S2R R3, SR_TID.X ;  /* 0x0000000000037919 */ /* 0x000e620000002100 */
[----:B------:R-:W-:Y:S01]  /*0060*/  CS2R R8, SRZ ;  /* 0x0000000000087805 */ /* 0x000fe2000001ff00 */
[----:B------:R-:W-:Y:S01]  /*0070*/  ULDC.64 UR4, c[0x0][0x208] ;  /* 0x0000820000047ab9 */ /* 0x000fe20000000a00 */
[----:B0-----:R-:W-:-:S05]  /*0080*/  IMAD R2, R0, -0x200, R5 ;  /* 0xfffffe0000027824 */ /* 0x001fca00078e0205 */
[----:B-1----:R-:W-:-:S13]  /*0090*/  ISETP.GE.AND P0, PT, R3, R2, PT ;  /* 0x000000020300720c */ /* 0x002fda0003f06270 */
        /* <DEDUP_REMOVED lines=8> */
[----:B--2---:R-:W-:-:S05]  /*0120*/  @!P0 IMAD.WIDE.U32 R18, R5, 0x8, R18 ;  /* 0x0000000805128825 */ /* 0x004fca00078e0012 */
[----:B------:R1:W2:Y:S01]  /*0130*/  @!P0 LDG.E.64 R8, desc[UR4][R18.64] ;  /* 0x0000000412088981 */ /* 0x0002a2000c1e1b00 */
[----:B------:R-:W-:-:S05]  /*0140*/  @!P0 VIADD R3, R3, 0x80 ;  /* 0x0000008003038836 */ /* 0x000fca0000000000 */
[----:B------:R-:W-:-:S13]  /*0150*/  ISETP.GE.AND P1, PT, R3, R2, PT ;  /* 0x000000020300720c */ /* 0x000fda0003f26270 */
[----:B------:R-:W-:Y:S01]  /*0160*/  @!P1 IMAD R5, R0, 0x200, R3 ;  /* 0x0000020000059824 */ /* 0x000fe200078e0203 */
[----:B------:R-:W4:Y:S01]  /*0170*/  @!P1 LDC.64 R22, c[0x0][0x220] ;  /* 0x00008800ff169b82 */ /* 0x000f220000000a00 */
[----:B------:R-:W-:-:S07]  /*0180*/  @!P1 IADD3 R3, R3, 0x80, RZ ;  /* 0x0000008003039810 */ /* 0x000fce0007ffe0ff */
[----:B------:R-:W1:Y:S01]  /*0190*/  @!P1 LDC.64 R24, c[0x0][0x228] ;  /* 0x00008a00ff189b82 */ /* 0x000e620000000a00 */
[----:B------:R-:W-:-:S07]  /*01a0*/  ISETP.GE.AND P3, PT, R3, R2, PT ;  /* 0x000000020300720c */ /* 0x000fce0003f66270 */
[----:B------:R-:W1:Y:S01]  /*01b0*/  @!P1 LDC.64 R20, c[0x0][0x230] ;  /* 0x00008c00ff149b82 */ /* 0x000e620000000a00 */
[----:B0-----:R-:W-:Y:S02]  /*01c0*/  CS2R R16, SRZ ;  /* 0x0000000000107805 */ /* 0x001fe4000001ff00 */
[----:B------:R-:W-:-:S05]  /*01d0*/  CS2R R28, SRZ ;  /* 0x00000000001c7805 */ /* 0x000fca000001ff00 */
[----:B------:R-:W0:Y:S01]  /*01e0*/  @!P3 LDC.64 R10, c[0x0][0x220] ;  /* 0x00008800ff0abb82 */ /* 0x000e220000000a00 */
[----:B----4-:R-:W-:Y:S01]  /*01f0*/  @!P1 IMAD.WIDE.U32 R26, R5, 0x8, R22 ;  /* 0x00000008051a9825 */ /* 0x010fe200078e0016 */
[----:B-1----:R-:W-:-:S04]  /*0200*/  CS2R R18, SRZ ;  /* 0x0000000000127805 */ /* 0x002fc8000001ff00 */
[----:B------:R1:W4:Y:S02]  /*0210*/  @!P1 LDG.E.64 R16, desc[UR4][R26.64] ;  /* 0x000000041a109981 */ /* 0x000324000c1e1b00 */
[----:B------:R-:W0:Y:S01]  /*0220*/  @!P3 LDC.64 R36, c[0x0][0x228] ;  /* 0x00008a00ff24bb82 */ /* 0x000e220000000a00 */
[----:B------:R-:W-:-:S05]  /*0230*/  @!P1 IMAD.WIDE.U32 R24, R5, 0x8, R24 ;  /* 0x0000000805189825 */ /* 0x000fca00078e0018 */
[----:B------:R-:W4:Y:S02]  /*0240*/  @!P1 LDG.E.64 R28, desc[UR4][R24.64] ;  /* 0x00000004181c9981 */ /* 0x000f24000c1e1b00 */
[----:B------:R-:W0:Y:S01]  /*0250*/  @!P3 LDC.64 R32, c[0x0][0x230] ;  /* 0x00008c00ff20bb82 */ /* 0x000e220000000a00 */
[----:B------:R-:W-:Y:S01]  /*0260*/  @!P1 IMAD.WIDE.U32 R20, R5, 0x8, R20 ;  /* 0x0000000805149825 */ /* 0x000fe200078e0014 */
[----:B------:R-:W-:-:S03]  /*0270*/  CS2R R22, SRZ ;  /* 0x0000000000167805 */ /* 0x000fc6000001ff00 */
[----:B------:R-:W-:Y:S01]  /*0280*/  @!P3 IMAD R5, R0, 0x200, R3 ;  /* 0x000002000005b824 */ /* 0x000fe200078e0203 */
[----:B------:R0:W4:Y:S01]  /*0290*/  @!P1 LDG.E.64 R18, desc[UR4][R20.64] ;  /* 0x0000000414129981 */ /* 0x000122000c1e1b00 */
[----:B-1----:R-:W-:Y:S02]  /*02a0*/  CS2R R26, SRZ ;  /* 0x00000000001a7805 */ /* 0x002fe4000001ff00 */
[----:B0-----:R-:W-:-:S05]  /*02b0*/  @!P3 IMAD.WIDE.U32 R10, R5, 0x8, R10 ;  /* 0x00000008050ab825 */ /* 0x001fca00078e000a */
[----:B------:R-:W4:Y:S01]  /*02c0*/  @!P3 LDG.E.64 R22, desc[UR4][R10.64] ;  /* 0x000000040a16b981 */ /* 0x000f22000c1e1b00 */
[----:B------:R-:W-:Y:S01]  /*02d0*/  CS2R R20, SRZ ;  /* 0x0000000000147805 */ /* 0x000fe2000001ff00 */
[----:B------:R-:W-:-:S05]  /*02e0*/  @!P3 IMAD.WIDE.U32 R36, R5, 0x8, R36 ;  /* 0x000000080524b825 */ /* 0x000fca00078e0024 */
[----:B------:R0:W4:Y:S01]  /*02f0*/  @!P3 LDG.E.64 R26, desc[UR4][R36.64] ;  /* 0x00000004241ab981 */ /* 0x000122000c1e1b00 */
[----:B------:R-:W-:-:S05]  /*0300*/  @!P3 IMAD.WIDE.U32 R32, R5, 0x8, R32 ;  /* 0x000000080520b825 */ /* 0x000fca00078e0020 */
[----:B------:R1:W4:Y:S01]  /*0310*/  @!P3 LDG.E.64 R20, desc[UR4][R32.64] ;  /* 0x000000042014b981 */ /* 0x000322000c1e1b00 */
[----:B------:R-:W-:-:S05]  /*0320*/  @!P3 VIADD R3, R3, 0x80 ;  /* 0x000000800303b836 */ /* 0x000fca0000000000 */
[----:B------:R-:W-:-:S13]  /*0330*/  ISETP.GE.AND P2, PT, R3, R2, PT ;  /* 0x000000020300720c */ /* 0x000fda0003f46270 */
[----:B------:R-:W-:Y:S01]  /*0340*/  @!P2 IMAD R3, R0, 0x200, R3 ;  /* 0x000002000003a824 */ /* 0x000fe200078e0203 */
[----:B0-----:R-:W0:Y:S03]  /*0350*/  @!P2 LDC.64 R36, c[0x0][0x230] ;  /* 0x00008c00ff24ab82 */ /* 0x001e260000000a00 */
[----:B0-----:R-:W-:Y:S01]  /*0360*/  @!P2 IMAD.WIDE.U32 R36, R3, 0x8, R36 ;  /* 0x000000080324a825 */ /* 0x001fe200078e0024 */
[----:B---3--:R-:W-:Y:S02]  /*0370*/  @!P0 DADD R10, R12, -R34 ;  /* 0x000000000c0a8229 */ /* 0x008fe40000000822 */
[----:B--2---:R-:W-:-:S08]  /*0380*/  @!P0 DADD R24, -R8, 1 ;  /* 0x3ff0000008188429 */ /* 0x004fd00000000100 */
[C---:B------:R-:W-:Y:S01]  /*0390*/  @!P0 DFMA R24, -R10.reuse, R24, R12 ;  /* 0x000000180a18822b */ /* 0x040fe2000000010c */
[----:B------:R-:W1:Y:S01]  /*03a0*/  @!P2 LDC.64 R12, c[0x0][0x220] ;  /* 0x00008800ff0cab82 */ /* 0x000e620000000a00 */
[----:B------:R-:W-:Y:S02]  /*03b0*/  @!P0 DFMA R34, R10, R8, R34 ;  /* 0x000000080a22822b */ /* 0x000fe40000000022 */
[----:B------:R-:W-:Y:S01]  /*03c0*/  @!P0 DSETP.GEU.AND P1, PT, |R8|, 0.5, PT ;  /* 0x3fe000000800842a */ /* 0x000fe20003f2e200 */
[----:B------:R-:W-:-:S04]  /*03d0*/  CS2R R8, SRZ ;  /* 0x0000000000087805 */ /* 0x000fc8000001ff00 */
[----:B------:R-:W0:Y:S01]  /*03e0*/  @!P2 LDC.64 R10, c[0x0][0x228] ;  /* 0x00008a00ff0aab82 */ /* 0x000e220000000a00 */
[----:B-1----:R-:W-:-:S05]  /*03f0*/  @!P2 IMAD.WIDE.U32 R32, R3, 0x8, R12 ;  /* 0x000000080320a825 */ /* 0x002fca00078e000c */
[----:B------:R1:W5:Y:S02]  /*0400*/  @!P2 LDG.E.64 R8, desc[UR4][R32.64] ;  /* 0x000000042008a981 */ /* 0x000364000c1e1b00 */
[----:B-1----:R-:W1:Y:S01]  /*0410*/  S2R R33, SR_TID.X ;  /* 0x0000000000217919 */ /* 0x002e620000002100 */
[----:B0-----:R-:W-:Y:S01]  /*0420*/  @!P2 IMAD.WIDE.U32 R12, R3, 0x8, R10 ;  /* 0x00000008030ca825 */ /* 0x001fe200078e000a */
[----:B------:R-:W-:Y:S02]  /*0430*/  @!P0 FSEL R14, R24, R34, P1 ;  /* 0x00000022180e8208 */ /* 0x000fe40000800000 */
[----:B------:R-:W-:Y:S02]  /*0440*/  @!P0 FSEL R15, R25, R35, P1 ;  /* 0x00000023190f8208 */ /* 0x000fe40000800000 */
[----:B-1----:R-:W-:-:S05]  /*0450*/  MOV R3, R33 ;  /* 0x0000002100037202 */ /* 0x002fca0000000f00 */
[----:B------:R-:W-:-:S05]  /*0460*/  VIADD R5, R3, 0x80 ;  /* 0x0000008003057836 */ /* 0x000fca0000000000 */
[----:B------:R-:W-:Y:S01]  /*0470*/  ISETP.GE.AND P3, PT, R5, R2, PT ;  /* 0x000000020500720c */ /* 0x000fe20003f66270 */
[----:B------:R-:W-:-:S05]  /*0480*/  VIADD R35, R3, 0x100 ;  /* 0x0000010003237836 */ /* 0x000fca0000000000 */
[----:B------:R-:W-:-:S07]  /*0490*/  ISETP.GE.AND P4, PT, R35, R2, PT ;  /* 0x000000022300720c */ /* 0x000fce0003f86270 */
[----:B----4-:R-:W-:Y:S02]  /*04a0*/  @!P3 DADD R24, R28, -R16 ;  /* 0x000000001c18b229 */ /* 0x010fe40000000810 */
[----:B------:R-:W-:-:S06]  /*04b0*/  @!P3 DSETP.GEU.AND P1, PT, |R18|, 0.5, PT ;  /* 0x3fe000001200b42a */ /* 0x000fcc0003f2e200 */
[----:B------:R-:W-:Y:S02]  /*04c0*/  @!P3 DFMA R16, R24, R18, R16 ;  /* 0x000000121810b22b */ /* 0x000fe40000000010 */
[----:B------:R-:W-:-:S08]  /*04d0*/  @!P3 DADD R18, -R18, 1 ;  /* 0x3ff000001212b429 */ /* 0x000fd00000000100 */
[----:B------:R-:W-:Y:S02]  /*04e0*/  @!P3 DFMA R18, -R24, R18, R28 ;  /* 0x000000121812b22b */ /* 0x000fe4000000011c */
[----:B------:R-:W-:Y:S02]  /*04f0*/  @!P4 DADD R24, R26, -R22 ;  /* 0x000000001a18c229 */ /* 0x000fe40000000816 */
[----:B------:R-:W-:-:S08]  /*0500*/  @!P4 DADD R28, -R20, 1 ;  /* 0x3ff00000141cc429 */ /* 0x000fd00000000100 */
[C---:B------:R-:W-:Y:S01]  /*0510*/  @!P4 DFMA R28, -R24.reuse, R28, R26 ;  /* 0x0000001c181cc22b */ /* 0x040fe2000000011a */
[----:B------:R-:W0:Y:S01]  /*0520*/  @!P0 LDC.64 R26, c[0x0][0x218] ;  /* 0x00008600ff1a8b82 */ /* 0x000e220000000a00 */
[----:B------:R-:W-:Y:S01]  /*0530*/  CS2R R10, SRZ ;  /* 0x00000000000a7805 */ /* 0x000fe2000001ff00 */
[----:B------:R-:W-:Y:S01]  /*0540*/  @!P4 DFMA R22, R24, R20, R22 ;  /* 0x000000141816c22b */ /* 0x000fe20000000016 */
[----:B------:R-:W-:Y:S01]  /*0550*/  VIADD R25, R3, 0x180 ;  /* 0x0000018003197836 */ /* 0x000fe20000000000 */
[----:B------:R-:W-:Y:S01]  /*0560*/  @!P0 MOV R3, R5 ;  /* 0x0000000500038202 */ /* 0x000fe20000000f00 */
[----:B------:R-:W-:Y:S02]  /*0570*/  @!P0 IMAD R5, R0, 0x200, R33 ;  /* 0x0000020000058824 */ /* 0x000fe400078e0221 */
[----:B------:R1:W5:Y:S02]  /*0580*/  @!P2 LDG.E.64 R10, desc[UR4][R12.64] ;  /* 0x000000040c0aa981 */ /* 0x000364000c1e1b00 */
[----:B-1----:R-:W-:-:S06]  /*0590*/  CS2R R12, SRZ ;  /* 0x00000000000c7805 */ /* 0x002fcc000001ff00 */
[----:B------:R1:W5:Y:S01]  /*05a0*/  @!P2 LDG.E.64 R12, desc[UR4][R36.64] ;  /* 0x00000004240ca981 */ /* 0x000362000c1e1b00 */
[----:B0-----:R-:W-:-:S05]  /*05b0*/  @!P0 IMAD.WIDE.U32 R26, R5, 0x8, R26 ;  /* 0x00000008051a8825 */ /* 0x001fca00078e001a */
[----:B------:R1:W-:Y:S01]  /*05c0*/  @!P0 STG.E.64 desc[UR4][R26.64], R14 ;  /* 0x0000000e1a008986 */ /* 0x0003e2000c101b04 */
[----:B------:R-:W-:Y:S01]  /*05d0*/  ISETP.GE.AND P5, PT, R3, R2, PT ;  /* 0x000000020300720c */ /* 0x000fe20003fa6270 */
[----:B------:R-:W-:Y:S01]  /*05e0*/  @!P4 DSETP.GEU.AND P2, PT, |R20|, 0.5, PT ;  /* 0x3fe000001400c42a */ /* 0x000fe20003f4e200 */
[----:B------:R-:W-:Y:S01]  /*05f0*/  BSSY B0, `(.L_x_7932) ;  /* 0x0000012000007945 */ /* 0x000fe20003800000 */
[----:B------:R-:W-:Y:S02]  /*0600*/  @!P3 FSEL R4, R18, R16, P1 ;  /* 0x000000101204b208 */ /* 0x000fe40000800000 */
[----:B------:R-:W-:Y:S02]  /*0610*/  @!P3 FSEL R7, R19, R17, P1 ;  /* 0x000000111307b208 */ /* 0x000fe40000800000 */
[----:B------:R-:W-:Y:S02]  /*0620*/  @!P4 FSEL R6, R28, R22, P2 ;  /* 0x000000161c06c208 */ /* 0x000fe40001000000 */
[----:B------:R-:W-:-:S04]  /*0630*/  @!P4 FSEL R31, R29, R23, P2 ;  /* 0x000000171d1fc208 */ /* 0x000fc80001000000 */
[----:B-1----:R-:W-:Y:S05]  /*0640*/  @P5 BRA `(.L_x_7933) ;  /* 0x0000000000305947 */ /* 0x002fea0003800000 */
[----:B------:R-:W0:Y:S01]  /*0650*/  LDC.64 R16, c[0x0][0x218] ;  /* 0x00008600ff107b82 */ /* 0x000e220000000a00 */
[----:B------:R-:W-:Y:S01]  /*0660*/  IMAD R15, R0, 0x200, R3 ;  /* 0x00000200000f7824 */ /* 0x000fe200078e0203 */
[----:B------:R-:W-:-:S04]  /*0670*/  IADD3 R3, R3, 0x80, RZ ;  /* 0x0000008003037810 */ /* 0x000fc80007ffe0ff */
[----:B------:R-:W-:-:S13]  /*0680*/  ISETP.GE.AND P0, PT, R3, R2, PT ;  /* 0x000000020300720c */ /* 0x000fda0003f06270 */
[----:B------:R-:W-:Y:S02]  /*0690*/  @!P0 IMAD R5, R0, 0x200, R3 ;  /* 0x0000020000058824 */ /* 0x000fe400078e0203 */
[----:B------:R-:W-:Y:S02]  /*06a0*/  @!P0 VIADD R3, R3, 0x80 ;  /* 0x0000008003038836 */ /* 0x000fe40000000000 */
[----:B0-----:R-:W-:-:S04]  /*06b0*/  IMAD.WIDE.U32 R14, R15, 0x8, R16 ;  /* 0x000000080f0e7825 */ /* 0x001fc800078e0010 */
[----:B------:R-:W-:-:S04]  /*06c0*/  @!P0 IMAD.WIDE.U32 R16, R5, 0x8, R16 ;  /* 0x0000000805108825 */ /* 0x000fc800078e0010 */
[----:B------:R-:W-:Y:S01]  /*06d0*/  IMAD.MOV.U32 R5, RZ, RZ, R7 ;  /* 0x000000ffff057224 */ /* 0x000fe200078e0007 */
[----:B------:R-:W-:-:S04]  /*06e0*/  @!P0 MOV R7, R31 ;  /* 0x0000001f00078202 */ /* 0x000fc80000000f00 */
[----:B------:R0:W-:Y:S04]  /*06f0*/  STG.E.64 desc[UR4][R14.64], R4 ;  /* 0x000000040e007986 */ /* 0x0001e8000c101b04 */
[----:B------:R0:W-:Y:S02]  /*0700*/  @!P0 STG.E.64 desc[UR4][R16.64], R6 ;  /* 0x0000000610008986 */ /* 0x0001e4000c101b04 */
.L_x_7933:
[----:B------:R-:W-:Y:S05]  /*0710*/  BSYNC B0 ;  /* 0x0000000000007941 */ /* 0x000fea0003800000 */
.L_x_7932:
[-C--:B------:R-:W-:Y:S02]  /*0720*/  ISETP.GE.AND P0, PT, R3, R2.reuse, PT ;  /* 0x000000020300720c */ /* 0x080fe40003f06270 */
[----:B------:R-:W-:-:S11]  /*0730*/  ISETP.GE.AND P1, PT, R25, R2, PT ;  /* 0x000000021900720c */ /* 0x000fd60003f26270 */
[----:B------:R-:W-:Y:S05]  /*0740*/  @P0 EXIT ;  /* 0x000000000000094d */ /* 0x000fea0003800000 */
[----:B0-----:R-:W0:Y:S01]  /*0750*/  LDC.64 R14, c[0x0][0x218] ;  /* 0x00008600ff0e7b82 */ /* 0x001e220000000a00 */
[----:B-----5:R-:W-:Y:S01]  /*0760*/  @!P1 DADD R4, R10, -R8 ;  /* 0x000000000a049229 */ /* 0x020fe20000000808 */
[----:B------:R-:W-:Y:S01]  /*0770*/  IMAD R3, R0, 0x200, R3 ;  /* 0x0000020000037824 */ /* 0x000fe200078e0203 */
[C---:B------:R-:W-:Y:S02]  /*0780*/  @!P1 DADD R6, -R12.reuse, 1 ;  /* 0x3ff000000c069429 */ /* 0x040fe40000000100 */
[----:B------:R-:W-:-:S06]  /*0790*/  @!P1 DSETP.GEU.AND P0, PT, |R12|, 0.5, PT ;  /* 0x3fe000000c00942a */ /* 0x000fcc0003f0e200 */
[C---:B------:R-:W-:Y:S02]  /*07a0*/  @!P1 DFMA R6, -R4.reuse, R6, R10 ;  /* 0x000000060406922b */ /* 0x040fe4000000010a */
        /* <DEDUP_REMOVED lines=8> */
.L_x_7934:
        /* <DEDUP_REMOVED lines=13> */
.L_x_8014:


//--------------------- .text._ZN2at6native29vectorized_elementwise_kernelILi2EZZZNS0_44_GLOBAL__N__40a83637_7_Lerp_cu_f5210f67_358318lerp_tensor_kernelERNS_18TensorIteratorBaseEENKUlvE0_clEvENKUlvE_clEvEUldddE_St5arrayIPcLm4EEEEviT0_T1_ --------------------------
	.section	.text._ZN2at6native29vectorized_elementwise_kernelILi2EZZZNS0_44_GLOBAL__N__40a83637_7_Lerp_cu_f5210f67_358318lerp_tensor_kernelERNS_18TensorIteratorBaseEENKUlvE0_clEvENKUlvE_clEvEUldddE_St5arrayIPcLm4EEEEviT0_T1_,"ax",@progbits
	.align	128
        .global         _ZN2at6native29vectorized_elementwise_kernelILi2EZZZNS0_44_GLOBAL__N__40a83637_7_Lerp_cu_f5210f67_358318lerp_tensor_kernelERNS_18TensorIteratorBaseEENKUlvE0_clEvENKUlvE_clEvEUldddE_St5arrayIPcLm4EEEEviT0_T1_
        .type           _ZN2at6native29vectorized_elementwise_kernelILi2EZZZNS0_44_GLOBAL__N__40a83637_7_Lerp_cu_f5210f67_358318lerp_tensor_kernelERNS_18TensorIteratorBaseEENKUlvE0_clEvENKUlvE_clEvEUldddE_St5arrayIPcLm4EEEEviT0_T1_,@function
        .size           _ZN2at6native29vectorized_elementwise_kernelILi2EZZZNS0_44_GLOBAL__N__40a83637_7_Lerp_cu_f5210f67_358318lerp_tensor_kernelERNS_18TensorIteratorBaseEENKUlvE0_clEvENKUlvE_clEvEUldddE_St5arrayIPcLm4EEEEviT0_T1_,(.L_x_8015 - _ZN2at6native29vectorized_elementwise_kernelILi2EZZZNS0_44_GLOBAL__N__40a83637_7_Lerp_cu_f5210f67_358318lerp_tensor_kernelERNS_18TensorIteratorBaseEENKUlvE0_clEvENKUlvE_clEvEUldddE_St5arrayIPcLm4EEEEviT0_T1_)
        .other          _ZN2at6native29vectorized_elementwise_kernelILi2EZZZNS0_44_GLOBAL__N__40a83637_7_Lerp_cu_f5210f67_358318lerp_tensor_kernelERNS_18TensorIteratorBaseEENKUlvE0_clEvENKUlvE_clEvEUldddE_St5arrayIPcLm4EEEEviT0_T1_,@"STO_CUDA_ENTRY STV_DEFAULT"
_ZN2at6native29vectorized_elementwise_kernelILi2EZZZNS0_44_GLOBAL__N__40a83637_7_Lerp_cu_f5210f67_358318lerp_tensor_kernelERNS_18TensorIteratorBaseEENKUlvE0_clEvENKUlvE_clEvEUldddE_St5arrayIPcLm4EEEEviT0_T1_:
.text._ZN2at6native29vectorized_elementwise_kernelILi2EZZZNS0_44_GLOBAL__N__40a83637_7_Lerp_cu_f5210f67_358318lerp_tensor_kernelERNS_18TensorIteratorBaseEENKUlvE0_clEvENKUlvE_clEvEUldddE_St5arrayIPcLm4EEEEviT0_T1_:
        /* <DEDUP_REMOVED lines=15> */
[----:B------:R-:W2:Y:S03]  /*00f0*/  LDG.E.128 R48, desc[UR4][R46.64] ;  /* 0x000000042e307981 */ /* 0x000ea6000c1e1d00 */
[----:B---3--:R-:W-:Y:S01]  /*0100*/  IMAD.WIDE R8, R3, 0x8, R8 ;  /* 0x0000000803087825 */ /* 0x008fe200078e0208 */
[----:B------:R-:W3:Y:S03]  /*0110*/  LDG.E.128 R32, desc[UR4][R46.64+0x1000] ;  /* 0x001000042e207981 */ /* 0x000ee6000c1e1d00 */
[C---:B------:R-:W-:Y:S01]  /*0120*/  IMAD.WIDE.U32 R56, R0.reuse, 0x10, R6 ;  /* 0x0000001000387825 */ /* 0x040fe200078e0006 */
[----:B------:R-:W4:Y:S03]  /*0130*/  LDG.E.128 R20, desc[UR4][R46.64+0x1800] ;  /* 0x001800042e147981 */ /* 0x000f26000c1e1d00 */
[----:B------:R-:W-:Y:S01]  /*0140*/  IMAD.WIDE.U32 R58, R0, 0x10, R8 ;  /* 0x00000010003a7825 */ /* 0x000fe200078e0008 */
[----:B------:R-:W2:Y:S04]  /*0150*/  LDG.E.128 R40, desc[UR4][R56.64] ;  /* 0x0000000438287981 */ /* 0x000ea8000c1e1d00 */
[----:B------:R-:W5:Y:S04]  /*0160*/  LDG.E.128 R52, desc[UR4][R58.64] ;  /* 0x000000043a347981 */ /* 0x000f68000c1e1d00 */
[----:B------:R-:W3:Y:S04]  /*0170*/  LDG.E.128 R8, desc[UR4][R46.64+0x800] ;  /* 0x000800042e087981 */ /* 0x000ee8000c1e1d00 */
[----:B------:R-:W3:Y:S04]  /*0180*/  LDG.E.128 R36, desc[UR4][R56.64+0x800] ;  /* 0x0008000438247981 */ /* 0x000ee8000c1e1d00 */
[----:B------:R-:W4:Y:S04]  /*0190*/  LDG.E.128 R4, desc[UR4][R58.64+0x800] ;  /* 0x000800043a047981 */ /* 0x000f28000c1e1d00 */
[----:B------:R-:W4:Y:S04]  /*01a0*/  LDG.E.128 R24, desc[UR4][R56.64+0x1000] ;  /* 0x0010000438187981 */ /* 0x000f28000c1e1d00 */
[----:B------:R-:W4:Y:S04]  /*01b0*/  LDG.E.128 R12, desc[UR4][R58.64+0x1000] ;  /* 0x001000043a0c7981 */ /* 0x000f28000c1e1d00 */
[----:B------:R4:W4:Y:S04]  /*01c0*/  LDG.E.128 R28, desc[UR4][R56.64+0x1800] ;  /* 0x00180004381c7981 */ /* 0x000928000c1e1d00 */
[----:B------:R-:W4:Y:S01]  /*01d0*/  LDG.E.128 R16, desc[UR4][R58.64+0x1800] ;  /* 0x001800043a107981 */ /* 0x000f22000c1e1d00 */
[----:B--2---:R-:W-:-:S02]  /*01e0*/  DADD R60, -R50, R42 ;  /* 0x00000000323c7229 */ /* 0x004fc4000000012a */
[----:B-----5:R-:W-:-:S06]  /*01f0*/  DADD R62, -R54, 1 ;  /* 0x3ff00000363e7429 */ /* 0x020fcc0000000100 */
[----:B------:R-:W-:Y:S02]  /*0200*/  DFMA R44, R54, R60, R50 ;  /* 0x0000003c362c722b */ /* 0x000fe40000000032 */
[----:B------:R-:W-:Y:S02]  /*0210*/  DFMA R42, -R60, R62, R42 ;  /* 0x0000003e3c2a722b */ /* 0x000fe4000000012a */
[----:B---3--:R-:W-:Y:S02]  /*0220*/  DADD R60, -R10, R38 ;  /* 0x000000000a3c7229 */ /* 0x008fe40000000126 */
[----:B------:R-:W-:Y:S02]  /*0230*/  DADD R50, -R48, R40 ;  /* 0x0000000030327229 */ /* 0x000fe40000000128 */
[C---:B----4-:R-:W-:Y:S02]  /*0240*/  DADD R56, -R6.reuse, 1 ;  /* 0x3ff0000006387429 */ /* 0x050fe40000000100 */
[----:B------:R-:W-:-:S02]  /*0250*/  DSETP.GEU.AND P5, PT, |R6|, 0.5, PT ;  /* 0x3fe000000600742a */ /* 0x000fc40003fae200 */
[----:B------:R-:W-:Y:S02]  /*0260*/  DFMA R6, R6, R60, R10 ;  /* 0x0000003c0606722b */ /* 0x000fe4000000000a */
[----:B------:R-:W-:Y:S02]  /*0270*/  DADD R10, -R8, R36 ;  /* 0x00000000080a7229 */ /* 0x000fe40000000124 */
[----:B------:R-:W-:Y:S02]  /*0280*/  DFMA R46, R52, R50, R48 ;  /* 0x00000032342e722b */ /* 0x000fe40000000030 */
[----:B------:R-:W-:Y:S02]  /*0290*/  DADD R48, -R4, 1 ;  /* 0x3ff0000004307429 */ /* 0x000fe40000000100 */
[----:B------:R-:W-:Y:S02]  /*02a0*/  DSETP.GEU.AND P3, PT, |R54|, 0.5, PT ;  /* 0x3fe000003600742a */ /* 0x000fe40003f6e200 */
[----:B------:R-:W-:-:S02]  /*02b0*/  DSETP.GEU.AND P4, PT, |R4|, 0.5, PT ;  /* 0x3fe000000400742a */ /* 0x000fc40003f8e200 */
[----:B------:R-:W-:Y:S02]  /*02c0*/  DFMA R8, R4, R10, R8 ;  /* 0x0000000a0408722b */ /* 0x000fe40000000008 */
[----:B------:R-:W-:Y:S01]  /*02d0*/  DADD R54, -R52, 1 ;  /* 0x3ff0000034367429 */ /* 0x000fe20000000100 */
[----:B------:R-:W0:Y:S01]  /*02e0*/  LDC.64 R4, c[0x0][0x218] ;  /* 0x00008600ff047b82 */ /* 0x000e220000000a00 */
[----:B------:R-:W-:Y:S02]  /*02f0*/  DFMA R36, -R10, R48, R36 ;  /* 0x000000300a24722b */ /* 0x000fe40000000124 */
[----:B------:R-:W-:Y:S02]  /*0300*/  DADD R10, -R32, R24 ;  /* 0x00000000200a7229 */ /* 0x000fe40000000118 */
[----:B------:R-:W-:Y:S02]  /*0310*/  DADD R48, -R12, 1 ;  /* 0x3ff000000c307429 */ /* 0x000fe40000000100 */
[----:B------:R-:W-:-:S02]  /*0320*/  DSETP.GEU.AND P2, PT, |R52|, 0.5, PT ;  /* 0x3fe000003400742a */ /* 0x000fc40003f4e200 */
[----:B------:R-:W-:Y:S02]  /*0330*/  DFMA R40, -R50, R54, R40 ;  /* 0x000000363228722b */ /* 0x000fe40000000128 */
[----:B------:R-:W-:Y:S02]  /*0340*/  DADD R50, -R34, R26 ;  /* 0x0000000022327229 */ /* 0x000fe4000000011a */
[----:B------:R-:W-:Y:S02]  /*0350*/  DADD R52, -R14, 1 ;  /* 0x3ff000000e347429 */ /* 0x000fe40000000100 */
[----:B------:R-:W-:Y:S02]  /*0360*/  DSETP.GEU.AND P1, PT, |R12|, 0.5, PT ;  /* 0x3fe000000c00742a */ /* 0x000fe40003f2e200 */
[----:B------:R-:W-:Y:S02]  /*0370*/  DFMA R38, -R60, R56, R38 ;  /* 0x000000383c26722b */ /* 0x000fe40000000126 */
[----:B------:R-:W-:-:S02]  /*0380*/  DFMA R12, R12, R10, R32 ;  /* 0x0000000a0c0c722b */ /* 0x000fc40000000020 */
[----:B------:R-:W-:Y:S02]  /*0390*/  DFMA R24, -R10, R48, R24 ;  /* 0x000000300a18722b */ /* 0x000fe40000000118 */
[----:B------:R-:W-:Y:S02]  /*03a0*/  DSETP.GEU.AND P0, PT, |R14|, 0.5, PT ;  /* 0x3fe000000e00742a */ /* 0x000fe40003f0e200 */
[----:B------:R-:W-:Y:S02]  /*03b0*/  DADD R32, -R20, R28 ;  /* 0x0000000014207229 */ /* 0x000fe4000000011c */
[----:B------:R-:W-:Y:S02]  /*03c0*/  DADD R48, -R16, 1 ;  /* 0x3ff0000010307429 */ /* 0x000fe40000000100 */
[----:B------:R-:W-:Y:S02]  /*03d0*/  DFMA R14, R14, R50, R34 ;  /* 0x000000320e0e722b */ /* 0x000fe40000000022 */
[----:B------:R-:W-:-:S02]  /*03e0*/  DFMA R26, -R50, R52, R26 ;  /* 0x00000034321a722b */ /* 0x000fc4000000011a */
[----:B------:R-:W-:Y:S02]  /*03f0*/  DADD R34, -R22, R30 ;  /* 0x0000000016227229 */ /* 0x000fe4000000011e */
[----:B------:R-:W-:Y:S01]  /*0400*/  DADD R50, -R18, 1 ;  /* 0x3ff0000012327429 */ /* 0x000fe20000000100 */
[----:B------:R-:W-:Y:S01]  /*0410*/  FSEL R10, R40, R46, P2 ;  /* 0x0000002e280a7208 */ /* 0x000fe20001000000 */
[----:B0-----:R-:W-:Y:S01]  /*0420*/  IMAD.WIDE.U32 R4, R3, 0x8, R4 ;  /* 0x0000000803047825 */ /* 0x001fe200078e0004 */
[----:B------:R-:W-:Y:S01]  /*0430*/  DFMA R48, -R32, R48, R28 ;  /* 0x000000302030722b */ /* 0x000fe2000000011c */
[----:B------:R-:W-:Y:S02]  /*0440*/  FSEL R28, R38, R6, P5 ;  /* 0x00000006261c7208 */ /* 0x000fe40002800000 */
[----:B------:R-:W-:Y:S02]  /*0450*/  DFMA R22, R18, R34, R22 ;  /* 0x000000221216722b */ /* 0x000fe40000000016 */
[----:B------:R-:W-:-:S02]  /*0460*/  DFMA R30, -R34, R50, R30 ;  /* 0x00000032221e722b */ /* 0x000fc4000000011e */
[----:B------:R-:W-:Y:S01]  /*0470*/  DFMA R20, R16, R32, R20 ;  /* 0x000000201014722b */ /* 0x000fe20000000014 */
[----:B------:R-:W-:Y:S01]  /*0480*/  FSEL R2, R42, R44, P3 ;  /* 0x0000002c2a027208 */ /* 0x000fe20001800000 */
[----:B------:R-:W-:Y:S01]  /*0490*/  IMAD.MOV.U32 R40, RZ, RZ, R10 ;  /* 0x000000ffff287224 */ /* 0x000fe200078e000a */
[----:B------:R-:W-:Y:S01]  /*04a0*/  FSEL R43, R43, R45, P3 ;  /* 0x0000002d2b2b7208 */ /* 0x000fe20001800000 */
[----:B------:R-:W-:Y:S01]  /*04b0*/  DSETP.GEU.AND P3, PT, |R18|, 0.5, PT ;  /* 0x3fe000001200742a */ /* 0x000fe20003f6e200 */
[----:B------:R-:W-:Y:S01]  /*04c0*/  FSEL R41, R41, R47, P2 ;  /* 0x0000002f29297208 */ /* 0x000fe20001000000 */
[----:B------:R-:W-:Y:S01]  /*04d0*/  IMAD.WIDE R4, R0, 0x10, R4 ;  /* 0x0000001000047825 */ /* 0x000fe200078e0204 */
[----:B------:R-:W-:Y:S01]  /*04e0*/  FSEL R11, R39, R7, P5 ;  /* 0x00000007270b7208 */ /* 0x000fe20002800000 */
[----:B------:R-:W-:Y:S01]  /*04f0*/  DSETP.GEU.AND P2, PT, |R16|, 0.5, PT ;  /* 0x3fe000001000742a */ /* 0x000fe20003f4e200 */
[----:B------:R-:W-:Y:S01]  /*0500*/  FSEL R8, R36, R8, P4 ;  /* 0x0000000824087208 */ /* 0x000fe20002000000 */
[----:B------:R-:W-:Y:S01]  /*0510*/  IMAD.MOV.U32 R10, RZ, RZ, R28 ;  /* 0x000000ffff0a7224 */ /* 0x000fe200078e001c */
[----:B------:R-:W-:-:S02]  /*0520*/  FSEL R9, R37, R9, P4 ;  /* 0x0000000925097208 */ /* 0x000fc40002000000 */
[----:B------:R-:W-:Y:S02]  /*0530*/  FSEL R14, R26, R14, P0 ;  /* 0x0000000e1a0e7208 */ /* 0x000fe40000000000 */
[----:B------:R-:W-:Y:S02]  /*0540*/  FSEL R6, R24, R12, P1 ;  /* 0x0000000c18067208 */ /* 0x000fe40000800000 */
[----:B------:R-:W-:Y:S02]  /*0550*/  FSEL R7, R25, R13, P1 ;  /* 0x0000000d19077208 */ /* 0x000fe40000800000 */
[----:B------:R-:W-:Y:S01]  /*0560*/  FSEL R15, R27, R15, P0 ;  /* 0x0000000f1b0f7208 */ /* 0x000fe20000000000 */
[----:B------:R0:W-:Y:S01]  /*0570*/  STG.E.128 desc[UR4][R4.64+0x800], R8 ;  /* 0x0008000804007986 */ /* 0x0001e2000c101d04 */
[----:B------:R-:W-:Y:S02]  /*0580*/  FSEL R3, R30, R22, P3 ;  /* 0x000000161e037208 */ /* 0x000fe40001800000 */
[----:B------:R-:W-:-:S02]  /*0590*/  FSEL R22, R31, R23, P3 ;  /* 0x000000171f167208 */ /* 0x000fc40001800000 */
[----:B------:R-:W-:Y:S02]  /*05a0*/  FSEL R0, R48, R20, P2 ;  /* 0x0000001430007208 */ /* 0x000fe40001000000 */
[----:B------:R-:W-:Y:S01]  /*05b0*/  FSEL R21, R49, R21, P2 ;  /* 0x0000001531157208 */ /* 0x000fe20001000000 */
[----:B------:R-:W-:Y:S02]  /*05c0*/  IMAD.MOV.U32 R42, RZ, RZ, R2 ;  /* 0x000000ffff2a7224 */ /* 0x000fe400078e0002 */
[----:B0-----:R-:W-:Y:S01]  /*05d0*/  IMAD.MOV.U32 R10, RZ, RZ, R14 ;  /* 0x000000ffff0a7224 */ /* 0x001fe200078e000e */
[----:B------:R-:W-:Y:S01]  /*05e0*/  MOV R11, R15 ;  /* 0x0000000f000b7202 */ /* 0x000fe20000000f00 */
[----:B------:R-:W-:Y:S02]  /*05f0*/  IMAD.MOV.U32 R8, RZ, RZ, R6 ;  /* 0x000000ffff087224 */ /* 0x000fe400078e0006 */
[----:B------:R-:W-:-:S05]  /*0600*/  IMAD.MOV.U32 R9, RZ, RZ, R7 ;  /* 0x000000ffff097224 */ /* 0x000fca00078e0007 */
[----:B------:R0:W-:Y:S04]  /*0610*/  STG.E.128 desc[UR4][R4.64+0x1000], R8 ;  /* 0x0010000804007986 */ /* 0x0001e8000c101d04 */
[----:B------:R-:W-:Y:S01]  /*0620*/  STG.E.128 desc[UR4][R4.64], R40 ;  /* 0x0000002804007986 */ /* 0x000fe2000c101d04 */
[----:B0-----:R-:W-:Y:S01]  /*0630*/  IMAD.MOV.U32 R10, RZ, RZ, R3 ;  /* 0x000000ffff0a7224 */ /* 0x001fe200078e0003 */
[----:B------:R-:W-:Y:S01]  /*0640*/  MOV R9, R21 ;  /* 0x0000001500097202 */ /* 0x000fe20000000f00 */
[----:B------:R-:W-:Y:S02]  /*0650*/  IMAD.MOV.U32 R11, RZ, RZ, R22 ;  /* 0x000000ffff0b7224 */ /* 0x000fe400078e0016 */
[----:B------:R-:W-:-:S05]  /*0660*/  IMAD.MOV.U32 R8, RZ, RZ, R0 ;  /* 0x000000ffff087224 */ /* 0x000fca00078e0000 */
[----:B------:R-:W-:Y:S01]  /*0670*/  STG.E.128 desc[UR4][R4.64+0x1800], R8 ;  /* 0x0018000804007986 */ /* 0x000fe2000c101d04 */
[----:B------:R-:W-:Y:S05]  /*0680*/  EXIT ;  /* 0x000000000000794d */ /* 0x000fea0003800000 */
.L_x_7935:
[----:B------:R-:W0:Y:S01]  /*0690*/  S2R R0, SR_TID.X ;  /* 0x0000000000007919 */ /* 0x000e220000002100 */
[----:B------:R-:W-:Y:S02]  /*06a0*/  CS2R R16, SRZ ;  /* 0x0000000000107805 */ /* 0x000fe4000001ff00 */
[----:B------:R-:W-:Y:S02]  /*06b0*/  CS2R R28, SRZ ;  /* 0x00000000001c7805 */ /* 0x000fe4000001ff00 */
[----:B------:R-:W-:Y:S02]  /*06c0*/  CS2R R20, SRZ ;  /* 0x0000000000147805 */ /* 0x000fe4000001ff00 */
[----:B0-----:R-:W-:-:S13]  /*06d0*/  ISETP.GE.AND P0, PT, R0, R5, PT ;  /* 0x000000050000720c */ /* 0x001fda0003f06270 */
[----:B------:R-:W0:Y:S01]  /*06e0*/  @!P0 LDC.64 R22, c[0x0][0x220] ;  /* 0x00008800ff168b82 */ /* 0x000e220000000a00 */
[----:B------:R-:W-:-:S07]  /*06f0*/  @!P0 IMAD.IADD R19, R3, 0x1, R0 ;  /* 0x0000000103138824 */ /* 0x000fce00078e0200 */
[----:B------:R-:W1:Y:S08]  /*0700*/  @!P0 LDC.64 R24, c[0x0][0x228] ;  /* 0x00008a00ff188b82 */ /* 0x000e700000000a00 */
[----:B------:R-:W2:Y:S01]  /*0710*/  @!P0 LDC.64 R26, c[0x0][0x230] ;  /* 0x00008c00ff1a8b82 */ /* 0x000ea20000000a00 */
[----:B0-----:R-:W-:-:S05]  /*0720*/  @!P0 IMAD.WIDE.U32 R22, R19, 0x8, R22 ;  /* 0x0000000813168825 */ /* 0x001fca00078e0016 */
[----:B------:R0:W3:Y:S01]  /*0730*/  @!P0 LDG.E.64 R16, desc[UR4][R22.64] ;  /* 0x0000000416108981 */ /* 0x0000e2000c1e1b00 */
[----:B-1----:R-:W-:-:S05]  /*0740*/  @!P0 IMAD.WIDE.U32 R24, R19, 0x8, R24 ;  /* 0x0000000813188825 */ /* 0x002fca00078e0018 */
[----:B------:R-:W3:Y:S01]  /*0750*/  @!P0 LDG.E.64 R28, desc[UR4][R24.64] ;  /* 0x00000004181c8981 */ /* 0x000ee2000c1e1b00 */
[----:B--2---:R-:W-:-:S05]  /*0760*/  @!P0 IMAD.WIDE.U32 R26, R19, 0x8, R26 ;  /* 0x00000008131a8825 */ /* 0x004fca00078e001a */
[----:B------:R-:W2:Y:S01]  /*0770*/  @!P0 LDG.E.64 R20, desc[UR4][R26.64] ;  /* 0x000000041a148981 */ /* 0x000ea2000c1e1b00 */
[----:B------:R-:W-:-:S05]  /*0780*/  @!P0 VIADD R0, R0, 0x80 ;  /* 0x0000008000008836 */ /* 0x000fca0000000000 */
[----:B------:R-:W-:-:S13]  /*0790*/  ISETP.GE.AND P5, PT, R0, R5, PT ;  /* 0x000000050000720c */ /* 0x000fda0003fa6270 */
[----:B------:R-:W-:Y:S01]  /*07a0*/  @!P5 IMAD.IADD R39, R3, 0x1, R0 ;  /* 0x000000010327d824 */ /* 0x000fe200078e0200 */
[----:B------:R-:W1:Y:S01]  /*07b0*/  @!P5 LDC.64 R32, c[0x0][0x220] ;  /* 0x00008800ff20db82 */ /* 0x000e620000000a00 */
[----:B------:R-:W-:-:S05]  /*07c0*/  @!P5 VIADD R0, R0, 0x80 ;  /* 0x000000800000d836 */ /* 0x000fca0000000000 */
[C---:B------:R-:W-:Y:S02]  /*07d0*/  ISETP.GE.AND P4, PT, R0.reuse, R5, PT ;  /* 0x000000050000720c */ /* 0x040fe40003f86270 */
[----:B------:R-:W4:Y:S08]  /*07e0*/  @!P5 LDC.64 R18, c[0x0][0x228] ;  /* 0x00008a00ff12db82 */ /* 0x000f300000000a00 */
[----:B0-----:R-:W0:Y:S03]  /*07f0*/  @!P5 LDC.64 R22, c[0x0][0x230] ;  /* 0x00008c00ff16db82 */ /* 0x001e260000000a00 */
[----:B------:R-:W-:Y:S01]  /*0800*/  @!P4 IMAD.IADD R31, R3, 0x1, R0 ;  /* 0x00000001031fc824 */ /* 0x000fe200078e0200 */
[----:B------:R-:W-:-:S04]  /*0810*/  @!P4 IADD3 R0, R0, 0x80, RZ ;  /* 0x000000800000c810 */ /* 0x000fc80007ffe0ff */
[----:B------:R-:W-:Y:S02]  /*0820*/  ISETP.GE.AND P3, PT, R0, R5, PT ;  /* 0x000000050000720c */ /* 0x000fe40003f66270 */
[----:B------:R-:W-:Y:S02]  /*0830*/  CS2R R52, SRZ ;  /* 0x0000000000347805 */ /* 0x000fe4000001ff00 */
[----:B------:R-:W-:Y:S01]  /*0840*/  CS2R R58, SRZ ;  /* 0x00000000003a7805 */ /* 0x000fe2000001ff00 */
[C---:B-1----:R-:W-:Y:S01]  /*0850*/  @!P5 IMAD.WIDE.U32 R32, R39.reuse, 0x8, R32 ;  /* 0x000000082720d825 */ /* 0x042fe200078e0020 */
[----:B------:R-:W-:Y:S01]  /*0860*/  CS2R R56, SRZ ;  /* 0x0000000000387805 */ /* 0x000fe2000001ff00 */
[----:B------:R-:W1:Y:S02]  /*0870*/  @!P4 LDC.64 R66, c[0x0][0x230] ;  /* 0x00008c00ff42cb82 */ /* 0x000e640000000a00 */
[C---:B----4-:R-:W-:Y:S01]  /*0880*/  @!P5 IMAD.WIDE.U32 R36, R39.reuse, 0x8, R18 ;  /* 0x000000082724d825 */ /* 0x050fe200078e0012 */
[----:B------:R4:W5:Y:S04]  /*0890*/  @!P5 LDG.E.64 R52, desc[UR4][R32.64] ;  /* 0x000000042034d981 */ /* 0x000968000c1e1b00 */
[----:B------:R-:W5:Y:S01]  /*08a0*/  @!P5 LDG.E.64 R58, desc[UR4][R36.64] ;  /* 0x00000004243ad981 */ /* 0x000f62000c1e1b00 */
[----:B------:R-:W2:Y:S01]  /*08b0*/  @!P3 LDC.64 R54, c[0x0][0x220] ;  /* 0x00008800ff36bb82 */ /* 0x000ea20000000a00 */
[----:B0-----:R-:W-:-:S05]  /*08c0*/  @!P5 IMAD.WIDE.U32 R22, R39, 0x8, R22 ;  /* 0x000000082716d825 */ /* 0x001fca00078e0016 */
[----:B------:R0:W5:Y:S02]  /*08d0*/  @!P5 LDG.E.64 R56, desc[UR4][R22.64] ;  /* 0x000000041638d981 */ /* 0x000164000c1e1b00 */
[----:B------:R-:W2:Y:S08]  /*08e0*/  @!P3 LDC.64 R44, c[0x0][0x228] ;  /* 0x00008a00ff2cbb82 */ /* 0x000eb00000000a00 */
[----:B------:R-:W2:Y:S01]  /*08f0*/  @!P3 LDC.64 R34, c[0x0][0x230] ;  /* 0x00008c00ff22bb82 */ /* 0x000ea20000000a00 */
[----:B------:R-:W-:Y:S01]  /*0900*/  CS2R R18, SRZ ;  /* 0x0000000000127805 */ /* 0x000fe2000001ff00 */
[----:B-1----:R-:W-:Y:S01]  /*0910*/  @!P4 IMAD.WIDE.U32 R66, R31, 0x8, R66 ;  /* 0x000000081f42c825 */ /* 0x002fe200078e0042 */
[----:B----4-:R-:W-:-:S02]  /*0920*/  CS2R R32, SRZ ;  /* 0x0000000000207805 */ /* 0x010fc4000001ff00 */
[----:B0-----:R-:W-:Y:S01]  /*0930*/  CS2R R22, SRZ ;  /* 0x0000000000167805 */ /* 0x001fe2000001ff00 */
[----:B---3--:R-:W-:Y:S02]  /*0940*/  @!P0 DADD R24, R28, -R16 ;  /* 0x000000001c188229 */ /* 0x008fe40000000810 */
[C---:B--2---:R-:W-:Y:S02]  /*0950*/  @!P0 DADD R26, -R20.reuse, 1 ;  /* 0x3ff00000141a8429 */ /* 0x044fe40000000100 */
[----:B------:R-:W-:-:S04]  /*0960*/  @!P0 DSETP.GEU.AND P1, PT, |R20|, 0.5, PT ;  /* 0x3fe000001400842a */ /* 0x000fc80003f2e200 */
[C---:B------:R-:W-:Y:S01]  /*0970*/  @!P0 DFMA R16, R24.reuse, R20, R16 ;  /* 0x000000141810822b */ /* 0x040fe20000000010 */
[----:B------:R-:W-:Y:S02]  /*0980*/  @!P3 IMAD.IADD R21, R3, 0x1, R0 ;  /* 0x000000010315b824 */ /* 0x000fe400078e0200 */
[----:B------:R-:W-:Y:S01]  /*0990*/  @!P3 VIADD R0, R0, 0x80 ;  /* 0x000000800000b836 */ /* 0x000fe20000000000 */
[----:B------:R-:W-:Y:S01]  /*09a0*/  @!P0 DFMA R28, -R24, R26, R28 ;  /* 0x0000001a181c822b */ /* 0x000fe2000000011c */
[----:B------:R-:W0:Y:S03]  /*09b0*/  @!P4 LDC.64 R24, c[0x0][0x220] ;  /* 0x00008800ff18cb82 */ /* 0x000e260000000a00 */
[----:B------:R-:W-:-:S05]  /*09c0*/  ISETP.GE.AND P2, PT, R0, R5, PT ;  /* 0x000000050000720c */ /* 0x000fca0003f46270 */
[----:B------:R-:W1:Y:S01]  /*09d0*/  @!P4 LDC.64 R26, c[0x0][0x228] ;  /* 0x00008a00ff1acb82 */ /* 0x000e620000000a00 */
[----:B------:R-:W-:-:S07]  /*09e0*/  @!P0 FSEL R15, R29, R17, P1 ;  /* 0x000000111d0f8208 */ /* 0x000fce0000800000 */
[----:B------:R-:W-:Y:S01]  /*09f0*/  @!P2 IMAD.IADD R29, R3, 0x1, R0 ;  /* 0x00000001031da824 */ /* 0x000fe200078e0200 */
[----:B------:R-:W-:Y:S01]  /*0a00*/  @!P0 FSEL R14, R28, R16, P1 ;  /* 0x000000101c0e8208 */ /* 0x000fe20000800000 */
[----:B------:R-:W-:Y:S01]  /*0a10*/  @!P2 VIADD R0, R0, 0x80 ;  /* 0x000000800000a836 */ /* 0x000fe20000000000 */
[----:B------:R-:W2:Y:S04]  /*0a20*/  @!P2 LDC.64 R40, c[0x0][0x220] ;  /* 0x00008800ff28ab82 */ /* 0x000ea80000000a00 */
[----:B------:R-:W-:-:S04]  /*0a30*/  ISETP.GE.AND P1, PT, R0, R5, PT ;  /* 0x000000050000720c */ /* 0x000fc80003f26270 */
[----:B------:R-:W3:Y:S08]  /*0a40*/  @!P2 LDC.64 R36, c[0x0][0x228] ;  /* 0x00008a00ff24ab82 */ /* 0x000ef00000000a00 */
[----:B------:R-:W4:Y:S01]  /*0a50*/  @!P2 LDC.64 R38, c[0x0][0x230] ;  /* 0x00008c00ff26ab82 */ /* 0x000f220000000a00 */
[----:B------:R-:W-:Y:S01]  /*0a60*/  @!P3 IMAD.WIDE.U32 R54, R21, 0x8, R54 ;  /* 0x000000081536b825 */ /* 0x000fe200078e0036 */
[----:B------:R-:W-:-:S03]  /*0a70*/  CS2R R16, SRZ ;  /* 0x0000000000107805 */ /* 0x000fc6000001ff00 */
[C---:B------:R-:W-:Y:S01]  /*0a80*/  @!P3 IMAD.WIDE.U32 R44, R21.reuse, 0x8, R44 ;  /* 0x00000008152cb825 */ /* 0x040fe200078e002c */
[----:B------:R-:W5:Y:S02]  /*0a90*/  @!P3 LDG.E.64 R22, desc[UR4][R54.64] ;  /* 0x000000043616b981 */ /* 0x000f64000c1e1b00 */
[----:B------:R-:W4:Y:S01]  /*0aa0*/  @!P1 LDC.64 R48, c[0x0][0x220] ;  /* 0x00008800ff309b82 */ /* 0x000f220000000a00 */
[----:B------:R-:W-:Y:S01]  /*0ab0*/  @!P3 IMAD.WIDE.U32 R34, R21, 0x8, R34 ;  /* 0x000000081522b825 */ /* 0x000fe200078e0022 */
[----:B------:R-:W-:-:S03]  /*0ac0*/  CS2R R20, SRZ ;  /* 0x0000000000147805 */ /* 0x000fc6000001ff00 */
[----:B------:R-:W-:Y:S01]  /*0ad0*/  @!P1 IMAD.IADD R43, R3, 0x1, R0 ;  /* 0x00000001032b9824 */ /* 0x000fe200078e0200 */
[----:B------:R-:W-:Y:S01]  /*0ae0*/  @!P1 IADD3 R0, R0, 0x80, RZ ;  /* 0x0000008000009810 */ /* 0x000fe20007ffe0ff */
[C---:B0-----:R-:W-:Y:S01]  /*0af0*/  @!P4 IMAD.WIDE.U32 R24, R31.reuse, 0x8, R24 ;  /* 0x000000081f18c825 */ /* 0x041fe200078e0018 */
[----:B------:R-:W0:Y:S01]  /*0b00*/  @!P1 LDC.64 R46, c[0x0][0x228] ;  /* 0x00008a00ff2e9b82 */ /* 0x000e220000000a00 */
[----:B------:R-:W5:Y:S02]  /*0b10*/  @!P4 LDG.E.64 R20, desc[UR4][R66.64] ;  /* 0x000000044214c981 */ /* 0x000f64000c1e1b00 */
[----:B-1----:R-:W-:Y:S01]  /*0b20*/  @!P4 IMAD.WIDE.U32 R26, R31, 0x8, R26 ;  /* 0x000000081f1ac825 */ /* 0x002fe200078e001a */
[----:B------:R-:W-:Y:S01]  /*0b30*/  ISETP.GE.AND P5, PT, R0, R5, PT ;  /* 0x000000050000720c */ /* 0x000fe20003fa6270 */
[----:B------:R1:W5:Y:S03]  /*0b40*/  @!P4 LDG.E.64 R16, desc[UR4][R24.64] ;  /* 0x000000041810c981 */ /* 0x000366000c1e1b00 */
[----:B------:R-:W0:Y:S01]  /*0b50*/  @!P1 LDC.64 R50, c[0x0][0x230] ;  /* 0x00008c00ff329b82 */ /* 0x000e220000000a00 */
[----:B------:R4:W5:Y:S01]  /*0b60*/  @!P4 LDG.E.64 R18, desc[UR4][R26.64] ;  /* 0x000000041a12c981 */ /* 0x000962000c1e1b00 */
[----:B--2---:R-:W-:Y:S01]  /*0b70*/  @!P2 IMAD.WIDE.U32 R40, R29, 0x8, R40 ;  /* 0x000000081d28a825 */ /* 0x004fe200078e0028 */
[----:B-1----:R-:W-:-:S03]  /*0b80*/  CS2R R24, SRZ ;  /* 0x0000000000187805 */ /* 0x002fc6000001ff00 */
[C---:B---3--:R-:W-:Y:S01]  /*0b90*/  @!P2 IMAD.WIDE.U32 R36, R29.reuse, 0x8, R36 ;  /* 0x000000081d24a825 */ /* 0x048fe200078e0024 */
[----:B------:R-:W-:Y:S02]  /*0ba0*/  CS2R R30, SRZ ;  /* 0x00000000001e7805 */ /* 0x000fe4000001ff00 */
[----:B------:R-:W1:Y:S01]  /*0bb0*/  @!P5 LDC.64 R68, c[0x0][0x220] ;  /* 0x00008800ff44db82 */ /* 0x000e620000000a00 */
[----:B----4-:R-:W-:Y:S01]  /*0bc0*/  @!P2 IMAD.WIDE.U32 R38, R29, 0x8, R38 ;  /* 0x000000081d26a825 */ /* 0x010fe200078e0026 */
[----:B------:R2:W3:Y:S01]  /*0bd0*/  @!P3 LDG.E.64 R24, desc[UR4][R44.64] ;  /* 0x000000042c18b981 */ /* 0x0004e2000c1e1b00 */
[----:B------:R-:W-:Y:S02]  /*0be0*/  CS2R R28, SRZ ;  /* 0x00000000001c7805 */ /* 0x000fe4000001ff00 */
[----:B------:R-:W-:Y:S01]  /*0bf0*/  CS2R R26, SRZ ;  /* 0x00000000001a7805 */ /* 0x000fe2000001ff00 */
[----:B------:R4:W3:Y:S02]  /*0c00*/  @!P2 LDG.E.64 R30, desc[UR4][R36.64] ;  /* 0x00000004241ea981 */ /* 0x0008e4000c1e1b00 */
[----:B------:R-:W1:Y:S02]  /*0c10*/  @!P5 LDC.64 R66, c[0x0][0x228] ;  /* 0x00008a00ff42db82 */ /* 0x000e640000000a00 */
[----:B------:R-:W3:Y:S01]  /*0c20*/  @!P2 LDG.E.64 R28, desc[UR4][R40.64] ;  /* 0x00000004281ca981 */ /* 0x000ee2000c1e1b00 */
[----:B--2---:R-:W-:-:S02]  /*0c30*/  @!P5 IMAD.IADD R45, R3, 0x1, R0 ;  /* 0x00000001032dd824 */ /* 0x004fc400078e0200 */
[----:B------:R-:W-:Y:S01]  /*0c40*/  @!P5 VIADD R0, R0, 0x80 ;  /* 0x000000800000d836 */ /* 0x000fe20000000000 */
[----:B------:R2:W3:Y:S02]  /*0c50*/  @!P2 LDG.E.64 R32, desc[UR4][R38.64] ;  /* 0x000000042620a981 */ /* 0x0004e4000c1e1b00 */
[----:B------:R-:W1:Y:S02]  /*0c60*/  @!P5 LDC.64 R54, c[0x0][0x230] ;  /* 0x00008c00ff36db82 */ /* 0x000e640000000a00 */
[----:B------:R-:W-:Y:S01]  /*0c70*/  ISETP.GE.AND P2, PT, R0, R5, PT ;  /* 0x000000050000720c */ /* 0x000fe20003f46270 */
[----:B------:R0:W3:Y:S01]  /*0c80*/  @!P3 LDG.E.64 R26, desc[UR4][R34.64] ;  /* 0x00000004221ab981 */ /* 0x0000e2000c1e1b00 */
[----:B----4-:R-:W-:Y:S01]  /*0c90*/  CS2R R36, SRZ ;  /* 0x0000000000247805 */ /* 0x010fe2000001ff00 */
[----:B------:R-:W-:Y:S01]  /*0ca0*/  @!P1 IMAD.WIDE.U32 R48, R43, 0x8, R48 ;  /* 0x000000082b309825 */ /* 0x000fe200078e0030 */
[----:B--2---:R-:W-:-:S03]  /*0cb0*/  CS2R R38, SRZ ;  /* 0x0000000000267805 */ /* 0x004fc6000001ff00 */
[----:B0-----:R-:W-:Y:S01]  /*0cc0*/  @!P1 IMAD.WIDE.U32 R46, R43, 0x8, R46 ;  /* 0x000000082b2e9825 */ /* 0x001fe200078e002e */
[----:B------:R-:W-:-:S03]  /*0cd0*/  CS2R R34, SRZ ;  /* 0x0000000000227805 */ /* 0x000fc6000001ff00 */
[----:B------:R-:W-:Y:S01]  /*0ce0*/  @!P1 IMAD.WIDE.U32 R50, R43, 0x8, R50 ;  /* 0x000000082b329825 */ /* 0x000fe200078e0032 */
[----:B------:R0:W2:Y:S04]  /*0cf0*/  @!P1 LDG.E.64 R36, desc[UR4][R46.64] ;  /* 0x000000042e249981 */ /* 0x0000a8000c1e1b00 */
[----:B------:R4:W2:Y:S04]  /*0d00*/  @!P1 LDG.E.64 R34, desc[UR4][R48.64] ;  /* 0x0000000430229981 */ /* 0x0008a8000c1e1b00 */
[----:B------:R4:W2:Y:S01]  /*0d10*/  @!P1 LDG.E.64 R38, desc[UR4][R50.64] ;  /* 0x0000000432269981 */ /* 0x0008a2000c1e1b00 */
[----:B0-----:R-:W0:Y:S08]  /*0d20*/  @!P2 LDC.64 R46, c[0x0][0x220] ;  /* 0x00008800ff2eab82 */ /* 0x001e300000000a00 */
[----:B----4-:R-:W4:Y:S08]  /*0d30*/  @!P2 LDC.64 R48, c[0x0][0x228] ;  /* 0x00008a00ff30ab82 */ /* 0x010f300000000a00 */
[----:B------:R-:W0:Y:S01]  /*0d40*/  @!P2 LDC.64 R50, c[0x0][0x230] ;  /* 0x00008c00ff32ab82 */ /* 0x000e220000000a00 */
[----:B-1----:R-:W-:Y:S01]  /*0d50*/  @!P5 IMAD.WIDE.U32 R68, R45, 0x8, R68 ;  /* 0x000000082d44d825 */ /* 0x002fe200078e0044 */
[----:B------:R-:W-:-:S02]  /*0d60*/  CS2R R40, SRZ ;  /* 0x0000000000287805 */ /* 0x000fc4000001ff00 */
[----:B------:R-:W-:Y:S01]  /*0d70*/  CS2R R42, SRZ ;  /* 0x00000000002a7805 */ /* 0x000fe2000001ff00 */
[----:B------:R-:W-:-:S03]  /*0d80*/  @!P5 IMAD.WIDE.U32 R66, R45, 0x8, R66 ;  /* 0x000000082d42d825 */ /* 0x000fc600078e0042 */
[----:B------:R4:W2:Y:S01]  /*0d90*/  @!P5 LDG.E.64 R40, desc[UR4][R68.64] ;  /* 0x000000044428d981 */ /* 0x0008a2000c1e1b00 */
[----:B------:R-:W-:Y:S01]  /*0da0*/  @!P5 IMAD.WIDE.U32 R54, R45, 0x8, R54 ;  /* 0x000000082d36d825 */ /* 0x000fe200078e0036 */
[----:B------:R-:W-:Y:S02]  /*0db0*/  CS2R R44, SRZ ;  /* 0x00000000002c7805 */ /* 0x000fe4000001ff00 */
[----:B------:R0:W2:Y:S01]  /*0dc0*/  @!P5 LDG.E.64 R42, desc[UR4][R66.64] ;  /* 0x00000004422ad981 */ /* 0x0000a2000c1e1b00 */
[----:B------:R-:W-:-:S03]  /*0dd0*/  @!P2 IMAD.IADD R0, R3, 0x1, R0 ;  /* 0x000000010300a824 */ /* 0x000fc600078e0200 */
[----:B------:R1:W2:Y:S01]  /*0de0*/  @!P5 LDG.E.64 R44, desc[UR4][R54.64] ;  /* 0x00000004362cd981 */ /* 0x0002a2000c1e1b00 */
[----:B----4-:R-:W-:Y:S01]  /*0df0*/  @!P2 IMAD.WIDE.U32 R68, R0, 0x8, R48 ;  /* 0x000000080044a825 */ /* 0x010fe200078e0030 */
[----:B------:R-:W-:-:S03]  /*0e00*/  CS2R R48, SRZ ;  /* 0x0000000000307805 */ /* 0x000fc6000001ff00 */
[C---:B0-----:R-:W-:Y:S01]  /*0e10*/  @!P2 IMAD.WIDE.U32 R66, R0.reuse, 0x8, R50 ;  /* 0x000000080042a825 */ /* 0x041fe200078e0032 */
[----:B------:R-:W-:Y:S02]  /*0e20*/  CS2R R50, SRZ ;  /* 0x0000000000327805 */ /* 0x000fe4000001ff00 */
[----:B------:R-:W4:Y:S01]  /*0e30*/  @!P2 LDG.E.64 R48, desc[UR4][R68.64] ;  /* 0x000000044430a981 */ /* 0x000f22000c1e1b00 */
[----:B-1----:R-:W-:Y:S01]  /*0e40*/  @!P2 IMAD.WIDE.U32 R54, R0, 0x8, R46 ;  /* 0x000000080036a825 */ /* 0x002fe200078e002e */
[----:B------:R-:W-:Y:S02]  /*0e50*/  CS2R R46, SRZ ;  /* 0x00000000002e7805 */ /* 0x000fe4000001ff00 */
[----:B------:R-:W4:Y:S04]  /*0e60*/  @!P2 LDG.E.64 R50, desc[UR4][R66.64] ;  /* 0x000000044232a981 */ /* 0x000f28000c1e1b00 */
[----:B------:R5:W4:Y:S01]  /*0e70*/  @!P2 LDG.E.64 R46, desc[UR4][R54.64] ;  /* 0x00000004362ea981 */ /* 0x000b22000c1e1b00 */
[----:B------:R-:W0:Y:S02]  /*0e80*/  S2R R0, SR_TID.X ;  /* 0x0000000000007919 */ /* 0x000e240000002100 */
[----:B0-----:R-:W-:-:S05]  /*0e90*/  VIADD R62, R0, 0x80 ;  /* 0x00000080003e7836 */ /* 0x001fca0000000000 */
[----:B------:R-:W-:-:S13]  /*0ea0*/  ISETP.GE.AND P2, PT, R62, R5, PT ;  /* 0x000000053e00720c */ /* 0x000fda0003f46270 */
[----:B-----5:R-:W-:Y:S02]  /*0eb0*/  @!P2 DADD R54, R58, -R52 ;  /* 0x000000003a36a229 */ /* 0x020fe40000000834 */
[----:B------:R-:W-:-:S06]  /*0ec0*/  @!P2 DSETP.GEU.AND P1, PT, |R56|, 0.5, PT ;  /* 0x3fe000003800a42a */ /* 0x000fcc0003f2e200 */
[----:B------:R-:W-:Y:S02]  /*0ed0*/  @!P2 DFMA R52, R54, R56, R52 ;  /* 0x000000383634a22b */ /* 0x000fe40000000034 */
[----:B------:R-:W-:-:S08]  /*0ee0*/  @!P2 DADD R56, -R56, 1 ;  /* 0x3ff000003838a429 */ /* 0x000fd00000000100 */
[----:B------:R-:W-:Y:S01]  /*0ef0*/  @!P2 DFMA R54, -R54, R56, R58 ;  /* 0x000000383636a22b */ /* 0x000fe2000000013a */
[----:B------:R-:W-:-:S05]  /*0f00*/  VIADD R56, R0, 0x100 ;  /* 0x0000010000387836 */ /* 0x000fca0000000000 */
[----:B------:R-:W-:-:S04]  /*0f10*/  ISETP.GE.AND P3, PT, R56, R5, PT ;  /* 0x000000053800720c */ /* 0x000fc80003f66270 */
[----:B------:R-:W-:Y:S02]  /*0f20*/  @!P2 FSEL R2, R54, R52, P1 ;  /* 0x000000343602a208 */ /* 0x000fe40000800000 */
[----:B------:R-:W-:Y:S01]  /*0f30*/  @!P2 FSEL R7, R55, R53, P1 ;  /* 0x000000353707a208 */ /* 0x000fe20000800000 */
[----:B------:R-:W-:-:S05]  /*0f40*/  VIADD R52, R0, 0x280 ;  /* 0x0000028000347836 */ /* 0x000fca0000000000 */
[----:B------:R-:W-:Y:S01]  /*0f50*/  ISETP.GE.AND P2, PT, R52, R5, PT ;  /* 0x000000053400720c */ /* 0x000fe20003f46270 */
[----:B------:R-:W-:Y:S01]  /*0f60*/  VIADD R52, R0, 0x380 ;  /* 0x0000038000347836 */ /* 0x000fe20000000000 */
[----:B------:R-:W-:Y:S04]  /*0f70*/  BSSY B0, `(.L_x_7936) ;  /* 0x000006b000007945 */ /* 0x000fe80003800000 */
[----:B------:R-:W-:Y:S01]  /*0f80*/  BSSY B1, `(.L_x_7937) ;  /* 0x0000062000017945 */ /* 0x000fe20003800000 */
[----:B------:R-:W-:Y:S02]  /*0f90*/  @!P3 DADD R58, -R20, 1 ;  /* 0x3ff00000143ab429 */ /* 0x000fe40000000100 */
[----:B------:R-:W-:-:S08]  /*0fa0*/  @!P3 DADD R56, R18, -R16 ;  /* 0x000000001238b229 */ /* 0x000fd00000000810 */
[----:B------:R-:W-:Y:S01]  /*0fb0*/  @!P3 DFMA R58, -R56, R58, R18 ;  /* 0x0000003a383ab22b */ /* 0x000fe20000000112 */
[----:B------:R-:W-:-:S04]  /*0fc0*/  IADD3 R18, R0, 0x180, RZ ;  /* 0x0000018000127810 */ /* 0x000fc80007ffe0ff */
[----:B------:R-:W-:Y:S01]  /*0fd0*/  ISETP.GE.AND P5, PT, R18, R5, PT ;  /* 0x000000051200720c */ /* 0x000fe20003fa6270 */
[----:B------:R-:W-:Y:S02]  /*0fe0*/  @!P3 DFMA R16, R56, R20, R16 ;  /* 0x000000143810b22b */ /* 0x000fe40000000010 */
[----:B------:R-:W-:Y:S01]  /*0ff0*/  @!P3 DSETP.GEU.AND P4, PT, |R20|, 0.5, PT ;  /* 0x3fe000001400b42a */ /* 0x000fe20003f8e200 */
[----:B------:R-:W-:-:S09]  /*1000*/  VIADD R56, R0, 0x200 ;  /* 0x0000020000387836 */ /* 0x000fd20000000000 */
[----:B---3--:R-:W-:Y:S02]  /*1010*/  @!P5 DADD R20, R24, -R22 ;  /* 0x000000001814d229 */ /* 0x008fe40000000816 */
[----:B------:R-:W-:Y:S01]  /*1020*/  @!P5 DADD R18, -R26, 1 ;  /* 0x3ff000001a12d429 */ /* 0x000fe20000000100 */
[----:B------:R-:W-:-:S05]  /*1030*/  ISETP.GE.AND P1, PT, R56, R5, PT ;  /* 0x000000053800720c */ /* 0x000fca0003f26270 */
[C---:B------:R-:W-:Y:S02]  /*1040*/  @!P5 DFMA R22, R20.reuse, R26, R22 ;  /* 0x0000001a1416d22b */ /* 0x040fe40000000016 */
[----:B------:R-:W-:Y:S01]  /*1050*/  @!P5 DFMA R18, -R20, R18, R24 ;  /* 0x000000121412d22b */ /* 0x000fe20000000118 */
[----:B------:R-:W0:Y:S01]  /*1060*/  @!P0 LDC.64 R20, c[0x0][0x218] ;  /* 0x00008600ff148b82 */ /* 0x000e220000000a00 */
[----:B------:R-:W-:Y:S01]  /*1070*/  @!P3 FSEL R4, R58, R16, P4 ;  /* 0x000000103a04b208 */ /* 0x000fe20002000000 */
[----:B------:R-:W-:Y:S01]  /*1080*/  VIADD R16, R0, 0x300 ;  /* 0x0000030000107836 */ /* 0x000fe20000000000 */
[----:B------:R-:W-:Y:S01]  /*1090*/  @!P5 DSETP.GEU.AND P6, PT, |R26|, 0.5, PT ;  /* 0x3fe000001a00d42a */ /* 0x000fe20003fce200 */
[----:B------:R-:W-:Y:S01]  /*10a0*/  @!P3 FSEL R9, R59, R17, P4 ;  /* 0x000000113b09b208 */ /* 0x000fe20002000000 */
[----:B------:R-:W-:Y:S02]  /*10b0*/  @!P1 DADD R26, R30, -R28 ;  /* 0x000000001e1a9229 */ /* 0x000fe4000000081c */
[----:B------:R-:W-:Y:S01]  /*10c0*/  @!P1 DADD R24, -R32, 1 ;  /* 0x3ff0000020189429 */ /* 0x000fe20000000100 */
[----:B------:R-:W-:-:S02]  /*10d0*/  ISETP.GE.AND P3, PT, R16, R5, PT ;  /* 0x000000051000720c */ /* 0x000fc40003f66270 */
[----:B------:R-:W-:Y:S01]  /*10e0*/  ISETP.GE.AND P4, PT, R52, R5, PT ;  /* 0x000000053400720c */ /* 0x000fe20003f86270 */
[----:B--2---:R-:W-:Y:S02]  /*10f0*/  @!P2 DADD R16, R36, -R34 ;  /* 0x000000002410a229 */ /* 0x004fe40000000822 */
[C---:B------:R-:W-:Y:S02]  /*1100*/  @!P1 DFMA R28, R26.reuse, R32, R28 ;  /* 0x000000201a1c922b */ /* 0x040fe4000000001c */
[----:B------:R-:W-:Y:S01]  /*1110*/  @!P1 DFMA R24, -R26, R24, R30 ;  /* 0x000000181a18922b */ /* 0x000fe2000000011e */
[----:B------:R-:W-:Y:S02]  /*1120*/  @!P0 IADD3 R31, R3, R0, RZ ;  /* 0x00000000031f8210 */ /* 0x000fe40007ffe0ff */
[----:B------:R-:W-:Y:S02]  /*1130*/  @!P5 FSEL R6, R18, R22, P6 ;  /* 0x000000161206d208 */ /* 0x000fe40003000000 */
[----:B------:R-:W-:Y:S01]  /*1140*/  @!P5 FSEL R11, R19, R23, P6 ;  /* 0x00000017130bd208 */ /* 0x000fe20003000000 */
[----:B------:R-:W-:Y:S01]  /*1150*/  @!P1 DSETP.GEU.AND P6, PT, |R32|, 0.5, PT ;  /* 0x3fe000002000942a */ /* 0x000fe20003fce200 */
[----:B------:R-:W-:Y:S01]  /*1160*/  @!P0 IMAD.MOV.U32 R0, RZ, RZ, R62 ;  /* 0x000000ffff008224 */ /* 0x000fe200078e003e */
[----:B------:R-:W-:Y:S01]  /*1170*/  @!P2 DSETP.GEU.AND P5, PT, |R38|, 0.5, PT ;  /* 0x3fe000002600a42a */ /* 0x000fe20003fae200 */
[----:B0-----:R-:W-:Y:S01]  /*1180*/  @!P0 IMAD.WIDE.U32 R20, R31, 0x8, R20 ;  /* 0x000000081f148825 */ /* 0x001fe200078e0014 */
[----:B------:R-:W-:-:S02]  /*1190*/  @!P2 DFMA R34, R16, R38, R34 ;  /* 0x000000261022a22b */ /* 0x000fc40000000022 */
[----:B------:R-:W-:Y:S01]  /*11a0*/  @!P2 DADD R38, -R38, 1 ;  /* 0x3ff000002626a429 */ /* 0x000fe20000000100 */
[----:B------:R-:W-:Y:S02]  /*11b0*/  @!P1 FSEL R8, R24, R28, P6 ;  /* 0x0000001c18089208 */ /* 0x000fe40003000000 */
[----:B------:R-:W-:Y:S02]  /*11c0*/  @!P1 FSEL R13, R25, R29, P6 ;  /* 0x0000001d190d9208 */ /* 0x000fe40003000000 */
[----:B------:R-:W-:Y:S01]  /*11d0*/  ISETP.GE.AND P6, PT, R0, R5, PT ;  /* 0x000000050000720c */ /* 0x000fe20003fc6270 */
[----:B------:R-:W-:Y:S02]  /*11e0*/  @!P3 DADD R18, R42, -R40 ;  /* 0x000000002a12b229 */ /* 0x000fe40000000828 */
[----:B------:R-:W-:Y:S02]  /*11f0*/  @!P3 DADD R22, -R44, 1 ;  /* 0x3ff000002c16b429 */ /* 0x000fe40000000100 */
[----:B------:R-:W-:Y:S01]  /*1200*/  @!P2 DFMA R38, -R16, R38, R36 ;  /* 0x000000261026a22b */ /* 0x000fe20000000124 */
[----:B------:R0:W-:Y:S01]  /*1210*/  @!P0 STG.E.64 desc[UR4][R20.64], R14 ;  /* 0x0000000e14008986 */ /* 0x0001e2000c101b04 */
[----:B----4-:R-:W-:-:S02]  /*1220*/  @!P4 DADD R30, -R50, 1 ;  /* 0x3ff00000321ec429 */ /* 0x010fc40000000100 */
[----:B------:R-:W-:Y:S02]  /*1230*/  @!P4 DADD R26, R48, -R46 ;  /* 0x00000000301ac229 */ /* 0x000fe4000000082e */
[C---:B------:R-:W-:Y:S02]  /*1240*/  @!P3 DFMA R22, -R18.reuse, R22, R42 ;  /* 0x000000161216b22b */ /* 0x040fe4000000012a */
[----:B------:R-:W-:-:S04]  /*1250*/  @!P3 DFMA R18, R18, R44, R40 ;  /* 0x0000002c1212b22b */ /* 0x000fc80000000028 */
[C---:B------:R-:W-:Y:S02]  /*1260*/  @!P4 DFMA R30, -R26.reuse, R30, R48 ;  /* 0x0000001e1a1ec22b */ /* 0x040fe40000000130 */
[----:B------:R-:W-:Y:S02]  /*1270*/  @!P4 DFMA R26, R26, R50, R46 ;  /* 0x000000321a1ac22b */ /* 0x000fe4000000002e */
[----:B------:R-:W-:Y:S02]  /*1280*/  @!P3 DSETP.GEU.AND P0, PT, |R44|, 0.5, PT ;  /* 0x3fe000002c00b42a */ /* 0x000fe40003f0e200 */
[----:B------:R-:W-:Y:S01]  /*1290*/  @!P4 DSETP.GEU.AND P1, PT, |R50|, 0.5, PT ;  /* 0x3fe000003200c42a */ /* 0x000fe20003f2e200 */
[----:B------:R-:W-:Y:S02]  /*12a0*/  @!P2 FSEL R10, R38, R34, P5 ;  /* 0x00000022260aa208 */ /* 0x000fe40002800000 */
[----:B------:R-:W-:Y:S02]  /*12b0*/  @!P2 FSEL R61, R39, R35, P5 ;  /* 0x00000023273da208 */ /* 0x000fe40002800000 */
[----:B------:R-:W-:-:S02]  /*12c0*/  @!P3 FSEL R12, R22, R18, P0 ;  /* 0x00000012160cb208 */ /* 0x000fc40000000000 */
[----:B------:R-:W-:Y:S02]  /*12d0*/  @!P3 FSEL R63, R23, R19, P0 ;  /* 0x00000013173fb208 */ /* 0x000fe40000000000 */
[----:B------:R-:W-:Y:S02]  /*12e0*/  @!P4 FSEL R60, R30, R26, P1 ;  /* 0x0000001a1e3cc208 */ /* 0x000fe40000800000 */
[----:B------:R-:W-:Y:S01]  /*12f0*/  @!P4 FSEL R65, R31, R27, P1 ;  /* 0x0000001b1f41c208 */ /* 0x000fe20000800000 */
[----:B0-----:R-:W-:Y:S06]  /*1300*/  @P6 BRA `(.L_x_7938) ;  /* 0x0000000000406947 */ /* 0x001fec0003800000 */
[----:B------:R-:W0:Y:S01]  /*1310*/  LDC.64 R14, c[0x0][0x218] ;  /* 0x00008600ff0e7b82 */ /* 0x000e220000000a00 */
[----:B------:R-:W-:Y:S01]  /*1320*/  IMAD.IADD R17, R3, 0x1, R0 ;  /* 0x0000000103117824 */ /* 0x000fe200078e0200 */
[----:B------:R-:W-:Y:S01]  /*1330*/  IADD3 R0, R0, 0x80, RZ ;  /* 0x0000008000007810 */ /* 0x000fe20007ffe0ff */
[----:B------:R-:W-:-:S03]  /*1340*/  IMAD.MOV.U32 R16, RZ, RZ, R2 ;  /* 0x000000ffff107224 */ /* 0x000fc600078e0002 */
[----:B------:R-:W-:Y:S01]  /*1350*/  ISETP.GE.AND P0, PT, R0, R5, PT ;  /* 0x000000050000720c */ /* 0x000fe20003f06270 */
[----:B0-----:R-:W-:-:S04]  /*1360*/  IMAD.WIDE.U32 R14, R17, 0x8, R14 ;  /* 0x00000008110e7825 */ /* 0x001fc800078e000e */
[----:B------:R-:W-:-:S05]  /*1370*/  IMAD.MOV.U32 R17, RZ, RZ, R7 ;  /* 0x000000ffff117224 */ /* 0x000fca00078e0007 */
[----:B------:R0:W-:Y:S03]  /*1380*/  STG.E.64 desc[UR4][R14.64], R16 ;  /* 0x000000100e007986 */ /* 0x0001e6000c101b04 */
[----:B------:R-:W-:Y:S05]  /*1390*/  @P0 BRA `(.L_x_7939) ;  /* 0x00000000003c0947 */ /* 0x000fea0003800000 */
[----:B0-----:R-:W0:Y:S01]  /*13a0*/  LDC.64 R14, c[0x0][0x218] ;  /* 0x00008600ff0e7b82 */ /* 0x001e220000000a00 */
[----:B------:R-:W-:Y:S02]  /*13b0*/  IMAD.IADD R17, R3, 0x1, R0 ;  /* 0x0000000103117824 */ /* 0x000fe400078e0200 */
[----:B------:R-:W-:Y:S02]  /*13c0*/  VIADD R0, R0, 0x80 ;  /* 0x0000008000007836 */ /* 0x000fe40000000000 */
[----:B0-----:R-:W-:-:S04]  /*13d0*/  IMAD.WIDE.U32 R16, R17, 0x8, R14 ;  /* 0x0000000811107825 */ /* 0x001fc800078e000e */
[----:B------:R-:W-:Y:S02]  /*13e0*/  IMAD.MOV.U32 R14, RZ, RZ, R4 ;  /* 0x000000ffff0e7224 */ /* 0x000fe400078e0004 */
[----:B------:R-:W-:-:S05]  /*13f0*/  IMAD.MOV.U32 R15, RZ, RZ, R9 ;  /* 0x000000ffff0f7224 */ /* 0x000fca00078e0009 */
[----:B------:R0:W-:Y:S02]  /*1400*/  STG.E.64 desc[UR4][R16.64], R14 ;  /* 0x0000000e10007986 */ /* 0x0001e4000c101b04 */
.L_x_7938:
[----:B------:R-:W-:-:S13]  /*1410*/  ISETP.GE.AND P0, PT, R0, R5, PT ;  /* 0x000000050000720c */ /* 0x000fda0003f06270 */
[----:B------:R-:W-:Y:S05]  /*1420*/  @P0 BRA `(.L_x_7940) ;  /* 0x0000000000380947 */ /* 0x000fea0003800000 */
[----:B0-----:R-:W0:Y:S01]  /*1430*/  LDC.64 R14, c[0x0][0x218] ;  /* 0x00008600ff0e7b82 */ /* 0x001e220000000a00 */
[----:B------:R-:W-:Y:S01]  /*1440*/  IADD3 R7, R3, R0, RZ ;  /* 0x0000000003077210 */ /* 0x000fe20007ffe0ff */
[----:B------:R-:W-:-:S04]  /*1450*/  VIADD R0, R0, 0x80 ;  /* 0x0000008000007836 */ /* 0x000fc80000000000 */
[----:B0-----:R-:W-:-:S04]  /*1460*/  IMAD.WIDE.U32 R14, R7, 0x8, R14 ;  /* 0x00000008070e7825 */ /* 0x001fc800078e000e */
[----:B------:R-:W-:-:S05]  /*1470*/  IMAD.MOV.U32 R7, RZ, RZ, R11 ;  /* 0x000000ffff077224 */ /* 0x000fca00078e000b */
[----:B------:R1:W-:Y:S02]  /*1480*/  STG.E.64 desc[UR4][R14.64], R6 ;  /* 0x000000060e007986 */ /* 0x0003e4000c101b04 */
.L_x_7939:
[----:B------:R-:W-:-:S13]  /*1490*/  ISETP.GE.AND P0, PT, R0, R5, PT ;  /* 0x000000050000720c */ /* 0x000fda0003f06270 */
[----:B------:R-:W-:Y:S05]  /*14a0*/  @P0 BRA `(.L_x_7941) ;  /* 0x00000000003c0947 */ /* 0x000fea0003800000 */
[----:B-1----:R-:W1:Y:S01]  /*14b0*/  LDC.64 R6, c[0x0][0x218] ;  /* 0x00008600ff067b82 */ /* 0x002e620000000a00 */
[----:B------:R-:W-:Y:S01]  /*14c0*/  IMAD.IADD R9, R3, 0x1, R0 ;  /* 0x0000000103097824 */ /* 0x000fe200078e0200 */
[----:B------:R-:W-:-:S03]  /*14d0*/  IADD3 R0, R0, 0x80, RZ ;  /* 0x0000008000007810 */ /* 0x000fc60007ffe0ff */
[----:B-1----:R-:W-:-:S04]  /*14e0*/  IMAD.WIDE.U32 R6, R9, 0x8, R6 ;  /* 0x0000000809067825 */ /* 0x002fc800078e0006 */
[----:B------:R-:W-:-:S05]  /*14f0*/  IMAD.MOV.U32 R9, RZ, RZ, R13 ;  /* 0x000000ffff097224 */ /* 0x000fca00078e000d */
[----:B------:R1:W-:Y:S02]  /*1500*/  STG.E.64 desc[UR4][R6.64], R8 ;  /* 0x0000000806007986 */ /* 0x0003e4000c101b04 */
.L_x_7940:
[----:B------:R-:W-:-:S13]  /*1510*/  ISETP.GE.AND P0, PT, R0, R5, PT ;  /* 0x000000050000720c */ /* 0x000fda0003f06270 */
[----:B------:R-:W-:Y:S05]  /*1520*/  @P0 BREAK B1 ;  /* 0x0000000000010942 */ /* 0x000fea0003800000 */
[----:B------:R-:W-:Y:S05]  /*1530*/  @P0 BRA `(.L_x_7942) ;  /* 0x0000000000380947 */ /* 0x000fea0003800000 */
[----:B-1----:R-:W1:Y:S01]  /*1540*/  LDC.64 R6, c[0x0][0x218] ;  /* 0x00008600ff067b82 */ /* 0x002e620000000a00 */
[----:B------:R-:W-:Y:S02]  /*1550*/  IMAD.IADD R9, R3, 0x1, R0 ;  /* 0x0000000103097824 */ /* 0x000fe400078e0200 */
[----:B------:R-:W-:Y:S02]  /*1560*/  IMAD.MOV.U32 R11, RZ, RZ, R61 ;  /* 0x000000ffff0b7224 */ /* 0x000fe400078e003d */
[----:B------:R-:W-:Y:S02]  /*1570*/  VIADD R0, R0, 0x80 ;  /* 0x0000008000007836 */ /* 0x000fe40000000000 */
[----:B-1----:R-:W-:-:S05]  /*1580*/  IMAD.WIDE.U32 R6, R9, 0x8, R6 ;  /* 0x0000000809067825 */ /* 0x002fca00078e0006 */
[----:B------:R2:W-:Y:S02]  /*1590*/  STG.E.64 desc[UR4][R6.64], R10 ;  /* 0x0000000a06007986 */ /* 0x0005e4000c101b04 */
.L_x_7941:
[----:B------:R-:W-:Y:S05]  /*15a0*/  BSYNC B1 ;  /* 0x0000000000017941 */ /* 0x000fea0003800000 */
.L_x_7937:
[----:B------:R-:W-:-:S13]  /*15b0*/  ISETP.GE.AND P0, PT, R0, R5, PT ;  /* 0x000000050000720c */ /* 0x000fda0003f06270 */
[----:B-12---:R-:W1:Y:S01]  /*15c0*/  @!P0 LDC.64 R6, c[0x0][0x218] ;  /* 0x00008600ff068b82 */ /* 0x006e620000000a00 */
[----:B------:R-:W-:Y:S01]  /*15d0*/  @!P0 IMAD.IADD R9, R3, 0x1, R0 ;  /* 0x0000000103098824 */ /* 0x000fe200078e0200 */
[----:B------:R-:W-:Y:S01]  /*15e0*/  @!P0 MOV R13, R63 ;  /* 0x0000003f000d8202 */ /* 0x000fe20000000f00 */
[----:B------:R-:W-:Y:S02]  /*15f0*/  @!P0 VIADD R0, R0, 0x80 ;  /* 0x0000008000008836 */ /* 0x000fe40000000000 */
[----:B-1----:R-:W-:-:S05]  /*1600*/  @!P0 IMAD.WIDE.U32 R6, R9, 0x8, R6 ;  /* 0x0000000809068825 */ /* 0x002fca00078e0006 */
[----:B------:R2:W-:Y:S02]  /*1610*/  @!P0 STG.E.64 desc[UR4][R6.64], R12 ;  /* 0x0000000c06008986 */ /* 0x0005e4000c101b04 */
.L_x_7942:
[----:B------:R-:W-:Y:S05]  /*1620*/  BSYNC B0 ;  /* 0x0000000000007941 */ /* 0x000fea0003800000 */
.L_x_7936:
[----:B------:R-:W-:Y:S05]  /*1630*/  WARPSYNC.ALL ;  /* 0x0000000000007948 */ /* 0x000fea0003800000 */
[----:B------:R-:W-:-:S13]  /*1640*/  ISETP.GE.AND P0, PT, R0, R5, PT ;  /* 0x000000050000720c */ /* 0x000fda0003f06270 */
[----:B------:R-:W-:Y:S05]  /*1650*/  @P0 EXIT ;  /* 0x000000000000094d */ /* 0x000fea0003800000 */
[----:B------:R-:W3:Y:S01]  /*1660*/  LDC.64 R4, c[0x0][0x218] ;  /* 0x00008600ff047b82 */ /* 0x000ee20000000a00 */
[----:B------:R-:W-:Y:S02]  /*1670*/  IMAD.IADD R3, R3, 0x1, R0 ;  /* 0x0000000103037824 */ /* 0x000fe400078e0200 */
[----:B------:R-:W-:Y:S02]  /*1680*/  IMAD.MOV.U32 R61, RZ, RZ, R65 ;  /* 0x000000ffff3d7224 */ /* 0x000fe400078e0041 */
[----:B---3--:R-:W-:-:S05]  /*1690*/  IMAD.WIDE.U32 R2, R3, 0x8, R4 ;  /* 0x0000000803027825 */ /* 0x008fca00078e0004 */
[----:B------:R-:W-:Y:S01]  /*16a0*/  STG.E.64 desc[UR4][R2.64], R60 ;  /* 0x0000003c02007986 */ /* 0x000fe2000c101b04 */
[----:B------:R-:W-:Y:S05]  /*16b0*/  EXIT ;  /* 0x000000000000794d */ /* 0x000fea0003800000 */
.L_x_7943:
        /* <DEDUP_REMOVED lines=12> */
.L_x_8015:


//--------------------- .text._ZN2at6native29vectorized_elementwise_kernelILi4EZZZNS0_44_GLOBAL__N__40a83637_7_Lerp_cu_f5210f67_358318lerp_tensor_kernelERNS_18TensorIteratorBaseEENKUlvE0_clEvENKUlvE_clEvEUldddE_St5arrayIPcLm4EEEEviT0_T1_ --------------------------
	.section	.text._ZN2at6native29vectorized_elementwise_kernelILi4EZZZNS0_44_GLOBAL__N__40a83637_7_Lerp_cu_f5210f67_358318lerp_tensor_kernelERNS_18TensorIteratorBaseEENKUlvE0_clEvENKUlvE_clEvEUldddE_St5arrayIPcLm4EEEEviT0_T1_,"ax",@progbits
	.align	128
        .global         _ZN2at6native29vectorized_elementwise_kernelILi4EZZZNS0_44_GLOBAL__N__40a83637_7_Lerp_cu_f5210f67_358318lerp_tensor_kernelERNS_18TensorIteratorBaseEENKUlvE0_clEvENKUlvE_clEvEUldddE_St5arrayIPcLm4EEEEviT0_T1_
        .type           _ZN2at6native29vectorized_elementwise_kernelILi4EZZZNS0_44_GLOBAL__N__40a83637_7_Lerp_cu_f5210f67_358318lerp_tensor_kernelERNS_18TensorIteratorBaseEENKUlvE0_clEvENKUlvE_clEvEUldddE_St5arrayIPcLm4EEEEviT0_T1_,@function
        .size           _ZN2at6native29vectorized_elementwise_kernelILi4EZZZNS0_44_GLOBAL__N__40a83637_7_Lerp_cu_f5210f67_358318lerp_tensor_kernelERNS_18TensorIteratorBaseEENKUlvE0_clEvENKUlvE_clEvEUldddE_St5arrayIPcLm4EEEEviT0_T1_,(.L_x_8016 - _ZN2at6native29vectorized_elementwise_kernelILi4EZZZNS0_44_GLOBAL__N__40a83637_7_Lerp_cu_f5210f67_358318lerp_tensor_kernelERNS_18TensorIteratorBaseEENKUlvE0_clEvENKUlvE_clEvEUldddE_St5arrayIPcLm4EEEEviT0_T1_)
        .other          _ZN2at6native29vectorized_elementwise_kernelILi4EZZZNS0_44_GLOBAL__N__40a83637_7_Lerp_cu_f5210f67_358318lerp_tensor_kernelERNS_18TensorIteratorBaseEENKUlvE0_clEvENKUlvE_clEvEUldddE_St5arrayIPcLm4EEEEviT0_T1_,@"STO_CUDA_ENTRY STV_DEFAULT"
_ZN2at6native29vectorized_elementwise_kernelILi4EZZZNS0_44_GLOBAL__N__40a83637_7_Lerp_cu_f5210f67_358318lerp_tensor_kernelERNS_18TensorIteratorBaseEENKUlvE0_clEvENKUlvE_clEvEUldddE_St5arrayIPcLm4EEEEviT0_T1_:
.text._ZN2at6native29vectorized_elementwise_kernelILi4EZZZNS0_44_GLOBAL__N__40a83637_7_Lerp_cu_f5210f67_358318lerp_tensor_kernelERNS_18TensorIteratorBaseEENKUlvE0_clEvENKUlvE_clEvEUldddE_St5arrayIPcLm4EEEEviT0_T1_:
        /* <DEDUP_REMOVED lines=105> */
.L_x_7944:
        /* <DEDUP_REMOVED lines=216> */
.L_x_7947:
        /* <DEDUP_REMOVED lines=8> */
.L_x_7948:
        /* <DEDUP_REMOVED lines=8> */
.L_x_7949:
        /* <DEDUP_REMOVED lines=9> */
.L_x_7950:
[----:B------:R-:W-:Y:S05]  /*15a0*/  BSYNC B1 ;  /* 0x0000000000017941 */ /* 0x000fea0003800000 */
.L_x_7946:
[----:B------:R-:W-:-:S13]  /*15b0*/  ISETP.GE.AND P0, PT, R0, R5, PT ;  /* 0x000000050000720c */ /* 0x000fda0003f06270 */
[----:B-12---:R-:W1:Y:S01]  /*15c0*/  @!P0 LDC.64 R6, c[0x0][0x218] ;  /* 0x00008600ff068b82 */ /* 0x006e620000000a00 */
[----:B------:R-:W-:Y:S01]  /*15d0*/  @!P0 IMAD.IADD R9, R3, 0x1, R0 ;  /* 0x0000000103098824 */ /* 0x000fe200078e0200 */
[----:B------:R-:W-:Y:S01]  /*15e0*/  @!P0 MOV R13, R63 ;  /* 0x0000003f000d8202 */ /* 0x000fe20000000f00 */
[----:B------:R-:W-:Y:S02]  /*15f0*/  @!P0 VIADD R0, R0, 0x80 ;  /* 0x0000008000008836 */ /* 0x000fe40000000000 */
[----:B-1----:R-:W-:-:S05]  /*1600*/  @!P0 IMAD.WIDE.U32 R6, R9, 0x8, R6 ;  /* 0x0000000809068825 */ /* 0x002fca00078e0006 */
[----:B------:R2:W-:Y:S02]  /*1610*/  @!P0 STG.E.64 desc[UR4][R6.64], R12 ;  /* 0x0000000c06008986 */ /* 0x0005e4000c101b04 */
.L_x_7951:
[----:B------:R-:W-:Y:S05]  /*1620*/  BSYNC B0 ;  /* 0x0000000000007941 */ /* 0x000fea0003800000 */
.L_x_7945:
        /* <DEDUP_REMOVED lines=9> */
.L_x_7952:
        /* <DEDUP_REMOVED lines=12> */
.L_x_8016:


//--------------------- .text._ZN2at6native29vectorized_elementwise_kernelILi8EZZZNS0_44_GLOBAL__N__40a83637_7_Lerp_cu_f5210f67_358318lerp_tensor_kernelERNS_18TensorIteratorBaseEENKUlvE0_clEvENKUlvE_clEvEUldddE_St5arrayIPcLm4EEEEviT0_T1_ --------------------------
	.section	.text._ZN2at6native29vectorized_elementwise_kernelILi8EZZZNS0_44_GLOBAL__N__40a83637_7_Lerp_cu_f5210f67_358318lerp_tensor_kernelERNS_18TensorIteratorBaseEENKUlvE0_clEvENKUlvE_clEvEUldddE_St5arrayIPcLm4EEEEviT0_T1_,"ax",@progbits
	.align	128
        .global         _ZN2at6native29vectorized_elementwise_kernelILi8EZZZNS0_44_GLOBAL__N__40a83637_7_Lerp_cu_f5210f67_358318lerp_tensor_kernelERNS_18TensorIteratorBaseEENKUlvE0_clEvENKUlvE_clEvEUldddE_St5arrayIPcLm4EEEEviT0_T1_
        .type           _ZN2at6native29vectorized_elementwise_kernelILi8EZZZNS0_44_GLOBAL__N__40a83637_7_Lerp_cu_f5210f67_358318lerp_tensor_kernelERNS_18TensorIteratorBaseEENKUlvE0_clEvENKUlvE_clEvEUldddE_St5arrayIPcLm4EEEEviT0_T1_,@function
        .size           _ZN2at6native29vectorized_elementwise_kernelILi8EZZZNS0_44_GLOBAL__N__40a83637_7_Lerp_cu_f5210f67_358318lerp_tensor_kernelERNS_18TensorIteratorBaseEENKUlvE0_clEvENKUlvE_clEvEUldddE_St5arrayIPcLm4EEEEviT0_T1_,(.L_x_8017 - _ZN2at6native29vectorized_elementwise_kernelILi8EZZZNS0_44_GLOBAL__N__40a83637_7_Lerp_cu_f5210f67_358318lerp_tensor_kernelERNS_18TensorIteratorBaseEENKUlvE0_clEvENKUlvE_clEvEUldddE_St5arrayIPcLm4EEEEviT0_T1_)
        .other          _ZN2at6native29vectorized_elementwise_kernelILi8EZZZNS0_44_GLOBAL__N__40a83637_7_Lerp_cu_f5210f67_358318lerp_tensor_kernelERNS_18TensorIteratorBaseEENKUlvE0_clEvENKUlvE_clEvEUldddE_St5arrayIPcLm4EEEEviT0_T1_,@"STO_CUDA_ENTRY STV_DEFAULT"
_ZN2at6native29vectorized_elementwise_kernelILi8EZZZNS0_44_GLOBAL__N__40a83637_7_Lerp_cu_f5210f67_358318lerp_tensor_kernelERNS_18TensorIteratorBaseEENKUlvE0_clEvENKUlvE_clEvEUldddE_St5arrayIPcLm4EEEEviT0_T1_:
.text._ZN2at6native29vectorized_elementwise_kernelILi8EZZZNS0_44_GLOBAL__N__40a83637_7_Lerp_cu_f5210f67_358318lerp_tensor_kernelERNS_18TensorIteratorBaseEENKUlvE0_clEvENKUlvE_clEvEUldddE_St5arrayIPcLm4EEEEviT0_T1_:
        /* <DEDUP_REMOVED lines=105> */
.L_x_7953:
        /* <DEDUP_REMOVED lines=216> */
.L_x_7956:
        /* <DEDUP_REMOVED lines=8> */
.L_x_7957:
        /* <DEDUP_REMOVED lines=8> */
.L_x_7958:
        /* <DEDUP_REMOVED lines=9> */
.L_x_7959:
[----:B------:R-:W-:Y:S05]  /*15a0*/  BSYNC B1 ;  /* 0x0000000000017941 */ /* 0x000fea0003800000 */
.L_x_7955:
[----:B------:R-:W-:-:S13]  /*15b0*/  ISETP.GE.AND P0, PT, R0, R5, PT ;  /* 0x000000050000720c */ /* 0x000fda0003f06270 */
[----:B-12---:R-:W1:Y:S01]  /*15c0*/  @!P0 LDC.64 R6, c[0x0][0x218] ;  /* 0x00008600ff068b82 */ /* 0x006e620000000a00 */
[----:B------:R-:W-:Y:S01]  /*15d0*/  @!P0 IMAD.IADD R9, R3, 0x1, R0 ;  /* 0x0000000103098824 */ /* 0x000fe200078e0200 */
[----:B------:R-:W-:Y:S01]  /*15e0*/  @!P0 MOV R13, R63 ;  /* 0x0000003f000d8202 */ /* 0x000fe20000000f00 */
[----:B------:R-:W-:Y:S02]  /*15f0*/  @!P0 VIADD R0, R0, 0x80 ;  /* 0x0000008000008836 */ /* 0x000fe40000000000 */
[----:B-1----:R-:W-:-:S05]  /*1600*/  @!P0 IMAD.WIDE.U32 R6, R9, 0x8, R6 ;  /* 0x0000000809068825 */ /* 0x002fca00078e0006 */
[----:B------:R2:W-:Y:S02]  /*1610*/  @!P0 STG.E.64 desc[UR4][R6.64], R12 ;  /* 0x0000000c06008986 */ /* 0x0005e4000c101b04 */
.L_x_7960:
[----:B------:R-:W-:Y:S05]  /*1620*/  BSYNC B0 ;  /* 0x0000000000007941 */ /* 0x000fea0003800000 */
.L_x_7954:
        /* <DEDUP_REMOVED lines=9> */
.L_x_7961:
        /* <DEDUP_REMOVED lines=12> */
.L_x_8017:


//--------------------- .nv.global.init           --------------------------
	.section	.nv.global.init,"aw",@progbits
.nv.global.init:
	.type		$str$5,@object
	.size		$str$5,(__unnamed_1 - $str$5)
$str$5:
        /*0000*/ 	.byte	0x66, 0x61, 0x6c, 0x73, 0x65, 0x00
	.type		__unnamed_1,@object
	.size		__unnamed_1,(__unnamed_5 - __unnamed_1)
__unnamed_1:
        /*0006*/ 	.byte	0x66, 0x65, 0x74, 0x63, 0x68, 0x5f, 0x61, 0x6e, 0x64, 0x5f, 0x63, 0x61, 0x73, 0x74, 0x00
	.type		__unnamed_5,@object
	.size		__unnamed_5,(__unnamed_3 - __unnamed_5)
__unnamed_5:
        /*0015*/ 	.byte	0x66, 0x65, 0x74, 0x63, 0x68, 0x5f, 0x61, 0x6e, 0x64, 0x5f, 0x63, 0x61, 0x73, 0x74, 0x00
	.type		__unnamed_3,@object
	.size		__unnamed_3,(__unnamed_7 - __unnamed_3)
__unnamed_3:
        /*0024*/ 	.byte	0x66, 0x65, 0x74, 0x63, 0x68, 0x5f, 0x61, 0x6e, 0x64, 0x5f, 0x63, 0x61, 0x73, 0x74, 0x00
	.type		__unnamed_7,@object
	.size		__unnamed_7,(__unnamed_2 - __unnamed_7)
__unnamed_7:
        /*0033*/ 	.byte	0x66, 0x65, 0x74, 0x63, 0x68, 0x5f, 0x61, 0x6e, 0x64, 0x5f, 0x63, 0x61, 0x73, 0x74, 0x00
	.type		__unnamed_2,@object
	.size		__unnamed_2,(__unnamed_6 - __unnamed_2)
__unnamed_2:
        /*0042*/ 	.byte	0x63, 0x61, 0x73, 0x74, 0x5f, 0x61, 0x6e, 0x64, 0x5f, 0x73, 0x74, 0x6f, 0x72, 0x65, 0x00
	.type		__unnamed_6,@object
	.size		__unnamed_6,(__unnamed_4 - __unnamed_6)
__unnamed_6:
        /*0051*/ 	.byte	0x63, 0x61, 0x73, 0x74, 0x5f, 0x61, 0x6e, 0x64, 0x5f, 0x73, 0x74, 0x6f, 0x72, 0x65, 0x00
	.type		__unnamed_4,@object
	.size		__unnamed_4,(__unnamed_8 - __unnamed_4)
__unnamed_4:
        /*0060*/ 	.byte	0x63, 0x61, 0x73, 0x74, 0x5f, 0x61, 0x6e, 0x64, 0x5f, 0x73, 0x74, 0x6f, 0x72, 0x65, 0x00
	.type		__unnamed_8,@object
	.size		__unnamed_8,($str$6 - __unnamed_8)
__unnamed_8:
        /*006f*/ 	.byte	0x63, 0x61, 0x73, 0x74, 0x5f, 0x61, 0x6e, 0x64, 0x5f, 0x73, 0x74, 0x6f, 0x72, 0x65, 0x00
	.type		$str$6,@object
	.size		$str$6,(.L_37 - $str$6)
$str$6:
        /*007e*/ 	.byte	0x2f, 0x72, 0x6f, 0x6f, 0x74, 0x2f, 0x2e, 0x70, 0x79, 0x65, 0x6e, 0x76, 0x2f, 0x76, 0x65, 0x72
        /*008e*/ 	.byte	0x73, 0x69, 0x6f, 0x6e, 0x73, 0x2f, 0x33, 0x2e, 0x31, 0x33, 0x2e, 0x31, 0x32, 0x2f, 0x6c, 0x69
        /*009e*/ 	.byte	0x62, 0x2f, 0x70, 0x79, 0x74, 0x68, 0x6f, 0x6e, 0x33, 0x2e, 0x31, 0x33, 0x2f, 0x73, 0x69, 0x74
        /*00ae*/ 	.byte	0x65, 0x2d, 0x70, 0x61, 0x63, 0x6b, 0x61, 0x67, 0x65, 0x73, 0x2f, 0x74, 0x6f, 0x72, 0x63, 0x68
        /*00be*/ 	.byte	0x2f, 0x69, 0x6e, 0x63, 0x6c, 0x75, 0x64, 0x65, 0x2f, 0x63, 0x31, 0x30, 0x2f, 0x63, 0x6f, 0x72
        /*00ce*/ 	.byte	0x65, 0x2f, 0x44, 0x79, 0x6e, 0x61, 0x6d, 0x69, 0x63, 0x43, 0x61, 0x73, 0x74, 0x2e, 0x68, 0x00
.L_37:


//--------------------- .nv.shared.reserved.0     --------------------------
	.section	.nv.shared.reserved.0,"aw",@nobits
	.weak		__nv_reservedSMEM_offset_0_alias
	.size		__nv_reservedSMEM_offset_0_alias, 0, 0
	.other		__nv_reservedSMEM_offset_0_alias,@"STO_CUDA_RESERVED_SHARED STV_DEFAULT"
__nv_reservedSMEM_offset_0_alias:
	.zero		0


//--------------------- .nv.global                --------------------------
	.section	.nv.global,"aw",@nobits
.nv.global:
	.type		_ZN42_INTERNAL_40a83637_7_Lerp_cu_f5210f67_35834cuda3std3__48in_placeE,@object
	.size		_ZN42_INTERNAL_40a83637_7_Lerp_cu_f5210f67_35834cuda3std3__48in_placeE,(_ZN42_INTERNAL_40a83637_7_Lerp_cu_f5210f67_35834cuda3std6ranges3__45__cpo8distanceE - _ZN42_INTERNAL_40a83637_7_Lerp_cu_f5210f67_35834cuda3std3__48in_placeE)
_ZN42_INTERNAL_40a83637_7_Lerp_cu_f5210f67_35834cuda3std3__48in_placeE:
	.zero		1
	.type		_ZN42_INTERNAL_40a83637_7_Lerp_cu_f5210f67_35834cuda3std6ranges3__45__cpo8distanceE,@object
	.size		_ZN42_INTERNAL_40a83637_7_Lerp_cu_f5210f67_35834cuda3std6ranges3__45__cpo8distanceE,(_ZN42_INTERNAL_40a83637_7_Lerp_cu_f5210f67_35834cuda3std3__45__cpo6cbeginE - _ZN42_INTERNAL_40a83637_7_Lerp_cu_f5210f67_35834cuda3std6ranges3__45__cpo8distanceE)
_ZN42_INTERNAL_40a83637_7_Lerp_cu_f5210f67_35834cuda3std6ranges3__45__cpo8distanceE:
	.zero		1
	.type		_ZN42_INTERNAL_40a83637_7_Lerp_cu_f5210f67_35834cuda3std3__45__cpo6cbeginE,@object
	.size		_ZN42_INTERNAL_40a83637_7_Lerp_cu_f5210f67_35834cuda3std3__45__cpo6cbeginE,(_ZN42_INTERNAL_40a83637_7_Lerp_cu_f5210f67_35834cuda3std6ranges3__45__cpo7advanceE - _ZN42_INTERNAL_40a83637_7_Lerp_cu_f5210f67_35834cuda3std3__45__cpo6cbeginE)
_ZN42_INTERNAL_40a83637_7_Lerp_cu_f5210f67_35834cuda3std3__45__cpo6cbeginE:
	.zero		1
	.type		_ZN42_INTERNAL_40a83637_7_Lerp_cu_f5210f67_35834cuda3std6ranges3__45__cpo7advanceE,@object
	.size		_ZN42_INTERNAL_40a83637_7_Lerp_cu_f5210f67_35834cuda3std6ranges3__45__cpo7advanceE,(_ZN42_INTERNAL_40a83637_7_Lerp_cu_f5210f67_35834cuda3std3__45__cpo7crbeginE - _ZN42_INTERNAL_40a83637_7_Lerp_cu_f5210f67_35834cuda3std6ranges3__45__cpo7advanceE)
_ZN42_INTERNAL_40a83637_7_Lerp_cu_f5210f67_35834cuda3std6ranges3__45__cpo7advanceE:
	.zero		1
	.type		_ZN42_INTERNAL_40a83637_7_Lerp_cu_f5210f67_35834cuda3std3__45__cpo7crbeginE,@object
	.size		_ZN42_INTERNAL_40a83637_7_Lerp_cu_f5210f67_35834cuda3std3__45__cpo7crbeginE,(_ZN42_INTERNAL_40a83637_7_Lerp_cu_f5210f67_35834cuda3std6ranges3__45__cpo4dataE - _ZN42_INTERNAL_40a83637_7_Lerp_cu_f5210f67_35834cuda3std3__45__cpo7crbeginE)
_ZN42_INTERNAL_40a83637_7_Lerp_cu_f5210f67_35834cuda3std3__45__cpo7crbeginE:
	.zero		1
	.type		_ZN42_INTERNAL_40a83637_7_Lerp_cu_f5210f67_35834cuda3std6ranges3__45__cpo4dataE,@object
	.size		_ZN42_INTERNAL_40a83637_7_Lerp_cu_f5210f67_35834cuda3std6ranges3__45__cpo4dataE,(_ZN42_INTERNAL_40a83637_7_Lerp_cu_f5210f67_35834cuda3std6ranges3__45__cpo5beginE - _ZN42_INTERNAL_40a83637_7_Lerp_cu_f5210f67_35834cuda3std6ranges3__45__cpo4dataE)
_ZN42_INTERNAL_40a83637_7_Lerp_cu_f5210f67_35834cuda3std6ranges3__45__cpo4dataE:
	.zero		1
	.type		_ZN42_INTERNAL_40a83637_7_Lerp_cu_f5210f67_35834cuda3std6ranges3__45__cpo5beginE,@object
	.size		_ZN42_INTERNAL_40a83637_7_Lerp_cu_f5210f67_35834cuda3std6ranges3__45__cpo5beginE,(_ZN42_INTERNAL_40a83637_7_Lerp_cu_f5210f67_35834cuda3std3__444_GLOBAL__N__40a83637_7_Lerp_cu_f5210f67_35836ignoreE - _ZN42_INTERNAL_40a83637_7_Lerp_cu_f5210f67_35834cuda3std6ranges3__45__cpo5beginE)
_ZN42_INTERNAL_40a83637_7_Lerp_cu_f5210f67_35834cuda3std6ranges3__45__cpo5beginE:
	.zero		1
	.type		_ZN42_INTERNAL_40a83637_7_Lerp_cu_f5210f67_35834cuda3std3__444_GLOBAL__N__40a83637_7_Lerp_cu_f5210f67_35836ignoreE,@object
	.size		_ZN42_INTERNAL_40a83637_7_Lerp_cu_f5210f67_35834cuda3std3__444_GLOBAL__N__40a83637_7_Lerp_cu_f5210f67_35836ignoreE,(_ZN42_INTERNAL_40a83637_7_Lerp_cu_f5210f67_35834cuda3std6ranges3__45__cpo4sizeE - _ZN42_INTERNAL_40a83637_7_Lerp_cu_f5210f67_35834cuda3std3__444_GLOBAL__N__40a83637_7_Lerp_cu_f5210f67_35836ignoreE)
_ZN42_INTERNAL_40a83637_7_Lerp_cu_f5210f67_35834cuda3std3__444_GLOBAL__N__40a83637_7_Lerp_cu_f5210f67_35836ignoreE:
	.zero		1
	.type		_ZN42_INTERNAL_40a83637_7_Lerp_cu_f5210f67_35834cuda3std6ranges3__45__cpo4sizeE,@object
	.size		_ZN42_INTERNAL_40a83637_7_Lerp_cu_f5210f67_35834cuda3std6ranges3__45__cpo4sizeE,(_ZN42_INTERNAL_40a83637_7_Lerp_cu_f5210f67_35834cuda3std3__45__cpo5beginE - _ZN42_INTERNAL_40a83637_7_Lerp_cu_f5210f67_35834cuda3std6ranges3__45__cpo4sizeE)
_ZN42_INTERNAL_40a83637_7_Lerp_cu_f5210f67_35834cuda3std6ranges3__45__cpo4sizeE:
	.zero		1
	.type		_ZN42_INTERNAL_40a83637_7_Lerp_cu_f5210f67_35834cuda3std3__45__cpo5beginE,@object
	.size		_ZN42_INTERNAL_40a83637_7_Lerp_cu_f5210f67_35834cuda3std3__45__cpo5beginE,(_ZN42_INTERNAL_40a83637_7_Lerp_cu_f5210f67_35834cuda3std6ranges3__45__cpo6cbeginE - _ZN42_INTERNAL_40a83637_7_Lerp_cu_f5210f67_35834cuda3std3__45__cpo5beginE)
_ZN42_INTERNAL_40a83637_7_Lerp_cu_f5210f67_35834cuda3std3__45__cpo5beginE:
	.zero		1
	.type		_ZN42_INTERNAL_40a83637_7_Lerp_cu_f5210f67_35834cuda3std6ranges3__45__cpo6cbeginE,@object
	.size		_ZN42_INTERNAL_40a83637_7_Lerp_cu_f5210f67_35834cuda3std6ranges3__45__cpo6cbeginE,(_ZN42_INTERNAL_40a83637_7_Lerp_cu_f5210f67_35834cuda3std3__45__cpo6rbeginE - _ZN42_INTERNAL_40a83637_7_Lerp_cu_f5210f67_35834cuda3std6ranges3__45__cpo6cbeginE)
_ZN42_INTERNAL_40a83637_7_Lerp_cu_f5210f67_35834cuda3std6ranges3__45__cpo6cbeginE:
	.zero		1
	.type		_ZN42_INTERNAL_40a83637_7_Lerp_cu_f5210f67_35834cuda3std3__45__cpo6rbeginE,@object
	.size		_ZN42_INTERNAL_40a83637_7_Lerp_cu_f5210f67_35834cuda3std3__45__cpo6rbeginE,(_ZN42_INTERNAL_40a83637_7_Lerp_cu_f5210f67_35834cuda3std6ranges3__45__cpo4nextE - _ZN42_INTERNAL_40a83637_7_Lerp_cu_f5210f67_35834cuda3std3__45__cpo6rbeginE)
_ZN42_INTERNAL_40a83637_7_Lerp_cu_f5210f67_35834cuda3std3__45__cpo6rbeginE:
	.zero		1
	.type		_ZN42_INTERNAL_40a83637_7_Lerp_cu_f5210f67_35834cuda3std6ranges3__45__cpo4nextE,@object
	.size		_ZN42_INTERNAL_40a83637_7_Lerp_cu_f5210f67_35834cuda3std6ranges3__45__cpo4nextE,(_ZN42_INTERNAL_40a83637_7_Lerp_cu_f5210f67_35834cuda3std6ranges3__45__cpo4swapE - _ZN42_INTERNAL_40a83637_7_Lerp_cu_f5210f67_35834cuda3std6ranges3__45__cpo4nextE)
_ZN42_INTERNAL_40a83637_7_Lerp_cu_f5210f67_35834cuda3std6ranges3__45__cpo4nextE:
	.zero		1
	.type		_ZN42_INTERNAL_40a83637_7_Lerp_cu_f5210f67_35834cuda3std6ranges3__45__cpo4swapE,@object
	.size		_ZN42_INTERNAL_40a83637_7_Lerp_cu_f5210f67_35834cuda3std6ranges3__45__cpo4swapE,(_ZN42_INTERNAL_40a83637_7_Lerp_cu_f5210f67_35834cuda3std3__420unreachable_sentinelE - _ZN42_INTERNAL_40a83637_7_Lerp_cu_f5210f67_35834cuda3std6ranges3__45__cpo4swapE)
_ZN42_INTERNAL_40a83637_7_Lerp_cu_f5210f67_35834cuda3std6ranges3__45__cpo4swapE:
	.zero		1
	.type		_ZN42_INTERNAL_40a83637_7_Lerp_cu_f5210f67_35834cuda3std3__420unreachable_sentinelE,@object
	.size		_ZN42_INTERNAL_40a83637_7_Lerp_cu_f5210f67_35834cuda3std3__420unreachable_sentinelE,(_ZN42_INTERNAL_40a83637_7_Lerp_cu_f5210f67_35836thrust23THRUST_300001_SM_900_NS6system6detail10sequential3seqE - _ZN42_INTERNAL_40a83637_7_Lerp_cu_f5210f67_35834cuda3std3__420unreachable_sentinelE)
_ZN42_INTERNAL_40a83637_7_Lerp_cu_f5210f67_35834cuda3std3__420unreachable_sentinelE:
	.zero		1
	.type		_ZN42_INTERNAL_40a83637_7_Lerp_cu_f5210f67_35836thrust23THRUST_300001_SM_900_NS6system6detail10sequential3seqE,@object
	.size		_ZN42_INTERNAL_40a83637_7_Lerp_cu_f5210f67_35836thrust23THRUST_300001_SM_900_NS6system6detail10sequential3seqE,(_ZN42_INTERNAL_40a83637_7_Lerp_cu_f5210f67_35834cuda3std3__45__cpo4cendE - _ZN42_INTERNAL_40a83637_7_Lerp_cu_f5210f67_35836thrust23THRUST_300001_SM_900_NS6system6detail10sequential3seqE)
_ZN42_INTERNAL_40a83637_7_Lerp_cu_f5210f67_35836thrust23THRUST_300001_SM_900_NS6system6detail10sequential3seqE:
	.zero		1
	.type		_ZN42_INTERNAL_40a83637_7_Lerp_cu_f5210f67_35834cuda3std3__45__cpo4cendE,@object
	.size		_ZN42_INTERNAL_40a83637_7_Lerp_cu_f5210f67_35834cuda3std3__45__cpo4cendE,(_ZN42_INTERNAL_40a83637_7_Lerp_cu_f5210f67_35834cuda3std6ranges3__45__cpo9iter_swapE - _ZN42_INTERNAL_40a83637_7_Lerp_cu_f5210f67_35834cuda3std3__45__cpo4cendE)
_ZN42_INTERNAL_40a83637_7_Lerp_cu_f5210f67_35834cuda3std3__45__cpo4cendE:
	.zero		1
	.type		_ZN42_INTERNAL_40a83637_7_Lerp_cu_f5210f67_35834cuda3std6ranges3__45__cpo9iter_swapE,@object
	.size		_ZN42_INTERNAL_40a83637_7_Lerp_cu_f5210f67_35834cuda3std6ranges3__45__cpo9iter_swapE,(_ZN42_INTERNAL_40a83637_7_Lerp_cu_f5210f67_35834cuda3std3__45__cpo5crendE - _ZN42_INTERNAL_40a83637_7_Lerp_cu_f5210f67_35834cuda3std6ranges3__45__cpo9iter_swapE)
_ZN42_INTERNAL_40a83637_7_Lerp_cu_f5210f67_35834cuda3std6ranges3__45__cpo9iter_swapE:
	.zero		1
	.type		_ZN42_INTERNAL_40a83637_7_Lerp_cu_f5210f67_35834cuda3std3__45__cpo5crendE,@object
	.size		_ZN42_INTERNAL_40a83637_7_Lerp_cu_f5210f67_35834cuda3std3__45__cpo5crendE,(_ZN42_INTERNAL_40a83637_7_Lerp_cu_f5210f67_35834cuda3std6ranges3__45__cpo5cdataE - _ZN42_INTERNAL_40a83637_7_Lerp_cu_f5210f67_35834cuda3std3__45__cpo5crendE)
_ZN42_INTERNAL_40a83637_7_Lerp_cu_f5210f67_35834cuda3std3__45__cpo5crendE:
	.zero		1
	.type		_ZN42_INTERNAL_40a83637_7_Lerp_cu_f5210f67_35834cuda3std6ranges3__45__cpo5cdataE,@object
	.size		_ZN42_INTERNAL_40a83637_7_Lerp_cu_f5210f67_35834cuda3std6ranges3__45__cpo5cdataE,(_ZN42_INTERNAL_40a83637_7_Lerp_cu_f5210f67_35834cuda3std6ranges3__45__cpo3endE - _ZN42_INTERNAL_40a83637_7_Lerp_cu_f5210f67_35834cuda3std6ranges3__45__cpo5cdataE)
_ZN42_INTERNAL_40a83637_7_Lerp_cu_f5210f67_35834cuda3std6ranges3__45__cpo5cdataE:
	.zero		1
	.type		_ZN42_INTERNAL_40a83637_7_Lerp_cu_f5210f67_35834cuda3std6ranges3__45__cpo3endE,@object
	.size		_ZN42_INTERNAL_40a83637_7_Lerp_cu_f5210f67_35834cuda3std6ranges3__45__cpo3endE,(_ZN42_INTERNAL_40a83637_7_Lerp_cu_f5210f67_35834cuda3std3__419piecewise_constructE - _ZN42_INTERNAL_40a83637_7_Lerp_cu_f5210f67_35834cuda3std6ranges3__45__cpo3endE)
_ZN42_INTERNAL_40a83637_7_Lerp_cu_f5210f67_35834cuda3std6ranges3__45__cpo3endE:
	.zero		1
	.type		_ZN42_INTERNAL_40a83637_7_Lerp_cu_f5210f67_35834cuda3std3__419piecewise_constructE,@object
	.size		_ZN42_INTERNAL_40a83637_7_Lerp_cu_f5210f67_35834cuda3std3__419piecewise_constructE,(_ZN42_INTERNAL_40a83637_7_Lerp_cu_f5210f67_35834cuda3std6ranges3__45__cpo5ssizeE - _ZN42_INTERNAL_40a83637_7_Lerp_cu_f5210f67_35834cuda3std3__419piecewise_constructE)
_ZN42_INTERNAL_40a83637_7_Lerp_cu_f5210f67_35834cuda3std3__419piecewise_constructE:
	.zero		1
	.type		_ZN42_INTERNAL_40a83637_7_Lerp_cu_f5210f67_35834cuda3std6ranges3__45__cpo5ssizeE,@object
	.size		_ZN42_INTERNAL_40a83637_7_Lerp_cu_f5210f67_35834cuda3std6ranges3__45__cpo5ssizeE,(_ZN42_INTERNAL_40a83637_7_Lerp_cu_f5210f67_35834cuda3std3__45__cpo3endE - _ZN42_INTERNAL_40a83637_7_Lerp_cu_f5210f67_35834cuda3std6ranges3__45__cpo5ssizeE)
_ZN42_INTERNAL_40a83637_7_Lerp_cu_f5210f67_35834cuda3std6ranges3__45__cpo5ssizeE:
	.zero		1
	.type		_ZN42_INTERNAL_40a83637_7_Lerp_cu_f5210f67_35834cuda3std3__45__cpo3endE,@object
	.size		_ZN42_INTERNAL_40a83637_7_Lerp_cu_f5210f67_35834cuda3std3__45__cpo3endE,(_ZN42_INTERNAL_40a83637_7_Lerp_cu_f5210f67_35834cuda3std6ranges3__45__cpo4cendE - _ZN42_INTERNAL_40a83637_7_Lerp_cu_f5210f67_35834cuda3std3__45__cpo3endE)
_ZN42_INTERNAL_40a83637_7_Lerp_cu_f5210f67_35834cuda3std3__45__cpo3endE:
	.zero		1
	.type		_ZN42_INTERNAL_40a83637_7_Lerp_cu_f5210f67_35834cuda3std6ranges3__45__cpo4cendE,@object
	.size		_ZN42_INTERNAL_40a83637_7_Lerp_cu_f5210f67_35834cuda3std6ranges3__45__cpo4cendE,(_ZN42_INTERNAL_40a83637_7_Lerp_cu_f5210f67_35834cuda3std3__45__cpo4rendE - _ZN42_INTERNAL_40a83637_7_Lerp_cu_f5210f67_35834cuda3std6ranges3__45__cpo4cendE)
_ZN42_INTERNAL_40a83637_7_Lerp_cu_f5210f67_35834cuda3std6ranges3__45__cpo4cendE:
	.zero		1
	.type		_ZN42_INTERNAL_40a83637_7_Lerp_cu_f5210f67_35834cuda3std3__45__cpo4rendE,@object
	.size		_ZN42_INTERNAL_40a83637_7_Lerp_cu_f5210f67_35834cuda3std3__45__cpo4rendE,(_ZN42_INTERNAL_40a83637_7_Lerp_cu_f5210f67_35834cuda3std6ranges3__45__cpo4prevE - _ZN42_INTERNAL_40a83637_7_Lerp_cu_f5210f67_35834cuda3std3__45__cpo4rendE)
_ZN42_INTERNAL_40a83637_7_Lerp_cu_f5210f67_35834cuda3std3__45__cpo4rendE:
	.zero		1
	.type		_ZN42_INTERNAL_40a83637_7_Lerp_cu_f5210f67_35834cuda3std6ranges3__45__cpo4prevE,@object
	.size		_ZN42_INTERNAL_40a83637_7_Lerp_cu_f5210f67_35834cuda3std6ranges3__45__cpo4prevE,(_ZN42_INTERNAL_40a83637_7_Lerp_cu_f5210f67_35834cuda3std6ranges3__45__cpo9iter_moveE - _ZN42_INTERNAL_40a83637_7_Lerp_cu_f5210f67_35834cuda3std6ranges3__45__cpo4prevE)
_ZN42_INTERNAL_40a83637_7_Lerp_cu_f5210f67_35834cuda3std6ranges3__45__cpo4prevE:
	.zero		1
	.type		_ZN42_INTERNAL_40a83637_7_Lerp_cu_f5210f67_35834cuda3std6ranges3__45__cpo9iter_moveE,@object
	.size		_ZN42_INTERNAL_40a83637_7_Lerp_cu_f5210f67_35834cuda3std6ranges3__45__cpo9iter_moveE,(.L_21 - _ZN42_INTERNAL_40a83637_7_Lerp_cu_f5210f67_35834cuda3std6ranges3__45__cpo9iter_moveE)
_ZN42_INTERNAL_40a83637_7_Lerp_cu_f5210f67_35834cuda3std6ranges3__45__cpo9iter_moveE:
	.zero		1
.L_21:


//--------------------- .nv.constant0._ZN2at6native18elementwise_kernelILi128ELi4EZNS0_15gpu_kernel_implIZZZNS0_44_GLOBAL__N__40a83637_7_Lerp_cu_f5210f67_358318lerp_scalar_kernelERNS_18TensorIteratorBaseERKN3c106ScalarEENKUlvE0_clEvENKUlvE2_clEvEUlNS6_8BFloat16ESC_E_EEvS5_RKT_EUliE_EEviT1_ --------------------------
	.section	.nv.constant0._ZN2at6native18elementwise_kernelILi128ELi4EZNS0_15gpu_kernel_implIZZZNS0_44_GLOBAL__N__40a83637_7_Lerp_cu_f5210f67_358318lerp_scalar_kernelERNS_18TensorIteratorBaseERKN3c106ScalarEENKUlvE0_clEvENKUlvE2_clEvEUlNS6_8BFloat16ESC_E_EEvS5_RKT_EUliE_EEviT1_,"a",@progbits
	.sectionflags	@""
	.align	4
.nv.constant0._ZN2at6native18elementwise_kernelILi128ELi4EZNS0_15gpu_kernel_implIZZZNS0_44_GLOBAL__N__40a83637_7_Lerp_cu_f5210f67_358318lerp_scalar_kernelERNS_18TensorIteratorBaseERKN3c106ScalarEENKUlvE0_clEvENKUlvE2_clEvEUlNS6_8BFloat16ESC_E_EEvS5_RKT_EUliE_EEviT1_:
	.zero		1200


//--------------------- .nv.constant0._ZN2at6native27unrolled_elementwise_kernelIZZZNS0_44_GLOBAL__N__40a83637_7_Lerp_cu_f5210f67_358318lerp_scalar_kernelERNS_18TensorIteratorBaseERKN3c106ScalarEENKUlvE0_clEvENKUlvE2_clEvEUlNS5_8BFloat16ESB_E_St5arrayIPcLm3EELi4E23TrivialOffsetCalculatorILi2EjESG_ILi1EjENS0_6memory12LoadWithCastILi2EEENSJ_13StoreWithCastILi1EEEEEviT_T0_T2_T3_T4_T5_ --------------------------
	.section	.nv.constant0._ZN2at6native27unrolled_elementwise_kernelIZZZNS0_44_GLOBAL__N__40a83637_7_Lerp_cu_f5210f67_358318lerp_scalar_kernelERNS_18TensorIteratorBaseERKN3c106ScalarEENKUlvE0_clEvENKUlvE2_clEvEUlNS5_8BFloat16ESB_E_St5arrayIPcLm3EELi4E23TrivialOffsetCalculatorILi2EjESG_ILi1EjENS0_6memory12LoadWithCastILi2EEENSJ_13StoreWithCastILi1EEEEEviT_T0_T2_T3_T4_T5_,"a",@progbits
	.sectionflags	@""
	.align	4
.nv.constant0._ZN2at6native27unrolled_elementwise_kernelIZZZNS0_44_GLOBAL__N__40a83637_7_Lerp_cu_f5210f67_358318lerp_scalar_kernelERNS_18TensorIteratorBaseERKN3c106ScalarEENKUlvE0_clEvENKUlvE2_clEvEUlNS5_8BFloat16ESB_E_St5arrayIPcLm3EELi4E23TrivialOffsetCalculatorILi2EjESG_ILi1EjENS0_6memory12LoadWithCastILi2EEENSJ_13StoreWithCastILi1EEEEEviT_T0_T2_T3_T4_T5_:
	.zero		600


//--------------------- .nv.constant0._ZN2at6native18elementwise_kernelILi128ELi4EZNS0_22gpu_kernel_impl_nocastIZZZNS0_44_GLOBAL__N__40a83637_7_Lerp_cu_f5210f67_358318lerp_scalar_kernelERNS_18TensorIteratorBaseERKN3c106ScalarEENKUlvE0_clEvENKUlvE2_clEvEUlNS6_8BFloat16ESC_E_EEvS5_RKT_EUliE_EEviT1_ --------------------------
	.section	.nv.constant0._ZN2at6native18elementwise_kernelILi128ELi4EZNS0_22gpu_kernel_impl_nocastIZZZNS0_44_GLOBAL__N__40a83637_7_Lerp_cu_f5210f67_358318lerp_scalar_kernelERNS_18TensorIteratorBaseERKN3c106ScalarEENKUlvE0_clEvENKUlvE2_clEvEUlNS6_8BFloat16ESC_E_EEvS5_RKT_EUliE_EEviT1_,"a",@progbits
	.sectionflags	@""
	.align	4
.nv.constant0._ZN2at6native18elementwise_kernelILi128ELi4EZNS0_22gpu_kernel_impl_nocastIZZZNS0_44_GLOBAL__N__40a83637_7_Lerp_cu_f5210f67_358318lerp_scalar_kernelERNS_18TensorIteratorBaseERKN3c106ScalarEENKUlvE0_clEvENKUlvE2_clEvEUlNS6_8BFloat16ESC_E_EEvS5_RKT_EUliE_EEviT1_:
	.zero		1192


//--------------------- .nv.constant0._ZN2at6native27unrolled_elementwise_kernelIZZZNS0_44_GLOBAL__N__40a83637_7_Lerp_cu_f5210f67_358318lerp_scalar_kernelERNS_18TensorIteratorBaseERKN3c106ScalarEENKUlvE0_clEvENKUlvE2_clEvEUlNS5_8BFloat16ESB_E_St5arrayIPcLm3EELi4E23TrivialOffsetCalculatorILi2EjESG_ILi1EjENS0_6memory15LoadWithoutCastENSJ_16StoreWithoutCastEEEviT_T0_T2_T3_T4_T5_ --------------------------
	.section	.nv.constant0._ZN2at6native27unrolled_elementwise_kernelIZZZNS0_44_GLOBAL__N__40a83637_7_Lerp_cu_f5210f67_358318lerp_scalar_kernelERNS_18TensorIteratorBaseERKN3c106ScalarEENKUlvE0_clEvENKUlvE2_clEvEUlNS5_8BFloat16ESB_E_St5arrayIPcLm3EELi4E23TrivialOffsetCalculatorILi2EjESG_ILi1EjENS0_6memory15LoadWithoutCastENSJ_16StoreWithoutCastEEEviT_T0_T2_T3_T4_T5_,"a",@progbits
	.sectionflags	@""
	.align	4
.nv.constant0._ZN2at6native27unrolled_elementwise_kernelIZZZNS0_44_GLOBAL__N__40a83637_7_Lerp_cu_f5210f67_358318lerp_scalar_kernelERNS_18TensorIteratorBaseERKN3c106ScalarEENKUlvE0_clEvENKUlvE2_clEvEUlNS5_8BFloat16ESB_E_St5arrayIPcLm3EELi4E23TrivialOffsetCalculatorILi2EjESG_ILi1EjENS0_6memory15LoadWithoutCastENSJ_16StoreWithoutCastEEEviT_T0_T2_T3_T4_T5_:
	.zero		580


//--------------------- .nv.constant0._ZN2at6native29vectorized_elementwise_kernelILi2EZZZNS0_44_GLOBAL__N__40a83637_7_Lerp_cu_f5210f67_358318lerp_scalar_kernelERNS_18TensorIteratorBaseERKN3c106ScalarEENKUlvE0_clEvENKUlvE2_clEvEUlNS5_8BFloat16ESB_E_St5arrayIPcLm3EEEEviT0_T1_ --------------------------
	.section	.nv.constant0._ZN2at6native29vectorized_elementwise_kernelILi2EZZZNS0_44_GLOBAL__N__40a83637_7_Lerp_cu_f5210f67_358318lerp_scalar_kernelERNS_18TensorIteratorBaseERKN3c106ScalarEENKUlvE0_clEvENKUlvE2_clEvEUlNS5_8BFloat16ESB_E_St5arrayIPcLm3EEEEviT0_T1_,"a",@progbits
	.sectionflags	@""
	.align	4
.nv.constant0._ZN2at6native29vectorized_elementwise_kernelILi2EZZZNS0_44_GLOBAL__N__40a83637_7_Lerp_cu_f5210f67_358318lerp_scalar_kernelERNS_18TensorIteratorBaseERKN3c106ScalarEENKUlvE0_clEvENKUlvE2_clEvEUlNS5_8BFloat16ESB_E_St5arrayIPcLm3EEEEviT0_T1_:
	.zero		576


//--------------------- .nv.constant0._ZN2at6native29vectorized_elementwise_kernelILi4EZZZNS0_44_GLOBAL__N__40a83637_7_Lerp_cu_f5210f67_358318lerp_scalar_kernelERNS_18TensorIteratorBaseERKN3c106ScalarEENKUlvE0_clEvENKUlvE2_clEvEUlNS5_8BFloat16ESB_E_St5arrayIPcLm3EEEEviT0_T1_ --------------------------
	.section	.nv.constant0._ZN2at6native29vectorized_elementwise_kernelILi4EZZZNS0_44_GLOBAL__N__40a83637_7_Lerp_cu_f5210f67_358318lerp_scalar_kernelERNS_18TensorIteratorBaseERKN3c106ScalarEENKUlvE0_clEvENKUlvE2_clEvEUlNS5_8BFloat16ESB_E_St5arrayIPcLm3EEEEviT0_T1_,"a",@progbits
	.sectionflags	@""
	.align	4
.nv.constant0._ZN2at6native29vectorized_elementwise_kernelILi4EZZZNS0_44_GLOBAL__N__40a83637_7_Lerp_cu_f5210f67_358318lerp_scalar_kernelERNS_18TensorIteratorBaseERKN3c106ScalarEENKUlvE0_clEvENKUlvE2_clEvEUlNS5_8BFloat16ESB_E_St5arrayIPcLm3EEEEviT0_T1_:
	.zero		576


//--------------------- .nv.constant0._ZN2at6native29vectorized_elementwise_kernelILi8EZZZNS0_44_GLOBAL__N__40a83637_7_Lerp_cu_f5210f67_358318lerp_scalar_kernelERNS_18TensorIteratorBaseERKN3c106ScalarEENKUlvE0_clEvENKUlvE2_clEvEUlNS5_8BFloat16ESB_E_St5arrayIPcLm3EEEEviT0_T1_ --------------------------
	.section	.nv.constant0._ZN2at6native29vectorized_elementwise_kernelILi8EZZZNS0_44_GLOBAL__N__40a83637_7_Lerp_cu_f5210f67_358318lerp_scalar_kernelERNS_18TensorIteratorBaseERKN3c106ScalarEENKUlvE0_clEvENKUlvE2_clEvEUlNS5_8BFloat16ESB_E_St5arrayIPcLm3EEEEviT0_T1_,"a",@progbits
	.sectionflags	@""
	.align	4
.nv.constant0._ZN2at6native29vectorized_elementwise_kernelILi8EZZZNS0_44_GLOBAL__N__40a83637_7_Lerp_cu_f5210f67_358318lerp_scalar_kernelERNS_18TensorIteratorBaseERKN3c106ScalarEENKUlvE0_clEvENKUlvE2_clEvEUlNS5_8BFloat16ESB_E_St5arrayIPcLm3EEEEviT0_T1_:
	.zero		576


//--------------------- .nv.constant0._ZN2at6native18elementwise_kernelILi128ELi4EZNS0_15gpu_kernel_implIZZZNS0_44_GLOBAL__N__40a83637_7_Lerp_cu_f5210f67_358318lerp_scalar_kernelERNS_18TensorIteratorBaseERKN3c106ScalarEENKUlvE0_clEvENKUlvE1_clEvEUlNS6_4HalfESC_E_EEvS5_RKT_EUliE_EEviT1_ --------------------------
	.section	.nv.constant0._ZN2at6native18elementwise_kernelILi128ELi4EZNS0_15gpu_kernel_implIZZZNS0_44_GLOBAL__N__40a83637_7_Lerp_cu_f5210f67_358318lerp_scalar_kernelERNS_18TensorIteratorBaseERKN3c106ScalarEENKUlvE0_clEvENKUlvE1_clEvEUlNS6_4HalfESC_E_EEvS5_RKT_EUliE_EEviT1_,"a",@progbits
	.sectionflags	@""
	.align	4
.nv.constant0._ZN2at6native18elementwise_kernelILi128ELi4EZNS0_15gpu_kernel_implIZZZNS0_44_GLOBAL__N__40a83637_7_Lerp_cu_f5210f67_358318lerp_scalar_kernelERNS_18TensorIteratorBaseERKN3c106ScalarEENKUlvE0_clEvENKUlvE1_clEvEUlNS6_4HalfESC_E_EEvS5_RKT_EUliE_EEviT1_:
	.zero		1200


//--------------------- .nv.constant0._ZN2at6native27unrolled_elementwise_kernelIZZZNS0_44_GLOBAL__N__40a83637_7_Lerp_cu_f5210f67_358318lerp_scalar_kernelERNS_18TensorIteratorBaseERKN3c106ScalarEENKUlvE0_clEvENKUlvE1_clEvEUlNS5_4HalfESB_E_St5arrayIPcLm3EELi4E23TrivialOffsetCalculatorILi2EjESG_ILi1EjENS0_6memory12LoadWithCastILi2EEENSJ_13StoreWithCastILi1EEEEEviT_T0_T2_T3_T4_T5_ --------------------------
	.section	.nv.constant0._ZN2at6native27unrolled_elementwise_kernelIZZZNS0_44_GLOBAL__N__40a83637_7_Lerp_cu_f5210f67_358318lerp_scalar_kernelERNS_18TensorIteratorBaseERKN3c106ScalarEENKUlvE0_clEvENKUlvE1_clEvEUlNS5_4HalfESB_E_St5arrayIPcLm3EELi4E23TrivialOffsetCalculatorILi2EjESG_ILi1EjENS0_6memory12LoadWithCastILi2EEENSJ_13StoreWithCastILi1EEEEEviT_T0_T2_T3_T4_T5_,"a",@progbits
	.sectionflags	@""
	.align	4
.nv.constant0._ZN2at6native27unrolled_elementwise_kernelIZZZNS0_44_GLOBAL__N__40a83637_7_Lerp_cu_f5210f67_358318lerp_scalar_kernelERNS_18TensorIteratorBaseERKN3c106ScalarEENKUlvE0_clEvENKUlvE1_clEvEUlNS5_4HalfESB_E_St5arrayIPcLm3EELi4E23TrivialOffsetCalculatorILi2EjESG_ILi1EjENS0_6memory12LoadWithCastILi2EEENSJ_13StoreWithCastILi1EEEEEviT_T0_T2_T3_T4_T5_:
	.zero		600


//--------------------- .nv.constant0._ZN2at6native18elementwise_kernelILi128ELi4EZNS0_22gpu_kernel_impl_nocastIZZZNS0_44_GLOBAL__N__40a83637_7_Lerp_cu_f5210f67_358318lerp_scalar_kernelERNS_18TensorIteratorBaseERKN3c106ScalarEENKUlvE0_clEvENKUlvE1_clEvEUlNS6_4HalfESC_E_EEvS5_RKT_EUliE_EEviT1_ --------------------------
	.section	.nv.constant0._ZN2at6native18elementwise_kernelILi128ELi4EZNS0_22gpu_kernel_impl_nocastIZZZNS0_44_GLOBAL__N__40a83637_7_Lerp_cu_f5210f67_358318lerp_scalar_kernelERNS_18TensorIteratorBaseERKN3c106ScalarEENKUlvE0_clEvENKUlvE1_clEvEUlNS6_4HalfESC_E_EEvS5_RKT_EUliE_EEviT1_,"a",@progbits
	.sectionflags	@""
	.align	4
.nv.constant0._ZN2at6native18elementwise_kernelILi128ELi4EZNS0_22gpu_kernel_impl_nocastIZZZNS0_44_GLOBAL__N__40a83637_7_Lerp_cu_f5210f67_358318lerp_scalar_kernelERNS_18TensorIteratorBaseERKN3c106ScalarEENKUlvE0_clEvENKUlvE1_clEvEUlNS6_4HalfESC_E_EEvS5_RKT_EUliE_EEviT1_:
	.zero		1192


//--------------------- .nv.constant0._ZN2at6native27unrolled_elementwise_kernelIZZZNS0_44_GLOBAL__N__40a83637_7_Lerp_cu_f5210f67_358318lerp_scalar_kernelERNS_18TensorIteratorBaseERKN3c106ScalarEENKUlvE0_clEvENKUlvE1_clEvEUlNS5_4HalfESB_E_St5arrayIPcLm3EELi4E23TrivialOffsetCalculatorILi2EjESG_ILi1EjENS0_6memory15LoadWithoutCastENSJ_16StoreWithoutCastEEEviT_T0_T2_T3_T4_T5_ --------------------------
	.section	.nv.constant0._ZN2at6native27unrolled_elementwise_kernelIZZZNS0_44_GLOBAL__N__40a83637_7_Lerp_cu_f5210f67_358318lerp_scalar_kernelERNS_18TensorIteratorBaseERKN3c106ScalarEENKUlvE0_clEvENKUlvE1_clEvEUlNS5_4HalfESB_E_St5arrayIPcLm3EELi4E23TrivialOffsetCalculatorILi2EjESG_ILi1EjENS0_6memory15LoadWithoutCastENSJ_16StoreWithoutCastEEEviT_T0_T2_T3_T4_T5_,"a",@progbits
	.sectionflags	@""
	.align	4
.nv.constant0._ZN2at6native27unrolled_elementwise_kernelIZZZNS0_44_GLOBAL__N__40a83637_7_Lerp_cu_f5210f67_358318lerp_scalar_kernelERNS_18TensorIteratorBaseERKN3c106ScalarEENKUlvE0_clEvENKUlvE1_clEvEUlNS5_4HalfESB_E_St5arrayIPcLm3EELi4E23TrivialOffsetCalculatorILi2EjESG_ILi1EjENS0_6memory15LoadWithoutCastENSJ_16StoreWithoutCastEEEviT_T0_T2_T3_T4_T5_:
	.zero		580


//--------------------- .nv.constant0._ZN2at6native29vectorized_elementwise_kernelILi2EZZZNS0_44_GLOBAL__N__40a83637_7_Lerp_cu_f5210f67_358318lerp_scalar_kernelERNS_18TensorIteratorBaseERKN3c106ScalarEENKUlvE0_clEvENKUlvE1_clEvEUlNS5_4HalfESB_E_St5arrayIPcLm3EEEEviT0_T1_ --------------------------
	.section	.nv.constant0._ZN2at6native29vectorized_elementwise_kernelILi2EZZZNS0_44_GLOBAL__N__40a83637_7_Lerp_cu_f5210f67_358318lerp_scalar_kernelERNS_18TensorIteratorBaseERKN3c106ScalarEENKUlvE0_clEvENKUlvE1_clEvEUlNS5_4HalfESB_E_St5arrayIPcLm3EEEEviT0_T1_,"a",@progbits
	.sectionflags	@""
	.align	4
.nv.constant0._ZN2at6native29vectorized_elementwise_kernelILi2EZZZNS0_44_GLOBAL__N__40a83637_7_Lerp_cu_f5210f67_358318lerp_scalar_kernelERNS_18TensorIteratorBaseERKN3c106ScalarEENKUlvE0_clEvENKUlvE1_clEvEUlNS5_4HalfESB_E_St5arrayIPcLm3EEEEviT0_T1_:
	.zero		576


//--------------------- .nv.constant0._ZN2at6native29vectorized_elementwise_kernelILi4EZZZNS0_44_GLOBAL__N__40a83637_7_Lerp_cu_f5210f67_358318lerp_scalar_kernelERNS_18TensorIteratorBaseERKN3c106ScalarEENKUlvE0_clEvENKUlvE1_clEvEUlNS5_4HalfESB_E_St5arrayIPcLm3EEEEviT0_T1_ --------------------------
	.section	.nv.constant0._ZN2at6native29vectorized_elementwise_kernelILi4EZZZNS0_44_GLOBAL__N__40a83637_7_Lerp_cu_f5210f67_358318lerp_scalar_kernelERNS_18TensorIteratorBaseERKN3c106ScalarEENKUlvE0_clEvENKUlvE1_clEvEUlNS5_4HalfESB_E_St5arrayIPcLm3EEEEviT0_T1_,"a",@progbits
	.sectionflags	@""
	.align	4
.nv.constant0._ZN2at6native29vectorized_elementwise_kernelILi4EZZZNS0_44_GLOBAL__N__40a83637_7_Lerp_cu_f5210f67_358318lerp_scalar_kernelERNS_18TensorIteratorBaseERKN3c106ScalarEENKUlvE0_clEvENKUlvE1_clEvEUlNS5_4HalfESB_E_St5arrayIPcLm3EEEEviT0_T1_:
	.zero		576


//--------------------- .nv.constant0._ZN2at6native29vectorized_elementwise_kernelILi8EZZZNS0_44_GLOBAL__N__40a83637_7_Lerp_cu_f5210f67_358318lerp_scalar_kernelERNS_18TensorIteratorBaseERKN3c106ScalarEENKUlvE0_clEvENKUlvE1_clEvEUlNS5_4HalfESB_E_St5arrayIPcLm3EEEEviT0_T1_ --------------------------
	.section	.nv.constant0._ZN2at6native29vectorized_elementwise_kernelILi8EZZZNS0_44_GLOBAL__N__40a83637_7_Lerp_cu_f5210f67_358318lerp_scalar_kernelERNS_18TensorIteratorBaseERKN3c106ScalarEENKUlvE0_clEvENKUlvE1_clEvEUlNS5_4HalfESB_E_St5arrayIPcLm3EEEEviT0_T1_,"a",@progbits
	.sectionflags	@""
	.align	4
.nv.constant0._ZN2at6native29vectorized_elementwise_kernelILi8EZZZNS0_44_GLOBAL__N__40a83637_7_Lerp_cu_f5210f67_358318lerp_scalar_kernelERNS_18TensorIteratorBaseERKN3c106ScalarEENKUlvE0_clEvENKUlvE1_clEvEUlNS5_4HalfESB_E_St5arrayIPcLm3EEEEviT0_T1_:
	.zero		576


//--------------------- .nv.constant0._ZN2at6native18elementwise_kernelILi128ELi4EZNS0_15gpu_kernel_implIZZZNS0_44_GLOBAL__N__40a83637_7_Lerp_cu_f5210f67_358318lerp_scalar_kernelERNS_18TensorIteratorBaseERKN3c106ScalarEENKUlvE0_clEvENKUlvE0_clEvEUlffE_EEvS5_RKT_EUliE_EEviT1_ --------------------------
	.section	.nv.constant0._ZN2at6native18elementwise_kernelILi128ELi4EZNS0_15gpu_kernel_implIZZZNS0_44_GLOBAL__N__40a83637_7_Lerp_cu_f5210f67_358318lerp_scalar_kernelERNS_18TensorIteratorBaseERKN3c106ScalarEENKUlvE0_clEvENKUlvE0_clEvEUlffE_EEvS5_RKT_EUliE_EEviT1_,"a",@progbits
	.sectionflags	@""
	.align	4
.nv.constant0._ZN2at6native18elementwise_kernelILi128ELi4EZNS0_15gpu_kernel_implIZZZNS0_44_GLOBAL__N__40a83637_7_Lerp_cu_f5210f67_358318lerp_scalar_kernelERNS_18TensorIteratorBaseERKN3c106ScalarEENKUlvE0_clEvENKUlvE0_clEvEUlffE_EEvS5_RKT_EUliE_EEviT1_:
	.zero		1200


//--------------------- .nv.constant0._ZN2at6native27unrolled_elementwise_kernelIZZZNS0_44_GLOBAL__N__40a83637_7_Lerp_cu_f5210f67_358318lerp_scalar_kernelERNS_18TensorIteratorBaseERKN3c106ScalarEENKUlvE0_clEvENKUlvE0_clEvEUlffE_St5arrayIPcLm3EELi4E23TrivialOffsetCalculatorILi2EjESF_ILi1EjENS0_6memory12LoadWithCastILi2EEENSI_13StoreWithCastILi1EEEEEviT_T0_T2_T3_T4_T5_ --------------------------
	.section	.nv.constant0._ZN2at6native27unrolled_elementwise_kernelIZZZNS0_44_GLOBAL__N__40a83637_7_Lerp_cu_f5210f67_358318lerp_scalar_kernelERNS_18TensorIteratorBaseERKN3c106ScalarEENKUlvE0_clEvENKUlvE0_clEvEUlffE_St5arrayIPcLm3EELi4E23TrivialOffsetCalculatorILi2EjESF_ILi1EjENS0_6memory12LoadWithCastILi2EEENSI_13StoreWithCastILi1EEEEEviT_T0_T2_T3_T4_T5_,"a",@progbits
	.sectionflags	@""
	.align	4
.nv.constant0._ZN2at6native27unrolled_elementwise_kernelIZZZNS0_44_GLOBAL__N__40a83637_7_Lerp_cu_f5210f67_358318lerp_scalar_kernelERNS_18TensorIteratorBaseERKN3c106ScalarEENKUlvE0_clEvENKUlvE0_clEvEUlffE_St5arrayIPcLm3EELi4E23TrivialOffsetCalculatorILi2EjESF_ILi1EjENS0_6memory12LoadWithCastILi2EEENSI_13StoreWithCastILi1EEEEEviT_T0_T2_T3_T4_T5_:
	.zero		600


//--------------------- .nv.constant0._ZN2at6native18elementwise_kernelILi128ELi2EZNS0_22gpu_kernel_impl_nocastIZZZNS0_44_GLOBAL__N__40a83637_7_Lerp_cu_f5210f67_358318lerp_scalar_kernelERNS_18TensorIteratorBaseERKN3c106ScalarEENKUlvE0_clEvENKUlvE0_clEvEUlffE_EEvS5_RKT_EUliE_EEviT1_ --------------------------
	.section	.nv.constant0._ZN2at6native18elementwise_kernelILi128ELi2EZNS0_22gpu_kernel_impl_nocastIZZZNS0_44_GLOBAL__N__40a83637_7_Lerp_cu_f5210f67_358318lerp_scalar_kernelERNS_18TensorIteratorBaseERKN3c106ScalarEENKUlvE0_clEvENKUlvE0_clEvEUlffE_EEvS5_RKT_EUliE_EEviT1_,"a",@progbits
	.sectionflags	@""
	.align	4
.nv.constant0._ZN2at6native18elementwise_kernelILi128ELi2EZNS0_22gpu_kernel_impl_nocastIZZZNS0_44_GLOBAL__N__40a83637_7_Lerp_cu_f5210f67_358318lerp_scalar_kernelERNS_18TensorIteratorBaseERKN3c106ScalarEENKUlvE0_clEvENKUlvE0_clEvEUlffE_EEvS5_RKT_EUliE_EEviT1_:
	.zero		1192


//--------------------- .nv.constant0._ZN2at6native27unrolled_elementwise_kernelIZZZNS0_44_GLOBAL__N__40a83637_7_Lerp_cu_f5210f67_358318lerp_scalar_kernelERNS_18TensorIteratorBaseERKN3c106ScalarEENKUlvE0_clEvENKUlvE0_clEvEUlffE_St5arrayIPcLm3EELi4E23TrivialOffsetCalculatorILi2EjESF_ILi1EjENS0_6memory15LoadWithoutCastENSI_16StoreWithoutCastEEEviT_T0_T2_T3_T4_T5_ --------------------------
	.section	.nv.constant0._ZN2at6native27unrolled_elementwise_kernelIZZZNS0_44_GLOBAL__N__40a83637_7_Lerp_cu_f5210f67_358318lerp_scalar_kernelERNS_18TensorIteratorBaseERKN3c106ScalarEENKUlvE0_clEvENKUlvE0_clEvEUlffE_St5arrayIPcLm3EELi4E23TrivialOffsetCalculatorILi2EjESF_ILi1EjENS0_6memory15LoadWithoutCastENSI_16StoreWithoutCastEEEviT_T0_T2_T3_T4_T5_,"a",@progbits
	.sectionflags	@""
	.align	4
.nv.constant0._ZN2at6native27unrolled_elementwise_kernelIZZZNS0_44_GLOBAL__N__40a83637_7_Lerp_cu_f5210f67_358318lerp_scalar_kernelERNS_18TensorIteratorBaseERKN3c106ScalarEENKUlvE0_clEvENKUlvE0_clEvEUlffE_St5arrayIPcLm3EELi4E23TrivialOffsetCalculatorILi2EjESF_ILi1EjENS0_6memory15LoadWithoutCastENSI_16StoreWithoutCastEEEviT_T0_T2_T3_T4_T5_:
	.zero		580


//--------------------- .nv.constant0._ZN2at6native29vectorized_elementwise_kernelILi2EZZZNS0_44_GLOBAL__N__40a83637_7_Lerp_cu_f5210f67_358318lerp_scalar_kernelERNS_18TensorIteratorBaseERKN3c106ScalarEENKUlvE0_clEvENKUlvE0_clEvEUlffE_St5arrayIPcLm3EEEEviT0_T1_ --------------------------
	.section	.nv.constant0._ZN2at6native29vectorized_elementwise_kernelILi2EZZZNS0_44_GLOBAL__N__40a83637_7_Lerp_cu_f5210f67_358318lerp_scalar_kernelERNS_18TensorIteratorBaseERKN3c106ScalarEENKUlvE0_clEvENKUlvE0_clEvEUlffE_St5arrayIPcLm3EEEEviT0_T1_,"a",@progbits
	.sectionflags	@""
	.align	4
.nv.constant0._ZN2at6native29vectorized_elementwise_kernelILi2EZZZNS0_44_GLOBAL__N__40a83637_7_Lerp_cu_f5210f67_358318lerp_scalar_kernelERNS_18TensorIteratorBaseERKN3c106ScalarEENKUlvE0_clEvENKUlvE0_clEvEUlffE_St5arrayIPcLm3EEEEviT0_T1_:
	.zero		576


//--------------------- .nv.constant0._ZN2at6native29vectorized_elementwise_kernelILi4EZZZNS0_44_GLOBAL__N__40a83637_7_Lerp_cu_f5210f67_358318lerp_scalar_kernelERNS_18TensorIteratorBaseERKN3c106ScalarEENKUlvE0_clEvENKUlvE0_clEvEUlffE_St5arrayIPcLm3EEEEviT0_T1_ --------------------------
	.section	.nv.constant0._ZN2at6native29vectorized_elementwise_kernelILi4EZZZNS0_44_GLOBAL__N__40a83637_7_Lerp_cu_f5210f67_358318lerp_scalar_kernelERNS_18TensorIteratorBaseERKN3c106ScalarEENKUlvE0_clEvENKUlvE0_clEvEUlffE_St5arrayIPcLm3EEEEviT0_T1_,"a",@progbits
	.sectionflags	@""
	.align	4
.nv.constant0._ZN2at6native29vectorized_elementwise_kernelILi4EZZZNS0_44_GLOBAL__N__40a83637_7_Lerp_cu_f5210f67_358318lerp_scalar_kernelERNS_18TensorIteratorBaseERKN3c106ScalarEENKUlvE0_clEvENKUlvE0_clEvEUlffE_St5arrayIPcLm3EEEEviT0_T1_:
	.zero		576


//--------------------- .nv.constant0._ZN2at6native29vectorized_elementwise_kernelILi8EZZZNS0_44_GLOBAL__N__40a83637_7_Lerp_cu_f5210f67_358318lerp_scalar_kernelERNS_18TensorIteratorBaseERKN3c106ScalarEENKUlvE0_clEvENKUlvE0_clEvEUlffE_St5arrayIPcLm3EEEEviT0_T1_ --------------------------
	.section	.nv.constant0._ZN2at6native29vectorized_elementwise_kernelILi8EZZZNS0_44_GLOBAL__N__40a83637_7_Lerp_cu_f5210f67_358318lerp_scalar_kernelERNS_18TensorIteratorBaseERKN3c106ScalarEENKUlvE0_clEvENKUlvE0_clEvEUlffE_St5arrayIPcLm3EEEEviT0_T1_,"a",@progbits
	.sectionflags	@""
	.align	4
.nv.constant0._ZN2at6native29vectorized_elementwise_kernelILi8EZZZNS0_44_GLOBAL__N__40a83637_7_Lerp_cu_f5210f67_358318lerp_scalar_kernelERNS_18TensorIteratorBaseERKN3c106ScalarEENKUlvE0_clEvENKUlvE0_clEvEUlffE_St5arrayIPcLm3EEEEviT0_T1_:
	.zero		576


//--------------------- .nv.constant0._ZN2at6native18elementwise_kernelILi128ELi4EZNS0_15gpu_kernel_implIZZZNS0_44_GLOBAL__N__40a83637_7_Lerp_cu_f5210f67_358318lerp_scalar_kernelERNS_18TensorIteratorBaseERKN3c106ScalarEENKUlvE0_clEvENKUlvE_clEvEUlddE_EEvS5_RKT_EUliE_EEviT1_ --------------------------
	.section	.nv.constant0._ZN2at6native18elementwise_kernelILi128ELi4EZNS0_15gpu_kernel_implIZZZNS0_44_GLOBAL__N__40a83637_7_Lerp_cu_f5210f67_358318lerp_scalar_kernelERNS_18TensorIteratorBaseERKN3c106ScalarEENKUlvE0_clEvENKUlvE_clEvEUlddE_EEvS5_RKT_EUliE_EEviT1_,"a",@progbits
	.sectionflags	@""
	.align	4
.nv.constant0._ZN2at6native18elementwise_kernelILi128ELi4EZNS0_15gpu_kernel_implIZZZNS0_44_GLOBAL__N__40a83637_7_Lerp_cu_f5210f67_358318lerp_scalar_kernelERNS_18TensorIteratorBaseERKN3c106ScalarEENKUlvE0_clEvENKUlvE_clEvEUlddE_EEvS5_RKT_EUliE_EEviT1_:
	.zero		1200


//--------------------- .nv.constant0._ZN2at6native27unrolled_elementwise_kernelIZZZNS0_44_GLOBAL__N__40a83637_7_Lerp_cu_f5210f67_358318lerp_scalar_kernelERNS_18TensorIteratorBaseERKN3c106ScalarEENKUlvE0_clEvENKUlvE_clEvEUlddE_St5arrayIPcLm3EELi4E23TrivialOffsetCalculatorILi2EjESF_ILi1EjENS0_6memory12LoadWithCastILi2EEENSI_13StoreWithCastILi1EEEEEviT_T0_T2_T3_T4_T5_ --------------------------
	.section	.nv.constant0._ZN2at6native27unrolled_elementwise_kernelIZZZNS0_44_GLOBAL__N__40a83637_7_Lerp_cu_f5210f67_358318lerp_scalar_kernelERNS_18TensorIteratorBaseERKN3c106ScalarEENKUlvE0_clEvENKUlvE_clEvEUlddE_St5arrayIPcLm3EELi4E23TrivialOffsetCalculatorILi2EjESF_ILi1EjENS0_6memory12LoadWithCastILi2EEENSI_13StoreWithCastILi1EEEEEviT_T0_T2_T3_T4_T5_,"a",@progbits
	.sectionflags	@""
	.align	4
.nv.constant0._ZN2at6native27unrolled_elementwise_kernelIZZZNS0_44_GLOBAL__N__40a83637_7_Lerp_cu_f5210f67_358318lerp_scalar_kernelERNS_18TensorIteratorBaseERKN3c106ScalarEENKUlvE0_clEvENKUlvE_clEvEUlddE_St5arrayIPcLm3EELi4E23TrivialOffsetCalculatorILi2EjESF_ILi1EjENS0_6memory12LoadWithCastILi2EEENSI_13StoreWithCastILi1EEEEEviT_T0_T2_T3_T4_T5_:
	.zero		600


//--------------------- .nv.constant0._ZN2at6native18elementwise_kernelILi128ELi2EZNS0_22gpu_kernel_impl_nocastIZZZNS0_44_GLOBAL__N__40a83637_7_Lerp_cu_f5210f67_358318lerp_scalar_kernelERNS_18TensorIteratorBaseERKN3c106ScalarEENKUlvE0_clEvENKUlvE_clEvEUlddE_EEvS5_RKT_EUliE_EEviT1_ --------------------------
	.section	.nv.constant0._ZN2at6native18elementwise_kernelILi128ELi2EZNS0_22gpu_kernel_impl_nocastIZZZNS0_44_GLOBAL__N__40a83637_7_Lerp_cu_f5210f67_358318lerp_scalar_kernelERNS_18TensorIteratorBaseERKN3c106ScalarEENKUlvE0_clEvENKUlvE_clEvEUlddE_EEvS5_RKT_EUliE_EEviT1_,"a",@progbits
	.sectionflags	@""
	.align	4
.nv.constant0._ZN2at6native18elementwise_kernelILi128ELi2EZNS0_22gpu_kernel_impl_nocastIZZZNS0_44_GLOBAL__N__40a83637_7_Lerp_cu_f5210f67_358318lerp_scalar_kernelERNS_18TensorIteratorBaseERKN3c106ScalarEENKUlvE0_clEvENKUlvE_clEvEUlddE_EEvS5_RKT_EUliE_EEviT1_:
	.zero		1192


//--------------------- .nv.constant0._ZN2at6native27unrolled_elementwise_kernelIZZZNS0_44_GLOBAL__N__40a83637_7_Lerp_cu_f5210f67_358318lerp_scalar_kernelERNS_18TensorIteratorBaseERKN3c106ScalarEENKUlvE0_clEvENKUlvE_clEvEUlddE_St5arrayIPcLm3EELi4E23TrivialOffsetCalculatorILi2EjESF_ILi1EjENS0_6memory15LoadWithoutCastENSI_16StoreWithoutCastEEEviT_T0_T2_T3_T4_T5_ --------------------------
	.section	.nv.constant0._ZN2at6native27unrolled_elementwise_kernelIZZZNS0_44_GLOBAL__N__40a83637_7_Lerp_cu_f5210f67_358318lerp_scalar_kernelERNS_18TensorIteratorBaseERKN3c106ScalarEENKUlvE0_clEvENKUlvE_clEvEUlddE_St5arrayIPcLm3EELi4E23TrivialOffsetCalculatorILi2EjESF_ILi1EjENS0_6memory15LoadWithoutCastENSI_16StoreWithoutCastEEEviT_T0_T2_T3_T4_T5_,"a",@progbits
	.sectionflags	@""
	.align	4
.nv.constant0._ZN2at6native27unrolled_elementwise_kernelIZZZNS0_44_GLOBAL__N__40a83637_7_Lerp_cu_f5210f67_358318lerp_scalar_kernelERNS_18TensorIteratorBaseERKN3c106ScalarEENKUlvE0_clEvENKUlvE_clEvEUlddE_St5arrayIPcLm3EELi4E23TrivialOffsetCalculatorILi2EjESF_ILi1EjENS0_6memory15LoadWithoutCastENSI_16StoreWithoutCastEEEviT_T0_T2_T3_T4_T5_:
	.zero		580


//--------------------- .nv.constant0._ZN2at6native29vectorized_elementwise_kernelILi2EZZZNS0_44_GLOBAL__N__40a83637_7_Lerp_cu_f5210f67_358318lerp_scalar_kernelERNS_18TensorIteratorBaseERKN3c106ScalarEENKUlvE0_clEvENKUlvE_clEvEUlddE_St5arrayIPcLm3EEEEviT0_T1_ --------------------------
	.section	.nv.constant0._ZN2at6native29vectorized_elementwise_kernelILi2EZZZNS0_44_GLOBAL__N__40a83637_7_Lerp_cu_f5210f67_358318lerp_scalar_kernelERNS_18TensorIteratorBaseERKN3c106ScalarEENKUlvE0_clEvENKUlvE_clEvEUlddE_St5arrayIPcLm3EEEEviT0_T1_,"a",@progbits
	.sectionflags	@""
	.align	4
.nv.constant0._ZN2at6native29vectorized_elementwise_kernelILi2EZZZNS0_44_GLOBAL__N__40a83637_7_Lerp_cu_f5210f67_358318lerp_scalar_kernelERNS_18TensorIteratorBaseERKN3c106ScalarEENKUlvE0_clEvENKUlvE_clEvEUlddE_St5arrayIPcLm3EEEEviT0_T1_:
	.zero		576


//--------------------- .nv.constant0._ZN2at6native29vectorized_elementwise_kernelILi4EZZZNS0_44_GLOBAL__N__40a83637_7_Lerp_cu_f5210f67_358318lerp_scalar_kernelERNS_18TensorIteratorBaseERKN3c106ScalarEENKUlvE0_clEvENKUlvE_clEvEUlddE_St5arrayIPcLm3EEEEviT0_T1_ --------------------------
	.section	.nv.constant0._ZN2at6native29vectorized_elementwise_kernelILi4EZZZNS0_44_GLOBAL__N__40a83637_7_Lerp_cu_f5210f67_358318lerp_scalar_kernelERNS_18TensorIteratorBaseERKN3c106ScalarEENKUlvE0_clEvENKUlvE_clEvEUlddE_St5arrayIPcLm3EEEEviT0_T1_,"a",@progbits
	.sectionflags	@""
	.align	4
.nv.constant0._ZN2at6native29vectorized_elementwise_kernelILi4EZZZNS0_44_GLOBAL__N__40a83637_7_Lerp_cu_f5210f67_358318lerp_scalar_kernelERNS_18TensorIteratorBaseERKN3c106ScalarEENKUlvE0_clEvENKUlvE_clEvEUlddE_St5arrayIPcLm3EEEEviT0_T1_:
	.zero		576


//--------------------- .nv.constant0._ZN2at6native29vectorized_elementwise_kernelILi8EZZZNS0_44_GLOBAL__N__40a83637_7_Lerp_cu_f5210f67_358318lerp_scalar_kernelERNS_18TensorIteratorBaseERKN3c106ScalarEENKUlvE0_clEvENKUlvE_clEvEUlddE_St5arrayIPcLm3EEEEviT0_T1_ --------------------------
	.section	.nv.constant0._ZN2at6native29vectorized_elementwise_kernelILi8EZZZNS0_44_GLOBAL__N__40a83637_7_Lerp_cu_f5210f67_358318lerp_scalar_kernelERNS_18TensorIteratorBaseERKN3c106ScalarEENKUlvE0_clEvENKUlvE_clEvEUlddE_St5arrayIPcLm3EEEEviT0_T1_,"a",@progbits
	.sectionflags	@""
	.align	4
.nv.constant0._ZN2at6native29vectorized_elementwise_kernelILi8EZZZNS0_44_GLOBAL__N__40a83637_7_Lerp_cu_f5210f67_358318lerp_scalar_kernelERNS_18TensorIteratorBaseERKN3c106ScalarEENKUlvE0_clEvENKUlvE_clEvEUlddE_St5arrayIPcLm3EEEEviT0_T1_:
	.zero		576


//--------------------- .nv.constant0._ZN2at6native18elementwise_kernelILi128ELi4EZNS0_15gpu_kernel_implIZZZNS0_44_GLOBAL__N__40a83637_7_Lerp_cu_f5210f67_358318lerp_tensor_kernelERNS_18TensorIteratorBaseEENKUlvE0_clEvENKUlvE2_clEvEUlN3c108BFloat16ES9_S9_E_EEvS5_RKT_EUliE_EEviT1_ --------------------------
	.section	.nv.constant0._ZN2at6native18elementwise_kernelILi128ELi4EZNS0_15gpu_kernel_implIZZZNS0_44_GLOBAL__N__40a83637_7_Lerp_cu_f5210f67_358318lerp_tensor_kernelERNS_18TensorIteratorBaseEENKUlvE0_clEvENKUlvE2_clEvEUlN3c108BFloat16ES9_S9_E_EEvS5_RKT_EUliE_EEviT1_,"a",@progbits
	.sectionflags	@""
	.align	4
.nv.constant0._ZN2at6native18elementwise_kernelILi128ELi4EZNS0_15gpu_kernel_implIZZZNS0_44_GLOBAL__N__40a83637_7_Lerp_cu_f5210f67_358318lerp_tensor_kernelERNS_18TensorIteratorBaseEENKUlvE0_clEvENKUlvE2_clEvEUlN3c108BFloat16ES9_S9_E_EEvS5_RKT_EUliE_EEviT1_:
	.zero		1288


//--------------------- .nv.constant0._ZN2at6native27unrolled_elementwise_kernelIZZZNS0_44_GLOBAL__N__40a83637_7_Lerp_cu_f5210f67_358318lerp_tensor_kernelERNS_18TensorIteratorBaseEENKUlvE0_clEvENKUlvE2_clEvEUlN3c108BFloat16ES8_S8_E_St5arrayIPcLm4EELi4E23TrivialOffsetCalculatorILi3EjESD_ILi1EjENS0_6memory12LoadWithCastILi3EEENSG_13StoreWithCastILi1EEEEEviT_T0_T2_T3_T4_T5_ --------------------------
	.section	.nv.constant0._ZN2at6native27unrolled_elementwise_kernelIZZZNS0_44_GLOBAL__N__40a83637_7_Lerp_cu_f5210f67_358318lerp_tensor_kernelERNS_18TensorIteratorBaseEENKUlvE0_clEvENKUlvE2_clEvEUlN3c108BFloat16ES8_S8_E_St5arrayIPcLm4EELi4E23TrivialOffsetCalculatorILi3EjESD_ILi1EjENS0_6memory12LoadWithCastILi3EEENSG_13StoreWithCastILi1EEEEEviT_T0_T2_T3_T4_T5_,"a",@progbits
	.sectionflags	@""
	.align	4
.nv.constant0._ZN2at6native27unrolled_elementwise_kernelIZZZNS0_44_GLOBAL__N__40a83637_7_Lerp_cu_f5210f67_358318lerp_tensor_kernelERNS_18TensorIteratorBaseEENKUlvE0_clEvENKUlvE2_clEvEUlN3c108BFloat16ES8_S8_E_St5arrayIPcLm4EELi4E23TrivialOffsetCalculatorILi3EjESD_ILi1EjENS0_6memory12LoadWithCastILi3EEENSG_13StoreWithCastILi1EEEEEviT_T0_T2_T3_T4_T5_:
	.zero		596


//--------------------- .nv.constant0._ZN2at6native18elementwise_kernelILi128ELi4EZNS0_22gpu_kernel_impl_nocastIZZZNS0_44_GLOBAL__N__40a83637_7_Lerp_cu_f5210f67_358318lerp_tensor_kernelERNS_18TensorIteratorBaseEENKUlvE0_clEvENKUlvE2_clEvEUlN3c108BFloat16ES9_S9_E_EEvS5_RKT_EUliE_EEviT1_ --------------------------
	.section	.nv.constant0._ZN2at6native18elementwise_kernelILi128ELi4EZNS0_22gpu_kernel_impl_nocastIZZZNS0_44_GLOBAL__N__40a83637_7_Lerp_cu_f5210f67_358318lerp_tensor_kernelERNS_18TensorIteratorBaseEENKUlvE0_clEvENKUlvE2_clEvEUlN3c108BFloat16ES9_S9_E_EEvS5_RKT_EUliE_EEviT1_,"a",@progbits
	.sectionflags	@""
	.align	4
.nv.constant0._ZN2at6native18elementwise_kernelILi128ELi4EZNS0_22gpu_kernel_impl_nocastIZZZNS0_44_GLOBAL__N__40a83637_7_Lerp_cu_f5210f67_358318lerp_tensor_kernelERNS_18TensorIteratorBaseEENKUlvE0_clEvENKUlvE2_clEvEUlN3c108BFloat16ES9_S9_E_EEvS5_RKT_EUliE_EEviT1_:
	.zero		1288


//--------------------- .nv.constant0._ZN2at6native27unrolled_elementwise_kernelIZZZNS0_44_GLOBAL__N__40a83637_7_Lerp_cu_f5210f67_358318lerp_tensor_kernelERNS_18TensorIteratorBaseEENKUlvE0_clEvENKUlvE2_clEvEUlN3c108BFloat16ES8_S8_E_St5arrayIPcLm4EELi4E23TrivialOffsetCalculatorILi3EjESD_ILi1EjENS0_6memory15LoadWithoutCastENSG_16StoreWithoutCastEEEviT_T0_T2_T3_T4_T5_ --------------------------
	.section	.nv.constant0._ZN2at6native27unrolled_elementwise_kernelIZZZNS0_44_GLOBAL__N__40a83637_7_Lerp_cu_f5210f67_358318lerp_tensor_kernelERNS_18TensorIteratorBaseEENKUlvE0_clEvENKUlvE2_clEvEUlN3c108BFloat16ES8_S8_E_St5arrayIPcLm4EELi4E23TrivialOffsetCalculatorILi3EjESD_ILi1EjENS0_6memory15LoadWithoutCastENSG_16StoreWithoutCastEEEviT_T0_T2_T3_T4_T5_,"a",@progbits
	.sectionflags	@""
	.align	4
.nv.constant0._ZN2at6native27unrolled_elementwise_kernelIZZZNS0_44_GLOBAL__N__40a83637_7_Lerp_cu_f5210f67_358318lerp_tensor_kernelERNS_18TensorIteratorBaseEENKUlvE0_clEvENKUlvE2_clEvEUlN3c108BFloat16ES8_S8_E_St5arrayIPcLm4EELi4E23TrivialOffsetCalculatorILi3EjESD_ILi1EjENS0_6memory15LoadWithoutCastENSG_16StoreWithoutCastEEEviT_T0_T2_T3_T4_T5_:
	.zero		572


//--------------------- .nv.constant0._ZN2at6native29vectorized_elementwise_kernelILi2EZZZNS0_44_GLOBAL__N__40a83637_7_Lerp_cu_f5210f67_358318lerp_tensor_kernelERNS_18TensorIteratorBaseEENKUlvE0_clEvENKUlvE2_clEvEUlN3c108BFloat16ES8_S8_E_St5arrayIPcLm4EEEEviT0_T1_ --------------------------
	.section	.nv.constant0._ZN2at6native29vectorized_elementwise_kernelILi2EZZZNS0_44_GLOBAL__N__40a83637_7_Lerp_cu_f5210f67_358318lerp_tensor_kernelERNS_18TensorIteratorBaseEENKUlvE0_clEvENKUlvE2_clEvEUlN3c108BFloat16ES8_S8_E_St5arrayIPcLm4EEEEviT0_T1_,"a",@progbits
	.sectionflags	@""
	.align	4
.nv.constant0._ZN2at6native29vectorized_elementwise_kernelILi2EZZZNS0_44_GLOBAL__N__40a83637_7_Lerp_cu_f5210f67_358318lerp_tensor_kernelERNS_18TensorIteratorBaseEENKUlvE0_clEvENKUlvE2_clEvEUlN3c108BFloat16ES8_S8_E_St5arrayIPcLm4EEEEviT0_T1_:
	.zero		568


//--------------------- .nv.constant0._ZN2at6native29vectorized_elementwise_kernelILi4EZZZNS0_44_GLOBAL__N__40a83637_7_Lerp_cu_f5210f67_358318lerp_tensor_kernelERNS_18TensorIteratorBaseEENKUlvE0_clEvENKUlvE2_clEvEUlN3c108BFloat16ES8_S8_E_St5arrayIPcLm4EEEEviT0_T1_ --------------------------
	.section	.nv.constant0._ZN2at6native29vectorized_elementwise_kernelILi4EZZZNS0_44_GLOBAL__N__40a83637_7_Lerp_cu_f5210f67_358318lerp_tensor_kernelERNS_18TensorIteratorBaseEENKUlvE0_clEvENKUlvE2_clEvEUlN3c108BFloat16ES8_S8_E_St5arrayIPcLm4EEEEviT0_T1_,"a",@progbits
	.sectionflags	@""
	.align	4
.nv.constant0._ZN2at6native29vectorized_elementwise_kernelILi4EZZZNS0_44_GLOBAL__N__40a83637_7_Lerp_cu_f5210f67_358318lerp_tensor_kernelERNS_18TensorIteratorBaseEENKUlvE0_clEvENKUlvE2_clEvEUlN3c108BFloat16ES8_S8_E_St5arrayIPcLm4EEEEviT0_T1_:
	.zero		568


//--------------------- .nv.constant0._ZN2at6native29vectorized_elementwise_kernelILi8EZZZNS0_44_GLOBAL__N__40a83637_7_Lerp_cu_f5210f67_358318lerp_tensor_kernelERNS_18TensorIteratorBaseEENKUlvE0_clEvENKUlvE2_clEvEUlN3c108BFloat16ES8_S8_E_St5arrayIPcLm4EEEEviT0_T1_ --------------------------
	.section	.nv.constant0._ZN2at6native29vectorized_elementwise_kernelILi8EZZZNS0_44_GLOBAL__N__40a83637_7_Lerp_cu_f5210f67_358318lerp_tensor_kernelERNS_18TensorIteratorBaseEENKUlvE0_clEvENKUlvE2_clEvEUlN3c108BFloat16ES8_S8_E_St5arrayIPcLm4EEEEviT0_T1_,"a",@progbits
	.sectionflags	@""
	.align	4
.nv.constant0._ZN2at6native29vectorized_elementwise_kernelILi8EZZZNS0_44_GLOBAL__N__40a83637_7_Lerp_cu_f5210f67_358318lerp_tensor_kernelERNS_18TensorIteratorBaseEENKUlvE0_clEvENKUlvE2_clEvEUlN3c108BFloat16ES8_S8_E_St5arrayIPcLm4EEEEviT0_T1_:
	.zero		568


//--------------------- .nv.constant0._ZN2at6native18elementwise_kernelILi128ELi4EZNS0_15gpu_kernel_implIZZZNS0_44_GLOBAL__N__40a83637_7_Lerp_cu_f5210f67_358318lerp_tensor_kernelERNS_18TensorIteratorBaseEENKUlvE0_clEvENKUlvE1_clEvEUlN3c104HalfES9_S9_E_EEvS5_RKT_EUliE_EEviT1_ --------------------------
	.section	.nv.constant0._ZN2at6native18elementwise_kernelILi128ELi4EZNS0_15gpu_kernel_implIZZZNS0_44_GLOBAL__N__40a83637_7_Lerp_cu_f5210f67_358318lerp_tensor_kernelERNS_18TensorIteratorBaseEENKUlvE0_clEvENKUlvE1_clEvEUlN3c104HalfES9_S9_E_EEvS5_RKT_EUliE_EEviT1_,"a",@progbits
	.sectionflags	@""
	.align	4
.nv.constant0._ZN2at6native18elementwise_kernelILi128ELi4EZNS0_15gpu_kernel_implIZZZNS0_44_GLOBAL__N__40a83637_7_Lerp_cu_f5210f67_358318lerp_tensor_kernelERNS_18TensorIteratorBaseEENKUlvE0_clEvENKUlvE1_clEvEUlN3c104HalfES9_S9_E_EEvS5_RKT_EUliE_EEviT1_:
	.zero		1288


//--------------------- .nv.constant0._ZN2at6native27unrolled_elementwise_kernelIZZZNS0_44_GLOBAL__N__40a83637_7_Lerp_cu_f5210f67_358318lerp_tensor_kernelERNS_18TensorIteratorBaseEENKUlvE0_clEvENKUlvE1_clEvEUlN3c104HalfES8_S8_E_St5arrayIPcLm4EELi4E23TrivialOffsetCalculatorILi3EjESD_ILi1EjENS0_6memory12LoadWithCastILi3EEENSG_13StoreWithCastILi1EEEEEviT_T0_T2_T3_T4_T5_ --------------------------
	.section	.nv.constant0._ZN2at6native27unrolled_elementwise_kernelIZZZNS0_44_GLOBAL__N__40a83637_7_Lerp_cu_f5210f67_358318lerp_tensor_kernelERNS_18TensorIteratorBaseEENKUlvE0_clEvENKUlvE1_clEvEUlN3c104HalfES8_S8_E_St5arrayIPcLm4EELi4E23TrivialOffsetCalculatorILi3EjESD_ILi1EjENS0_6memory12LoadWithCastILi3EEENSG_13StoreWithCastILi1EEEEEviT_T0_T2_T3_T4_T5_,"a",@progbits
	.sectionflags	@""
	.align	4
.nv.constant0._ZN2at6native27unrolled_elementwise_kernelIZZZNS0_44_GLOBAL__N__40a83637_7_Lerp_cu_f5210f67_358318lerp_tensor_kernelERNS_18TensorIteratorBaseEENKUlvE0_clEvENKUlvE1_clEvEUlN3c104HalfES8_S8_E_St5arrayIPcLm4EELi4E23TrivialOffsetCalculatorILi3EjESD_ILi1EjENS0_6memory12LoadWithCastILi3EEENSG_13StoreWithCastILi1EEEEEviT_T0_T2_T3_T4_T5_:
	.zero		596


//--------------------- .nv.constant0._ZN2at6native18elementwise_kernelILi128ELi4EZNS0_22gpu_kernel_impl_nocastIZZZNS0_44_GLOBAL__N__40a83637_7_Lerp_cu_f5210f67_358318lerp_tensor_kernelERNS_18TensorIteratorBaseEENKUlvE0_clEvENKUlvE1_clEvEUlN3c104HalfES9_S9_E_EEvS5_RKT_EUliE_EEviT1_ --------------------------
	.section	.nv.constant0._ZN2at6native18elementwise_kernelILi128ELi4EZNS0_22gpu_kernel_impl_nocastIZZZNS0_44_GLOBAL__N__40a83637_7_Lerp_cu_f5210f67_358318lerp_tensor_kernelERNS_18TensorIteratorBaseEENKUlvE0_clEvENKUlvE1_clEvEUlN3c104HalfES9_S9_E_EEvS5_RKT_EUliE_EEviT1_,"a",@progbits
	.sectionflags	@""
	.align	4
.nv.constant0._ZN2at6native18elementwise_kernelILi128ELi4EZNS0_22gpu_kernel_impl_nocastIZZZNS0_44_GLOBAL__N__40a83637_7_Lerp_cu_f5210f67_358318lerp_tensor_kernelERNS_18TensorIteratorBaseEENKUlvE0_clEvENKUlvE1_clEvEUlN3c104HalfES9_S9_E_EEvS5_RKT_EUliE_EEviT1_:
	.zero		1288


//--------------------- .nv.constant0._ZN2at6native27unrolled_elementwise_kernelIZZZNS0_44_GLOBAL__N__40a83637_7_Lerp_cu_f5210f67_358318lerp_tensor_kernelERNS_18TensorIteratorBaseEENKUlvE0_clEvENKUlvE1_clEvEUlN3c104HalfES8_S8_E_St5arrayIPcLm4EELi4E23TrivialOffsetCalculatorILi3EjESD_ILi1EjENS0_6memory15LoadWithoutCastENSG_16StoreWithoutCastEEEviT_T0_T2_T3_T4_T5_ --------------------------
	.section	.nv.constant0._ZN2at6native27unrolled_elementwise_kernelIZZZNS0_44_GLOBAL__N__40a83637_7_Lerp_cu_f5210f67_358318lerp_tensor_kernelERNS_18TensorIteratorBaseEENKUlvE0_clEvENKUlvE1_clEvEUlN3c104HalfES8_S8_E_St5arrayIPcLm4EELi4E23TrivialOffsetCalculatorILi3EjESD_ILi1EjENS0_6memory15LoadWithoutCastENSG_16StoreWithoutCastEEEviT_T0_T2_T3_T4_T5_,"a",@progbits
	.sectionflags	@""
	.align	4
.nv.constant0._ZN2at6native27unrolled_elementwise_kernelIZZZNS0_44_GLOBAL__N__40a83637_7_Lerp_cu_f5210f67_358318lerp_tensor_kernelERNS_18TensorIteratorBaseEENKUlvE0_clEvENKUlvE1_clEvEUlN3c104HalfES8_S8_E_St5arrayIPcLm4EELi4E23TrivialOffsetCalculatorILi3EjESD_ILi1EjENS0_6memory15LoadWithoutCastENSG_16StoreWithoutCastEEEviT_T0_T2_T3_T4_T5_:
	.zero		572


//--------------------- .nv.constant0._ZN2at6native29vectorized_elementwise_kernelILi2EZZZNS0_44_GLOBAL__N__40a83637_7_Lerp_cu_f5210f67_358318lerp_tensor_kernelERNS_18TensorIteratorBaseEENKUlvE0_clEvENKUlvE1_clEvEUlN3c104HalfES8_S8_E_St5arrayIPcLm4EEEEviT0_T1_ --------------------------
	.section	.nv.constant0._ZN2at6native29vectorized_elementwise_kernelILi2EZZZNS0_44_GLOBAL__N__40a83637_7_Lerp_cu_f5210f67_358318lerp_tensor_kernelERNS_18TensorIteratorBaseEENKUlvE0_clEvENKUlvE1_clEvEUlN3c104HalfES8_S8_E_St5arrayIPcLm4EEEEviT0_T1_,"a",@progbits
	.sectionflags	@""
	.align	4
.nv.constant0._ZN2at6native29vectorized_elementwise_kernelILi2EZZZNS0_44_GLOBAL__N__40a83637_7_Lerp_cu_f5210f67_358318lerp_tensor_kernelERNS_18TensorIteratorBaseEENKUlvE0_clEvENKUlvE1_clEvEUlN3c104HalfES8_S8_E_St5arrayIPcLm4EEEEviT0_T1_:
	.zero		568


//--------------------- .nv.constant0._ZN2at6native29vectorized_elementwise_kernelILi4EZZZNS0_44_GLOBAL__N__40a83637_7_Lerp_cu_f5210f67_358318lerp_tensor_kernelERNS_18TensorIteratorBaseEENKUlvE0_clEvENKUlvE1_clEvEUlN3c104HalfES8_S8_E_St5arrayIPcLm4EEEEviT0_T1_ --------------------------
	.section	.nv.constant0._ZN2at6native29vectorized_elementwise_kernelILi4EZZZNS0_44_GLOBAL__N__40a83637_7_Lerp_cu_f5210f67_358318lerp_tensor_kernelERNS_18TensorIteratorBaseEENKUlvE0_clEvENKUlvE1_clEvEUlN3c104HalfES8_S8_E_St5arrayIPcLm4EEEEviT0_T1_,"a",@progbits
	.sectionflags	@""
	.align	4
.nv.constant0._ZN2at6native29vectorized_elementwise_kernelILi4EZZZNS0_44_GLOBAL__N__40a83637_7_Lerp_cu_f5210f67_358318lerp_tensor_kernelERNS_18TensorIteratorBaseEENKUlvE0_clEvENKUlvE1_clEvEUlN3c104HalfES8_S8_E_St5arrayIPcLm4EEEEviT0_T1_:
	.zero		568


//--------------------- .nv.constant0._ZN2at6native29vectorized_elementwise_kernelILi8EZZZNS0_44_GLOBAL__N__40a83637_7_Lerp_cu_f5210f67_358318lerp_tensor_kernelERNS_18TensorIteratorBaseEENKUlvE0_clEvENKUlvE1_clEvEUlN3c104HalfES8_S8_E_St5arrayIPcLm4EEEEviT0_T1_ --------------------------
	.section	.nv.constant0._ZN2at6native29vectorized_elementwise_kernelILi8EZZZNS0_44_GLOBAL__N__40a83637_7_Lerp_cu_f5210f67_358318lerp_tensor_kernelERNS_18TensorIteratorBaseEENKUlvE0_clEvENKUlvE1_clEvEUlN3c104HalfES8_S8_E_St5arrayIPcLm4EEEEviT0_T1_,"a",@progbits
	.sectionflags	@""
	.align	4
.nv.constant0._ZN2at6native29vectorized_elementwise_kernelILi8EZZZNS0_44_GLOBAL__N__40a83637_7_Lerp_cu_f5210f67_358318lerp_tensor_kernelERNS_18TensorIteratorBaseEENKUlvE0_clEvENKUlvE1_clEvEUlN3c104HalfES8_S8_E_St5arrayIPcLm4EEEEviT0_T1_:
	.zero		568


//--------------------- .nv.constant0._ZN2at6native18elementwise_kernelILi128ELi4EZNS0_15gpu_kernel_implIZZZNS0_44_GLOBAL__N__40a83637_7_Lerp_cu_f5210f67_358318lerp_tensor_kernelERNS_18TensorIteratorBaseEENKUlvE0_clEvENKUlvE0_clEvEUlfffE_EEvS5_RKT_EUliE_EEviT1_ --------------------------
	.section	.nv.constant0._ZN2at6native18elementwise_kernelILi128ELi4EZNS0_15gpu_kernel_implIZZZNS0_44_GLOBAL__N__40a83637_7_Lerp_cu_f5210f67_358318lerp_tensor_kernelERNS_18TensorIteratorBaseEENKUlvE0_clEvENKUlvE0_clEvEUlfffE_EEvS5_RKT_EUliE_EEviT1_,"a",@progbits
	.sectionflags	@""
	.align	4
.nv.constant0._ZN2at6native18elementwise_kernelILi128ELi4EZNS0_15gpu_kernel_implIZZZNS0_44_GLOBAL__N__40a83637_7_Lerp_cu_f5210f67_358318lerp_tensor_kernelERNS_18TensorIteratorBaseEENKUlvE0_clEvENKUlvE0_clEvEUlfffE_EEvS5_RKT_EUliE_EEviT1_:
	.zero		1288


//--------------------- .nv.constant0._ZN2at6native27unrolled_elementwise_kernelIZZZNS0_44_GLOBAL__N__40a83637_7_Lerp_cu_f5210f67_358318lerp_tensor_kernelERNS_18TensorIteratorBaseEENKUlvE0_clEvENKUlvE0_clEvEUlfffE_St5arrayIPcLm4EELi4E23TrivialOffsetCalculatorILi3EjESB_ILi1EjENS0_6memory12LoadWithCastILi3EEENSE_13StoreWithCastILi1EEEEEviT_T0_T2_T3_T4_T5_ --------------------------
	.section	.nv.constant0._ZN2at6native27unrolled_elementwise_kernelIZZZNS0_44_GLOBAL__N__40a83637_7_Lerp_cu_f5210f67_358318lerp_tensor_kernelERNS_18TensorIteratorBaseEENKUlvE0_clEvENKUlvE0_clEvEUlfffE_St5arrayIPcLm4EELi4E23TrivialOffsetCalculatorILi3EjESB_ILi1EjENS0_6memory12LoadWithCastILi3EEENSE_13StoreWithCastILi1EEEEEviT_T0_T2_T3_T4_T5_,"a",@progbits
	.sectionflags	@""
	.align	4
.nv.constant0._ZN2at6native27unrolled_elementwise_kernelIZZZNS0_44_GLOBAL__N__40a83637_7_Lerp_cu_f5210f67_358318lerp_tensor_kernelERNS_18TensorIteratorBaseEENKUlvE0_clEvENKUlvE0_clEvEUlfffE_St5arrayIPcLm4EELi4E23TrivialOffsetCalculatorILi3EjESB_ILi1EjENS0_6memory12LoadWithCastILi3EEENSE_13StoreWithCastILi1EEEEEviT_T0_T2_T3_T4_T5_:
	.zero		596


//--------------------- .nv.constant0._ZN2at6native18elementwise_kernelILi128ELi2EZNS0_22gpu_kernel_impl_nocastIZZZNS0_44_GLOBAL__N__40a83637_7_Lerp_cu_f5210f67_358318lerp_tensor_kernelERNS_18TensorIteratorBaseEENKUlvE0_clEvENKUlvE0_clEvEUlfffE_EEvS5_RKT_EUliE_EEviT1_ --------------------------
	.section	.nv.constant0._ZN2at6native18elementwise_kernelILi128ELi2EZNS0_22gpu_kernel_impl_nocastIZZZNS0_44_GLOBAL__N__40a83637_7_Lerp_cu_f5210f67_358318lerp_tensor_kernelERNS_18TensorIteratorBaseEENKUlvE0_clEvENKUlvE0_clEvEUlfffE_EEvS5_RKT_EUliE_EEviT1_,"a",@progbits
	.sectionflags	@""
	.align	4
.nv.constant0._ZN2at6native18elementwise_kernelILi128ELi2EZNS0_22gpu_kernel_impl_nocastIZZZNS0_44_GLOBAL__N__40a83637_7_Lerp_cu_f5210f67_358318lerp_tensor_kernelERNS_18TensorIteratorBaseEENKUlvE0_clEvENKUlvE0_clEvEUlfffE_EEvS5_RKT_EUliE_EEviT1_:
	.zero		1288


//--------------------- .nv.constant0._ZN2at6native27unrolled_elementwise_kernelIZZZNS0_44_GLOBAL__N__40a83637_7_Lerp_cu_f5210f67_358318lerp_tensor_kernelERNS_18TensorIteratorBaseEENKUlvE0_clEvENKUlvE0_clEvEUlfffE_St5arrayIPcLm4EELi4E23TrivialOffsetCalculatorILi3EjESB_ILi1EjENS0_6memory15LoadWithoutCastENSE_16StoreWithoutCastEEEviT_T0_T2_T3_T4_T5_ --------------------------
	.section	.nv.constant0._ZN2at6native27unrolled_elementwise_kernelIZZZNS0_44_GLOBAL__N__40a83637_7_Lerp_cu_f5210f67_358318lerp_tensor_kernelERNS_18TensorIteratorBaseEENKUlvE0_clEvENKUlvE0_clEvEUlfffE_St5arrayIPcLm4EELi4E23TrivialOffsetCalculatorILi3EjESB_ILi1EjENS0_6memory15LoadWithoutCastENSE_16StoreWithoutCastEEEviT_T0_T2_T3_T4_T5_,"a",@progbits
	.sectionflags	@""
	.align	4
.nv.constant0._ZN2at6native27unrolled_elementwise_kernelIZZZNS0_44_GLOBAL__N__40a83637_7_Lerp_cu_f5210f67_358318lerp_tensor_kernelERNS_18TensorIteratorBaseEENKUlvE0_clEvENKUlvE0_clEvEUlfffE_St5arrayIPcLm4EELi4E23TrivialOffsetCalculatorILi3EjESB_ILi1EjENS0_6memory15LoadWithoutCastENSE_16StoreWithoutCastEEEviT_T0_T2_T3_T4_T5_:
	.zero		572


//--------------------- .nv.constant0._ZN2at6native29vectorized_elementwise_kernelILi2EZZZNS0_44_GLOBAL__N__40a83637_7_Lerp_cu_f5210f67_358318lerp_tensor_kernelERNS_18TensorIteratorBaseEENKUlvE0_clEvENKUlvE0_clEvEUlfffE_St5arrayIPcLm4EEEEviT0_T1_ --------------------------
	.section	.nv.constant0._ZN2at6native29vectorized_elementwise_kernelILi2EZZZNS0_44_GLOBAL__N__40a83637_7_Lerp_cu_f5210f67_358318lerp_tensor_kernelERNS_18TensorIteratorBaseEENKUlvE0_clEvENKUlvE0_clEvEUlfffE_St5arrayIPcLm4EEEEviT0_T1_,"a",@progbits
	.sectionflags	@""
	.align	4
.nv.constant0._ZN2at6native29vectorized_elementwise_kernelILi2EZZZNS0_44_GLOBAL__N__40a83637_7_Lerp_cu_f5210f67_358318lerp_tensor_kernelERNS_18TensorIteratorBaseEENKUlvE0_clEvENKUlvE0_clEvEUlfffE_St5arrayIPcLm4EEEEviT0_T1_:
	.zero		568


//--------------------- .nv.constant0._ZN2at6native29vectorized_elementwise_kernelILi4EZZZNS0_44_GLOBAL__N__40a83637_7_Lerp_cu_f5210f67_358318lerp_tensor_kernelERNS_18TensorIteratorBaseEENKUlvE0_clEvENKUlvE0_clEvEUlfffE_St5arrayIPcLm4EEEEviT0_T1_ --------------------------
	.section	.nv.constant0._ZN2at6native29vectorized_elementwise_kernelILi4EZZZNS0_44_GLOBAL__N__40a83637_7_Lerp_cu_f5210f67_358318lerp_tensor_kernelERNS_18TensorIteratorBaseEENKUlvE0_clEvENKUlvE0_clEvEUlfffE_St5arrayIPcLm4EEEEviT0_T1_,"a",@progbits
	.sectionflags	@""
	.align	4
.nv.constant0._ZN2at6native29vectorized_elementwise_kernelILi4EZZZNS0_44_GLOBAL__N__40a83637_7_Lerp_cu_f5210f67_358318lerp_tensor_kernelERNS_18TensorIteratorBaseEENKUlvE0_clEvENKUlvE0_clEvEUlfffE_St5arrayIPcLm4EEEEviT0_T1_:
	.zero		568


//--------------------- .nv.constant0._ZN2at6native29vectorized_elementwise_kernelILi8EZZZNS0_44_GLOBAL__N__40a83637_7_Lerp_cu_f5210f67_358318lerp_tensor_kernelERNS_18TensorIteratorBaseEENKUlvE0_clEvENKUlvE0_clEvEUlfffE_St5arrayIPcLm4EEEEviT0_T1_ --------------------------
	.section	.nv.constant0._ZN2at6native29vectorized_elementwise_kernelILi8EZZZNS0_44_GLOBAL__N__40a83637_7_Lerp_cu_f5210f67_358318lerp_tensor_kernelERNS_18TensorIteratorBaseEENKUlvE0_clEvENKUlvE0_clEvEUlfffE_St5arrayIPcLm4EEEEviT0_T1_,"a",@progbits
	.sectionflags	@""
	.align	4
.nv.constant0._ZN2at6native29vectorized_elementwise_kernelILi8EZZZNS0_44_GLOBAL__N__40a83637_7_Lerp_cu_f5210f67_358318lerp_tensor_kernelERNS_18TensorIteratorBaseEENKUlvE0_clEvENKUlvE0_clEvEUlfffE_St5arrayIPcLm4EEEEviT0_T1_:
	.zero		568


//--------------------- .nv.constant0._ZN2at6native18elementwise_kernelILi128ELi4EZNS0_15gpu_kernel_implIZZZNS0_44_GLOBAL__N__40a83637_7_Lerp_cu_f5210f67_358318lerp_tensor_kernelERNS_18TensorIteratorBaseEENKUlvE0_clEvENKUlvE_clEvEUldddE_EEvS5_RKT_EUliE_EEviT1_ --------------------------
	.section	.nv.constant0._ZN2at6native18elementwise_kernelILi128ELi4EZNS0_15gpu_kernel_implIZZZNS0_44_GLOBAL__N__40a83637_7_Lerp_cu_f5210f67_358318lerp_tensor_kernelERNS_18TensorIteratorBaseEENKUlvE0_clEvENKUlvE_clEvEUldddE_EEvS5_RKT_EUliE_EEviT1_,"a",@progbits
	.sectionflags	@""
	.align	4
.nv.constant0._ZN2at6native18elementwise_kernelILi128ELi4EZNS0_15gpu_kernel_implIZZZNS0_44_GLOBAL__N__40a83637_7_Lerp_cu_f5210f67_358318lerp_tensor_kernelERNS_18TensorIteratorBaseEENKUlvE0_clEvENKUlvE_clEvEUldddE_EEvS5_RKT_EUliE_EEviT1_:
	.zero		1288


//--------------------- .nv.constant0._ZN2at6native27unrolled_elementwise_kernelIZZZNS0_44_GLOBAL__N__40a83637_7_Lerp_cu_f5210f67_358318lerp_tensor_kernelERNS_18TensorIteratorBaseEENKUlvE0_clEvENKUlvE_clEvEUldddE_St5arrayIPcLm4EELi4E23TrivialOffsetCalculatorILi3EjESB_ILi1EjENS0_6memory12LoadWithCastILi3EEENSE_13StoreWithCastILi1EEEEEviT_T0_T2_T3_T4_T5_ --------------------------
	.section	.nv.constant0._ZN2at6native27unrolled_elementwise_kernelIZZZNS0_44_GLOBAL__N__40a83637_7_Lerp_cu_f5210f67_358318lerp_tensor_kernelERNS_18TensorIteratorBaseEENKUlvE0_clEvENKUlvE_clEvEUldddE_St5arrayIPcLm4EELi4E23TrivialOffsetCalculatorILi3EjESB_ILi1EjENS0_6memory12LoadWithCastILi3EEENSE_13StoreWithCastILi1EEEEEviT_T0_T2_T3_T4_T5_,"a",@progbits
	.sectionflags	@""
	.align	4
.nv.constant0._ZN2at6native27unrolled_elementwise_kernelIZZZNS0_44_GLOBAL__N__40a83637_7_Lerp_cu_f5210f67_358318lerp_tensor_kernelERNS_18TensorIteratorBaseEENKUlvE0_clEvENKUlvE_clEvEUldddE_St5arrayIPcLm4EELi4E23TrivialOffsetCalculatorILi3EjESB_ILi1EjENS0_6memory12LoadWithCastILi3EEENSE_13StoreWithCastILi1EEEEEviT_T0_T2_T3_T4_T5_:
	.zero		596


//--------------------- .nv.constant0._ZN2at6native18elementwise_kernelILi128ELi2EZNS0_22gpu_kernel_impl_nocastIZZZNS0_44_GLOBAL__N__40a83637_7_Lerp_cu_f5210f67_358318lerp_tensor_kernelERNS_18TensorIteratorBaseEENKUlvE0_clEvENKUlvE_clEvEUldddE_EEvS5_RKT_EUliE_EEviT1_ --------------------------
	.section	.nv.constant0._ZN2at6native18elementwise_kernelILi128ELi2EZNS0_22gpu_kernel_impl_nocastIZZZNS0_44_GLOBAL__N__40a83637_7_Lerp_cu_f5210f67_358318lerp_tensor_kernelERNS_18TensorIteratorBaseEENKUlvE0_clEvENKUlvE_clEvEUldddE_EEvS5_RKT_EUliE_EEviT1_,"a",@progbits
	.sectionflags	@""
	.align	4
.nv.constant0._ZN2at6native18elementwise_kernelILi128ELi2EZNS0_22gpu_kernel_impl_nocastIZZZNS0_44_GLOBAL__N__40a83637_7_Lerp_cu_f5210f67_358318lerp_tensor_kernelERNS_18TensorIteratorBaseEENKUlvE0_clEvENKUlvE_clEvEUldddE_EEvS5_RKT_EUliE_EEviT1_:
	.zero		1288


//--------------------- .nv.constant0._ZN2at6native27unrolled_elementwise_kernelIZZZNS0_44_GLOBAL__N__40a83637_7_Lerp_cu_f5210f67_358318lerp_tensor_kernelERNS_18TensorIteratorBaseEENKUlvE0_clEvENKUlvE_clEvEUldddE_St5arrayIPcLm4EELi4E23TrivialOffsetCalculatorILi3EjESB_ILi1EjENS0_6memory15LoadWithoutCastENSE_16StoreWithoutCastEEEviT_T0_T2_T3_T4_T5_ --------------------------
	.section	.nv.constant0._ZN2at6native27unrolled_elementwise_kernelIZZZNS0_44_GLOBAL__N__40a83637_7_Lerp_cu_f5210f67_358318lerp_tensor_kernelERNS_18TensorIteratorBaseEENKUlvE0_clEvENKUlvE_clEvEUldddE_St5arrayIPcLm4EELi4E23TrivialOffsetCalculatorILi3EjESB_ILi1EjENS0_6memory15LoadWithoutCastENSE_16StoreWithoutCastEEEviT_T0_T2_T3_T4_T5_,"a",@progbits
	.sectionflags	@""
	.align	4
.nv.constant0._ZN2at6native27unrolled_elementwise_kernelIZZZNS0_44_GLOBAL__N__40a83637_7_Lerp_cu_f5210f67_358318lerp_tensor_kernelERNS_18TensorIteratorBaseEENKUlvE0_clEvENKUlvE_clEvEUldddE_St5arrayIPcLm4EELi4E23TrivialOffsetCalculatorILi3EjESB_ILi1EjENS0_6memory15LoadWithoutCastENSE_16StoreWithoutCastEEEviT_T0_T2_T3_T4_T5_:
	.zero		572


//--------------------- .nv.constant0._ZN2at6native29vectorized_elementwise_kernelILi2EZZZNS0_44_GLOBAL__N__40a83637_7_Lerp_cu_f5210f67_358318lerp_tensor_kernelERNS_18TensorIteratorBaseEENKUlvE0_clEvENKUlvE_clEvEUldddE_St5arrayIPcLm4EEEEviT0_T1_ --------------------------
	.section	.nv.constant0._ZN2at6native29vectorized_elementwise_kernelILi2EZZZNS0_44_GLOBAL__N__40a83637_7_Lerp_cu_f5210f67_358318lerp_tensor_kernelERNS_18TensorIteratorBaseEENKUlvE0_clEvENKUlvE_clEvEUldddE_St5arrayIPcLm4EEEEviT0_T1_,"a",@progbits
	.sectionflags	@""
	.align	4
.nv.constant0._ZN2at6native29vectorized_elementwise_kernelILi2EZZZNS0_44_GLOBAL__N__40a83637_7_Lerp_cu_f5210f67_358318lerp_tensor_kernelERNS_18TensorIteratorBaseEENKUlvE0_clEvENKUlvE_clEvEUldddE_St5arrayIPcLm4EEEEviT0_T1_:
	.zero		568


//--------------------- .nv.constant0._ZN2at6native29vectorized_elementwise_kernelILi4EZZZNS0_44_GLOBAL__N__40a83637_7_Lerp_cu_f5210f67_358318lerp_tensor_kernelERNS_18TensorIteratorBaseEENKUlvE0_clEvENKUlvE_clEvEUldddE_St5arrayIPcLm4EEEEviT0_T1_ --------------------------
	.section	.nv.constant0._ZN2at6native29vectorized_elementwise_kernelILi4EZZZNS0_44_GLOBAL__N__40a83637_7_Lerp_cu_f5210f67_358318lerp_tensor_kernelERNS_18TensorIteratorBaseEENKUlvE0_clEvENKUlvE_clEvEUldddE_St5arrayIPcLm4EEEEviT0_T1_,"a",@progbits
	.sectionflags	@""
	.align	4
.nv.constant0._ZN2at6native29vectorized_elementwise_kernelILi4EZZZNS0_44_GLOBAL__N__40a83637_7_Lerp_cu_f5210f67_358318lerp_tensor_kernelERNS_18TensorIteratorBaseEENKUlvE0_clEvENKUlvE_clEvEUldddE_St5arrayIPcLm4EEEEviT0_T1_:
	.zero		568


//--------------------- .nv.constant0._ZN2at6native29vectorized_elementwise_kernelILi8EZZZNS0_44_GLOBAL__N__40a83637_7_Lerp_cu_f5210f67_358318lerp_tensor_kernelERNS_18TensorIteratorBaseEENKUlvE0_clEvENKUlvE_clEvEUldddE_St5arrayIPcLm4EEEEviT0_T1_ --------------------------
	.section	.nv.constant0._ZN2at6native29vectorized_elementwise_kernelILi8EZZZNS0_44_GLOBAL__N__40a83637_7_Lerp_cu_f5210f67_358318lerp_tensor_kernelERNS_18TensorIteratorBaseEENKUlvE0_clEvENKUlvE_clEvEUldddE_St5arrayIPcLm4EEEEviT0_T1_,"a",@progbits
	.sectionflags	@""
	.align	4
.nv.constant0._ZN2at6native29vectorized_elementwise_kernelILi8EZZZNS0_44_GLOBAL__N__40a83637_7_Lerp_cu_f5210f67_358318lerp_tensor_kernelERNS_18TensorIteratorBaseEENKUlvE0_clEvENKUlvE_clEvEUldddE_St5arrayIPcLm4EEEEviT0_T1_:
	.zero		568


//--------------------- SYMBOLS --------------------------

	.type		.nv.reservedSmem.offset0,@object
	.size		.nv.reservedSmem.offset0,0x4
	.type		__assertfail,@function
